	.headerflags	@"EF_CUDA_TEXMODE_UNIFIED EF_CUDA_64BIT_ADDRESS EF_CUDA_SM86 EF_CUDA_VIRTUAL_SM(EF_CUDA_SM86)"
	.elftype	@"ET_EXEC"


//--------------------- .nv.info                  --------------------------
	.section	.nv.info,"",@"SHT_CUDA_INFO"
	.align	4


	//----- nvinfo : EIATTR_REGCOUNT
	.align		4
        /*0000*/ 	.byte	0x04, 0x2f
        /*0002*/ 	.short	(.L_5 - .L_4)
	.align		4
.L_4:
        /*0004*/ 	.word	index@(triton_poi_fused_cat_8)
        /*0008*/ 	.word	0x00000028


	//----- nvinfo : EIATTR_MIN_STACK_SIZE
	.align		4
.L_5:
        /*000c*/ 	.byte	0x04, 0x12
        /*000e*/ 	.short	(.L_7 - .L_6)
	.align		4
.L_6:
        /*0010*/ 	.word	index@($triton_poi_fused_cat_8$__internal_trig_reduction_slowpathd)
        /*0014*/ 	.word	0x00000000


	//----- nvinfo : EIATTR_FRAME_SIZE
	.align		4
.L_7:
        /*0018*/ 	.byte	0x04, 0x11
        /*001a*/ 	.short	(.L_9 - .L_8)
	.align		4
.L_8:
        /*001c*/ 	.word	index@($triton_poi_fused_cat_8$__internal_trig_reduction_slowpathd)
        /*0020*/ 	.word	0x00000000


	//----- nvinfo : EIATTR_MIN_STACK_SIZE
	.align		4
.L_9:
        /*0024*/ 	.byte	0x04, 0x12
        /*0026*/ 	.short	(.L_11 - .L_10)
	.align		4
.L_10:
        /*0028*/ 	.word	index@($triton_poi_fused_cat_8$__internal_accurate_pow)
        /*002c*/ 	.word	0x00000000


	//----- nvinfo : EIATTR_FRAME_SIZE
	.align		4
.L_11:
        /*0030*/ 	.byte	0x04, 0x11
        /*0032*/ 	.short	(.L_13 - .L_12)
	.align		4
.L_12:
        /*0034*/ 	.word	index@($triton_poi_fused_cat_8$__internal_accurate_pow)
        /*0038*/ 	.word	0x00000000


	//----- nvinfo : EIATTR_MIN_STACK_SIZE
	.align		4
.L_13:
        /*003c*/ 	.byte	0x04, 0x12
        /*003e*/ 	.short	(.L_15 - .L_14)
	.align		4
.L_14:
        /*0040*/ 	.word	index@($__internal_0_$__cuda_sm20_div_rn_f64_full)
        /*0044*/ 	.word	0x00000000


	//----- nvinfo : EIATTR_FRAME_SIZE
	.align		4
.L_15:
        /*0048*/ 	.byte	0x04, 0x11
        /*004a*/ 	.short	(.L_17 - .L_16)
	.align		4
.L_16:
        /*004c*/ 	.word	index@($__internal_0_$__cuda_sm20_div_rn_f64_full)
        /*0050*/ 	.word	0x00000000


	//----- nvinfo : EIATTR_MIN_STACK_SIZE
	.align		4
.L_17:
        /*0054*/ 	.byte	0x04, 0x12
        /*0056*/ 	.short	(.L_19 - .L_18)
	.align		4
.L_18:
        /*0058*/ 	.word	index@(triton_poi_fused_cat_8)
        /*005c*/ 	.word	0x000013c8


	//----- nvinfo : EIATTR_FRAME_SIZE
	.align		4
.L_19:
        /*0060*/ 	.byte	0x04, 0x11
        /*0062*/ 	.short	(.L_21 - .L_20)
	.align		4
.L_20:
        /*0064*/ 	.word	index@(triton_poi_fused_cat_8)
        /*0068*/ 	.word	0x000013c8


	//----- nvinfo : EIATTR_MIN_STACK_SIZE
	.align		4
.L_21:
        /*006c*/ 	.byte	0x04, 0x12
        /*006e*/ 	.short	(.L_23 - .L_22)
	.align		4
.L_22:
        /*0070*/ 	.word	index@(triton_poi_fused_cat_8)
        /*0074*/ 	.word	0x000013c8
.L_23:


//--------------------- .nv.info.triton_poi_fused_cat_8 --------------------------
	.section	.nv.info.triton_poi_fused_cat_8,"",@"SHT_CUDA_INFO"
	.sectionflags	@""
	.align	4


	//----- nvinfo : EIATTR_CUDA_API_VERSION
	.align		4
        /*0000*/ 	.byte	0x04, 0x37
        /*0002*/ 	.short	(.L_25 - .L_24)
.L_24:
        /*0004*/ 	.word	0x0000007c


	//----- nvinfo : EIATTR_SW2861232_WAR
	.align		4
.L_25:
        /*0008*/ 	.byte	0x01, 0x35
	.zero		2


	//----- nvinfo : EIATTR_PARAM_CBANK
	.align		4
        /*000c*/ 	.byte	0x04, 0x0a
        /*000e*/ 	.short	(.L_27 - .L_26)
	.align		4
.L_26:
        /*0010*/ 	.word	index@(.nv.constant0.triton_poi_fused_cat_8)
        /*0014*/ 	.short	0x0160
        /*0016*/ 	.short	0x0020


	//----- nvinfo : EIATTR_CBANK_PARAM_SIZE
	.align		4
.L_27:
        /*0018*/ 	.byte	0x03, 0x19
        /*001a*/ 	.short	0x0020


	//----- nvinfo : EIATTR_KPARAM_INFO
	.align		4
        /*001c*/ 	.byte	0x04, 0x17
        /*001e*/ 	.short	(.L_29 - .L_28)
.L_28:
        /*0020*/ 	.word	0x00000000
        /*0024*/ 	.short	0x0003
        /*0026*/ 	.short	0x0018
        /*0028*/ 	.byte	0x00, 0xf4, 0x21, 0x00


	//----- nvinfo : EIATTR_KPARAM_INFO
	.align		4
.L_29:
        /*002c*/ 	.byte	0x04, 0x17
        /*002e*/ 	.short	(.L_31 - .L_30)
.L_30:
        /*0030*/ 	.word	0x00000000
        /*0034*/ 	.short	0x0002
        /*0036*/ 	.short	0x0010
        /*0038*/ 	.byte	0x00, 0xf0, 0x11, 0x00


	//----- nvinfo : EIATTR_KPARAM_INFO
	.align		4
.L_31:
        /*003c*/ 	.byte	0x04, 0x17
        /*003e*/ 	.short	(.L_33 - .L_32)
.L_32:
        /*0040*/ 	.word	0x00000000
        /*0044*/ 	.short	0x0001
        /*0046*/ 	.short	0x0008
        /*0048*/ 	.byte	0x00, 0xf4, 0x21, 0x00


	//----- nvinfo : EIATTR_KPARAM_INFO
	.align		4
.L_33:
        /*004c*/ 	.byte	0x04, 0x17
        /*004e*/ 	.short	(.L_35 - .L_34)
.L_34:
        /*0050*/ 	.word	0x00000000
        /*0054*/ 	.short	0x0000
        /*0056*/ 	.short	0x0000
        /*0058*/ 	.byte	0x00, 0xf4, 0x21, 0x00


	//----- nvinfo : EIATTR_MAXREG_COUNT
	.align		4
.L_35:
        /*005c*/ 	.byte	0x03, 0x1b
        /*005e*/ 	.short	0x00ff


	//----- nvinfo : EIATTR_EXIT_INSTR_OFFSETS
	.align		4
        /*0060*/ 	.byte	0x04, 0x1c
        /*0062*/ 	.short	(.L_37 - .L_36)


	//   ....[0]....
.L_36:
        /*0064*/ 	.word	0x0002cb40


	//----- nvinfo : EIATTR_REQNTID
	.align		4
.L_37:
        /*0068*/ 	.byte	0x04, 0x10
        /*006a*/ 	.short	(.L_39 - .L_38)
.L_38:
        /*006c*/ 	.word	0x00000080
        /*0070*/ 	.word	0x00000001
        /*0074*/ 	.word	0x00000001


	//----- nvinfo : EIATTR_CRS_STACK_SIZE
	.align		4
.L_39:
        /*0078*/ 	.byte	0x04, 0x1e
        /*007a*/ 	.short	(.L_41 - .L_40)
.L_40:
        /*007c*/ 	.word	0x00000000
.L_41:


//--------------------- .nv.callgraph             --------------------------
	.section	.nv.callgraph,"",@"SHT_CUDA_CALLGRAPH"
	.align	4
	.sectionentsize	8
	.align		4
        /*0000*/ 	.word	0x00000000
	.align		4
        /*0004*/ 	.word	0xffffffff
	.align		4
        /*0008*/ 	.word	0x00000000
	.align		4
        /*000c*/ 	.word	0xfffffffe
	.align		4
        /*0010*/ 	.word	0x00000000
	.align		4
        /*0014*/ 	.word	0xfffffffd
	.align		4
        /*0018*/ 	.word	0x00000000
	.align		4
        /*001c*/ 	.word	0xfffffffc


//--------------------- .nv.rel.action            --------------------------
	.section	.nv.rel.action,"",@"SHT_CUDA_RELOCINFO"
	.align	8
	.sectionentsize	8
        /*0000*/ 	.byte	0x73, 0x00, 0x00, 0x00, 0x00, 0x00, 0x00, 0x00, 0x00, 0x00, 0x00, 0x11, 0x25, 0x00, 0x05, 0x36


//--------------------- .nv.constant4             --------------------------
	.section	.nv.constant4,"a",@progbits
	.align	8
	.align		8
.nv.constant4:
        /*0000*/ 	.dword	_$_str
	.align		8
        /*0008*/ 	.dword	_$_str_$_1
	.align		8
        /*0010*/ 	.dword	__cudart_i2opi_d
	.align		8
        /*0018*/ 	.dword	__cudart_sin_cos_coeffs


//--------------------- .nv.constant2.triton_poi_fused_cat_8 --------------------------
	.section	.nv.constant2.triton_poi_fused_cat_8,"a",@progbits
	.sectionflags	@""
	.align	4
.nv.constant2.triton_poi_fused_cat_8:
        /* <DEDUP_REMOVED lines=14> */


//--------------------- .nv.constant0.triton_poi_fused_cat_8 --------------------------
	.section	.nv.constant0.triton_poi_fused_cat_8,"a",@progbits
	.sectionflags	@""
	.align	4
.nv.constant0.triton_poi_fused_cat_8:
	.zero		384


//--------------------- .text.triton_poi_fused_cat_8 --------------------------
	.section	.text.triton_poi_fused_cat_8,"ax",@progbits
	.sectioninfo	@"SHI_REGISTERS=40"
	.align	128
        .global         triton_poi_fused_cat_8
        .type           triton_poi_fused_cat_8,@function
        .size           triton_poi_fused_cat_8,(.L_x_520 - triton_poi_fused_cat_8)
        .other          triton_poi_fused_cat_8,@"STO_CUDA_ENTRY STV_DEFAULT"
triton_poi_fused_cat_8:
.text.triton_poi_fused_cat_8:
[----:B------:R-:W-:-:S04]  /*0000*/  IMAD.MOV.U32 R1, RZ, RZ, c[0x0][0x28] ;  /* 0x00000a00ff017624 */ /* 0x000fc800078e00ff */
[----:B------:R-:W0:Y:S01]  /*0010*/  S2R R3, SR_CTAID.X ;  /* 0x0000000000037919 */ /* 0x000e220000002500 */
[----:B------:R-:W-:Y:S01]  /*0020*/  IADD3 R1, R1, -0x13c8, RZ ;  /* 0xffffec3801017810 */ /* 0x000fe20007ffe0ff */
[----:B------:R-:W-:Y:S01]  /*0030*/  IMAD.MOV.U32 R19, RZ, RZ, RZ ;  /* 0x000000ffff137224 */ /* 0x000fe200078e00ff */
[----:B------:R-:W-:Y:S01]  /*0040*/  LOP3.LUT R4, R4, 0xefffffff, RZ, 0xc0, !PT ;  /* 0xefffffff04047812 */ /* 0x000fe200078ec0ff */
[----:B------:R-:W1:Y:S01]  /*0050*/  S2R R6, SR_TID.X ;  /* 0x0000000000067919 */ /* 0x000e620000002100 */
[----:B------:R-:W-:Y:S01]  /*0060*/  ULDC.64 UR8, c[0x0][0x118] ;  /* 0x0000460000087ab9 */ /* 0x000fe20000000a00 */
[----:B------:R-:W-:Y:S01]  /*0070*/  IMAD.MOV.U32 R22, RZ, RZ, RZ ;  /* 0x000000ffff167224 */ /* 0x000fe200078e00ff */
[----:B------:R-:W-:Y:S01]  /*0080*/  LOP3.LUT R2, R2, 0xfffbffff, RZ, 0xc0, !PT ;  /* 0xfffbffff02027812 */ /* 0x000fe200078ec0ff */
[----:B------:R-:W-:Y:S01]  /*0090*/  IMAD.MOV.U32 R24, RZ, RZ, RZ ;  /* 0x000000ffff187224 */ /* 0x000fe200078e00ff */
[----:B0-----:R-:W-:Y:S01]  /*00a0*/  SHF.R.S32.HI R12, RZ, 0x15, R3 ;  /* 0x00000015ff0c7819 */ /* 0x001fe20000011403 */
[----:B------:R-:W-:-:S02]  /*00b0*/  IMAD.SHL.U32 R3, R3, 0x400, RZ ;  /* 0x0000040003037824 */ /* 0x000fc400078e00ff */
[----:B-1----:R-:W-:Y:S01]  /*00c0*/  IMAD.SHL.U32 R6, R6, 0x4, RZ ;  /* 0x0000000406067824 */ /* 0x002fe200078e00ff */
[----:B------:R-:W-:Y:S02]  /*00d0*/  SGXT R12, R12, 0x1 ;  /* 0x000000010c0c781a */ /* 0x000fe40000000200 */
[C---:B------:R-:W-:Y:S02]  /*00e0*/  IADD3 R5, R3.reuse, 0x1, RZ ;  /* 0x0000000103057810 */ /* 0x040fe40007ffe0ff */
[C---:B------:R-:W-:Y:S02]  /*00f0*/  IADD3 R7, R3.reuse, 0x2, RZ ;  /* 0x0000000203077810 */ /* 0x040fe40007ffe0ff */
[----:B------:R-:W-:Y:S02]  /*0100*/  LOP3.LUT R11, R3, 0x1fc, R6, 0xf8, !PT ;  /* 0x000001fc030b7812 */ /* 0x000fe400078ef806 */
[C---:B------:R-:W-:Y:S02]  /*0110*/  LEA.HI R9, R12.reuse, R5, RZ, 0x2 ;  /* 0x000000050c097211 */ /* 0x040fe400078f10ff */
[----:B------:R-:W-:-:S02]  /*0120*/  LEA.HI R10, R12, R7, RZ, 0x2 ;  /* 0x000000070c0a7211 */ /* 0x000fc400078f10ff */
[----:B------:R-:W-:Y:S02]  /*0130*/  LOP3.LUT R6, R11, 0x200, RZ, 0xfc, !PT ;  /* 0x000002000b067812 */ /* 0x000fe400078efcff */
[----:B------:R-:W-:Y:S02]  /*0140*/  LOP3.LUT R14, R9, 0xfffffc04, RZ, 0xc0, !PT ;  /* 0xfffffc04090e7812 */ /* 0x000fe400078ec0ff */
[----:B------:R-:W-:Y:S01]  /*0150*/  LOP3.LUT R16, R10, 0xfffffc04, RZ, 0xc0, !PT ;  /* 0xfffffc040a107812 */ /* 0x000fe200078ec0ff */
[----:B------:R-:W-:Y:S01]  /*0160*/  IMAD.HI R13, R6, 0x2aaaaaab, RZ ;  /* 0x2aaaaaab060d7827 */ /* 0x000fe200078e02ff */
[----:B------:R-:W-:Y:S02]  /*0170*/  SHF.R.S32.HI R8, RZ, 0x2, R11 ;  /* 0x00000002ff087819 */ /* 0x000fe4000001140b */
[----:B------:R-:W-:Y:S01]  /*0180*/  SHF.R.S32.HI R9, RZ, 0x2, R6 ;  /* 0x00000002ff097819 */ /* 0x000fe20000011406 */
[----:B------:R-:W-:Y:S01]  /*0190*/  IMAD.IADD R17, R7, 0x1, -R16 ;  /* 0x0000000107117824 */ /* 0x000fe200078e0a10 */
[----:B------:R-:W-:Y:S01]  /*01a0*/  IADD3 R3, R3, 0x3, RZ ;  /* 0x0000000303037810 */ /* 0x000fe20007ffe0ff */
[----:B------:R-:W-:-:S03]  /*01b0*/  IMAD.HI R10, R8, 0x2aaaaaab, RZ ;  /* 0x2aaaaaab080a7827 */ /* 0x000fc600078e02ff */
[----:B------:R-:W-:Y:S01]  /*01c0*/  LEA.HI R12, R12, R3, RZ, 0x2 ;  /* 0x000000030c0c7211 */ /* 0x000fe200078f10ff */
[----:B------:R-:W-:Y:S01]  /*01d0*/  IMAD.HI R7, R9, 0x2aaaaaab, RZ ;  /* 0x2aaaaaab09077827 */ /* 0x000fe200078e02ff */
[----:B------:R-:W-:Y:S02]  /*01e0*/  STL [R1+0x5a8], R17 ;  /* 0x0005a81101007387 */ /* 0x000fe40000100800 */
[----:B------:R-:W-:Y:S01]  /*01f0*/  LOP3.LUT R12, R12, 0xfffffc04, RZ, 0xc0, !PT ;  /* 0xfffffc040c0c7812 */ /* 0x000fe200078ec0ff */
[----:B------:R-:W-:Y:S01]  /*0200*/  IMAD.IADD R18, R5, 0x1, -R14 ;  /* 0x0000000105127824 */ /* 0x000fe200078e0a0e */
[----:B------:R-:W-:Y:S01]  /*0210*/  SHF.R.U32.HI R5, RZ, 0x1f, R10 ;  /* 0x0000001fff057819 */ /* 0x000fe2000001160a */
[----:B------:R-:W-:Y:S01]  /*0220*/  IMAD.HI R11, R11, 0x2aaaaaab, RZ ;  /* 0x2aaaaaab0b0b7827 */ /* 0x000fe200078e02ff */
[----:B------:R-:W-:Y:S02]  /*0230*/  SHF.R.U32.HI R6, RZ, 0x1f, R7 ;  /* 0x0000001fff067819 */ /* 0x000fe40000011607 */
[----:B------:R-:W-:Y:S01]  /*0240*/  LEA.HI R5, R10, R5, RZ, 0x1d ;  /* 0x000000050a057211 */ /* 0x000fe200078fe8ff */
[----:B------:R-:W-:Y:S01]  /*0250*/  IMAD.IADD R15, R3, 0x1, -R12 ;  /* 0x00000001030f7824 */ /* 0x000fe200078e0a0c */
[----:B------:R-:W-:Y:S01]  /*0260*/  LEA.HI R6, R7, R6, RZ, 0x1d ;  /* 0x0000000607067211 */ /* 0x000fe200078fe8ff */
[----:B------:R-:W-:Y:S01]  /*0270*/  IMAD.MOV.U32 R3, RZ, RZ, 0x4 ;  /* 0x00000004ff037424 */ /* 0x000fe200078e00ff */
[----:B------:R-:W-:Y:S01]  /*0280*/  SHF.R.U32.HI R10, RZ, 0x1f, R11 ;  /* 0x0000001fff0a7819 */ /* 0x000fe2000001160b */
[----:B------:R-:W-:Y:S01]  /*0290*/  IMAD R8, R5, -0x30, R8 ;  /* 0xffffffd005087824 */ /* 0x000fe200078e0208 */
[----:B------:R-:W-:Y:S01]  /*02a0*/  SHF.R.U32.HI R14, RZ, 0x1f, R13 ;  /* 0x0000001fff0e7819 */ /* 0x000fe2000001160d */
[----:B------:R-:W-:Y:S01]  /*02b0*/  IMAD R9, R6, -0x30, R9 ;  /* 0xffffffd006097824 */ /* 0x000fe200078e0209 */
[----:B------:R-:W-:Y:S01]  /*02c0*/  LEA.HI.SX32 R10, R11, R10, 0x1b ;  /* 0x0000000a0b0a7211 */ /* 0x000fe200078fdaff */
[----:B------:R-:W-:Y:S01]  /*02d0*/  IMAD.MOV.U32 R16, RZ, RZ, RZ ;  /* 0x000000ffff107224 */ /* 0x000fe200078e00ff */
[----:B------:R-:W-:Y:S01]  /*02e0*/  ISETP.GE.AND P6, PT, R8, 0x6, PT ;  /* 0x000000060800780c */ /* 0x000fe20003fc6270 */
[----:B------:R-:W-:Y:S01]  /*02f0*/  CS2R R6, SRZ ;  /* 0x0000000000067805 */ /* 0x000fe2000001ff00 */
[----:B------:R-:W-:Y:S01]  /*0300*/  ISETP.GE.AND P0, PT, R9, 0x6, PT ;  /* 0x000000060900780c */ /* 0x000fe20003f06270 */
[----:B------:R-:W-:Y:S01]  /*0310*/  IMAD R10, R10, 0x3, RZ ;  /* 0x000000030a0a7824 */ /* 0x000fe200078e02ff */
[----:B------:R-:W-:Y:S01]  /*0320*/  LEA.HI.SX32 R14, R13, R14, 0x1b ;  /* 0x0000000e0d0e7211 */ /* 0x000fe200078fdaff */
[----:B------:R0:W-:Y:S01]  /*0330*/  STL [R1+0x644], R9 ;  /* 0x0006440901007387 */ /* 0x0001e20000100800 */
[----:B------:R-:W-:Y:S01]  /*0340*/  ISETP.LT.AND P3, PT, R15, 0x1, !P6 ;  /* 0x000000010f00780c */ /* 0x000fe20007761270 */
[-C--:B------:R-:W-:Y:S01]  /*0350*/  IMAD.WIDE R20, R10, R3.reuse, c[0x0][0x160] ;  /* 0x000058000a147625 */ /* 0x080fe200078e0203 */
[----:B------:R-:W-:Y:S01]  /*0360*/  ISETP.LT.AND P2, PT, R18, 0x1, !P0 ;  /* 0x000000011200780c */ /* 0x000fe20004741270 */
[----:B------:R-:W-:Y:S01]  /*0370*/  STL [R1+0x5ac], R18 ;  /* 0x0005ac1201007387 */ /* 0x000fe20000100800 */
[C---:B------:R-:W-:Y:S01]  /*0380*/  ISETP.LT.AND P4, PT, R17.reuse, 0x1, !P6 ;  /* 0x000000011100780c */ /* 0x040fe20007781270 */
[----:B------:R-:W-:Y:S01]  /*0390*/  IMAD R14, R14, 0x3, RZ ;  /* 0x000000030e0e7824 */ /* 0x000fe200078e02ff */
[----:B------:R-:W-:Y:S01]  /*03a0*/  ISETP.LT.AND P1, PT, R17, 0x1, !P0 ;  /* 0x000000011100780c */ /* 0x000fe20004721270 */
[----:B------:R-:W-:Y:S01]  /*03b0*/  IMAD.MOV.U32 R5, RZ, RZ, RZ ;  /* 0x000000ffff057224 */ /* 0x000fe200078e00ff */
[----:B------:R-:W-:Y:S01]  /*03c0*/  @P6 LOP3.LUT R4, R4, 0x10000000, RZ, 0xfc, !PT ;  /* 0x1000000004046812 */ /* 0x000fe200078efcff */
[----:B0-----:R-:W-:Y:S01]  /*03d0*/  IMAD.MOV.U32 R9, RZ, RZ, RZ ;  /* 0x000000ffff097224 */ /* 0x001fe200078e00ff */
[----:B------:R-:W-:Y:S01]  /*03e0*/  ISETP.LT.AND P5, PT, R18, 0x1, !P6 ;  /* 0x000000011200780c */ /* 0x000fe200077a1270 */
[----:B------:R-:W-:Y:S01]  /*03f0*/  IMAD.WIDE R12, R14, R3, c[0x0][0x160] ;  /* 0x000058000e0c7625 */ /* 0x000fe200078e0203 */
[----:B------:R-:W-:Y:S01]  /*0400*/  LOP3.LUT R4, R4, 0xfbffffff, RZ, 0xc0, !PT ;  /* 0xfbffffff04047812 */ /* 0x000fe200078ec0ff */
[----:B------:R0:W2:Y:S03]  /*0410*/  @P3 LDG.E.EL R19, [R20.64] ;  /* 0x0000000814133981 */ /* 0x0000a6000c2e1900 */
[----:B------:R-:W-:Y:S01]  /*0420*/  @P0 LOP3.LUT R4, R4, 0x4000000, RZ, 0xfc, !PT ;  /* 0x0400000004040812 */ /* 0x000fe200078efcff */
[----:B------:R-:W3:Y:S04]  /*0430*/  @!P0 LDG.E.EL R16, [R12.64] ;  /* 0x000000080c108981 */ /* 0x000ee8000c2e1900 */
[----:B------:R-:W4:Y:S01]  /*0440*/  @P2 LDG.E.EL R9, [R12.64] ;  /* 0x000000080c092981 */ /* 0x000f22000c2e1900 */
[----:B------:R-:W-:-:S02]  /*0450*/  ISETP.LT.AND P0, PT, R15, 0x1, !P0 ;  /* 0x000000010f00780c */ /* 0x000fc40004701270 */
[----:B------:R-:W-:Y:S01]  /*0460*/  @P5 LOP3.LUT R2, R2, 0x40000, RZ, 0xfc, !PT ;  /* 0x0004000002025812 */ /* 0x000fe200078efcff */
[----:B------:R0:W4:Y:S03]  /*0470*/  @P4 LDG.E.EL R22, [R20.64] ;  /* 0x0000000814164981 */ /* 0x000126000c2e1900 */
[----:B------:R-:W-:Y:S01]  /*0480*/  LOP3.LUT R2, R2, 0xffffbfff, RZ, 0xc0, !PT ;  /* 0xffffbfff02027812 */ /* 0x000fe200078ec0ff */
[----:B------:R-:W4:Y:S03]  /*0490*/  @P1 LDG.E.EL R6, [R12.64] ;  /* 0x000000080c061981 */ /* 0x000f26000c2e1900 */
[----:B------:R-:W-:Y:S01]  /*04a0*/  @P4 LOP3.LUT R2, R2, 0x4000, RZ, 0xfc, !PT ;  /* 0x0000400002024812 */ /* 0x000fe200078efcff */
[----:B------:R0:W-:Y:S03]  /*04b0*/  STL.64 [R1+0x48], R20 ;  /* 0x0000481401007387 */ /* 0x0001e60000100a00 */
[----:B------:R-:W-:Y:S01]  /*04c0*/  LOP3.LUT R2, R2, 0xfffdffff, RZ, 0xc0, !PT ;  /* 0xfffdffff02027812 */ /* 0x000fe200078ec0ff */
[----:B------:R-:W4:Y:S03]  /*04d0*/  @P0 LDG.E.EL R5, [R12.64] ;  /* 0x000000080c050981 */ /* 0x000f26000c2e1900 */
[----:B------:R-:W-:Y:S01]  /*04e0*/  @P3 LOP3.LUT R2, R2, 0x20000, RZ, 0xfc, !PT ;  /* 0x0002000002023812 */ /* 0x000fe200078efcff */
[----:B------:R0:W5:Y:S03]  /*04f0*/  @!P6 LDG.E.EL R24, [R20.64] ;  /* 0x000000081418e981 */ /* 0x000166000c2e1900 */
[----:B------:R-:W-:Y:S01]  /*0500*/  LOP3.LUT R2, R2, 0xfffeffff, RZ, 0xc0, !PT ;  /* 0xfffeffff02027812 */ /* 0x000fe200078ec0ff */
[----:B------:R-:W-:Y:S01]  /*0510*/  IMAD.SHL.U32 R3, R8, 0x2, RZ ;  /* 0x0000000208037824 */ /* 0x000fe200078e00ff */
[----:B------:R0:W5:Y:S02]  /*0520*/  @P5 LDG.E.EL R7, [R20.64] ;  /* 0x0000000814075981 */ /* 0x000164000c2e1900 */
[----:B------:R-:W-:-:S02]  /*0530*/  @P2 LOP3.LUT R2, R2, 0x10000, RZ, 0xfc, !PT ;  /* 0x0001000002022812 */ /* 0x000fc400078efcff */
[----:B------:R-:W-:Y:S01]  /*0540*/  ISETP.GE.AND P2, PT, R18, 0x1, PT ;  /* 0x000000011200780c */ /* 0x000fe20003f46270 */
[----:B------:R-:W-:Y:S01]  /*0550*/  STL [R1+0x618], R15 ;  /* 0x0006180f01007387 */ /* 0x000fe20000100800 */
[----:B------:R-:W-:Y:S02]  /*0560*/  LOP3.LUT R2, R2, 0xffffdfff, RZ, 0xc0, !PT ;  /* 0xffffdfff02027812 */ /* 0x000fe400078ec0ff */
[----:B------:R-:W-:Y:S01]  /*0570*/  LOP3.LUT R0, R0, 0xfffffdff, RZ, 0xc0, !PT ;  /* 0xfffffdff00007812 */ /* 0x000fe200078ec0ff */
[----:B------:R-:W-:Y:S01]  /*0580*/  STL [R1+0x640], R8 ;  /* 0x0006400801007387 */ /* 0x000fe20000100800 */
[----:B0-----:R0:W1:Y:S01]  /*0590*/  I2F.F64 R20, R3 ;  /* 0x0000000300147312 */ /* 0x0010620000201c00 */
[----:B------:R-:W-:Y:S02]  /*05a0*/  @P1 LOP3.LUT R2, R2, 0x2000, RZ, 0xfc, !PT ;  /* 0x0000200002021812 */ /* 0x000fe400078efcff */
[----:B------:R-:W-:Y:S01]  /*05b0*/  ISETP.GE.AND P1, PT, R17, 0x1, PT ;  /* 0x000000011100780c */ /* 0x000fe20003f26270 */
[----:B------:R-:W-:Y:S01]  /*05c0*/  STL.64 [R1+0x40], R12 ;  /* 0x0000400c01007387 */ /* 0x000fe20000100a00 */
[----:B------:R-:W-:-:S02]  /*05d0*/  LOP3.LUT R2, R2, 0xffff7fff, RZ, 0xc0, !PT ;  /* 0xffff7fff02027812 */ /* 0x000fc400078ec0ff */
[----:B------:R-:W-:Y:S02]  /*05e0*/  @P2 LOP3.LUT R0, R0, 0x200, RZ, 0xfc, !PT ;  /* 0x0000020000002812 */ /* 0x000fe400078efcff */
[----:B------:R-:W-:Y:S02]  /*05f0*/  @P0 LOP3.LUT R2, R2, 0x8000, RZ, 0xfc, !PT ;  /* 0x0000800002020812 */ /* 0x000fe400078efcff */
[----:B------:R-:W-:Y:S02]  /*0600*/  ISETP.GE.AND P0, PT, R15, 0x1, PT ;  /* 0x000000010f00780c */ /* 0x000fe40003f06270 */
[----:B------:R-:W-:-:S04]  /*0610*/  LOP3.LUT R0, R0, 0xfffffff7, RZ, 0xc0, !PT ;  /* 0xfffffff700007812 */ /* 0x000fc800078ec0ff */
[----:B------:R-:W-:Y:S01]  /*0620*/  @P1 LOP3.LUT R0, R0, 0x8, RZ, 0xfc, !PT ;  /* 0x0000000800001812 */ /* 0x000fe200078efcff */
[----:B------:R-:W-:Y:S03]  /*0630*/  BSSY B0, `(.L_x_0) ;  /* 0x0000010000007945 */ /* 0x000fe60003800000 */
[----:B------:R-:W-:Y:S01]  /*0640*/  LOP3.LUT R0, R0, 0xffffff7f, RZ, 0xc0, !PT ;  /* 0xffffff7f00007812 */ /* 0x000fe200078ec0ff */
[----:B------:R0:W-:Y:S03]  /*0650*/  STL [R1+0xd4], R3 ;  /* 0x0000d40301007387 */ /* 0x0001e60000100800 */
[----:B------:R-:W-:Y:S01]  /*0660*/  @P0 LOP3.LUT R0, R0, 0x80, RZ, 0xfc, !PT ;  /* 0x0000008000000812 */ /* 0x000fe200078efcff */
[----:B------:R-:W-:Y:S01]  /*0670*/  UMOV UR5, URZ ;  /* 0x0000003f00057c82 */ /* 0x000fe20008000000 */
[----:B0-----:R-:W-:Y:S01]  /*0680*/  MOV R3, 0x730 ;  /* 0x0000073000037802 */ /* 0x001fe20000000f00 */
[----:B--2---:R-:W-:Y:S04]  /*0690*/  STL [R1+0x94], R19 ;  /* 0x0000941301007387 */ /* 0x004fe80000100800 */
[----:B---3--:R-:W-:Y:S04]  /*06a0*/  STL [R1+0xa8], R16 ;  /* 0x0000a81001007387 */ /* 0x008fe80000100800 */
[----:B----4-:R-:W-:Y:S04]  /*06b0*/  STL [R1+0xac], R9 ;  /* 0x0000ac0901007387 */ /* 0x010fe80000100800 */
[----:B------:R1:W-:Y:S02]  /*06c0*/  STL [R1+0x58], R22 ;  /* 0x0000581601007387 */ /* 0x0003e40000100800 */
[----:B-1----:R-:W0:-:S02]  /*06d0*/  DMUL R22, R20, c[0x2][0x0] ;  /* 0x0080000014167a28 */ /* 0x002e040000000000 */
[----:B------:R0:W-:Y:S04]  /*06e0*/  STL [R1+0xb0], R6 ;  /* 0x0000b00601007387 */ /* 0x0001e80000100800 */
[----:B------:R1:W-:Y:S04]  /*06f0*/  STL [R1+0xb4], R5 ;  /* 0x0000b40501007387 */ /* 0x0003e80000100800 */
[----:B0-----:R-:W-:Y:S02]  /*0700*/  IMAD.MOV.U32 R6, RZ, RZ, R22 ;  /* 0x000000ffff067224 */ /* 0x001fe400078e0016 */
[----:B-1----:R-:W-:-:S02]  /*0710*/  IMAD.MOV.U32 R5, RZ, RZ, R23 ;  /* 0x000000ffff057224 */ /* 0x002fc400078e0017 */
[----:B-----5:R-:W-:Y:S05]  /*0720*/  CALL.REL.NOINC `($triton_poi_fused_cat_8$__internal_accurate_pow) ;  /* 0x0002cae000007944 */ /* 0x020fea0003c00000 */
[----:B------:R-:W-:Y:S05]  /*0730*/  BSYNC B0 ;  /* 0x0000000000007941 */ /* 0x000fea0003800000 */
.L_x_0:
[----:B------:R-:W2:Y:S01]  /*0740*/  LDL R10, [R1+0x644] ;  /* 0x00064400010a7983 */ /* 0x000ea20000100800 */
[----:B------:R-:W-:Y:S01]  /*0750*/  IMAD.MOV.U32 R8, RZ, RZ, 0x55555555 ;  /* 0x55555555ff087424 */ /* 0x000fe200078e00ff */
[----:B------:R-:W-:Y:S01]  /*0760*/  BSSY B0, `(.L_x_1) ;  /* 0x0000018000007945 */ /* 0x000fe20003800000 */
[----:B------:R-:W-:-:S06]  /*0770*/  IMAD.MOV.U32 R9, RZ, RZ, 0x3fb55555 ;  /* 0x3fb55555ff097424 */ /* 0x000fcc00078e00ff */
[----:B------:R0:W1:Y:S02]  /*0780*/  DFMA R20, R20, R8, 10000 ;  /* 0x40c388001414742b */ /* 0x0000640000000008 */
[----:B0-----:R-:W-:Y:S02]  /*0790*/  IMAD.MOV.U32 R9, RZ, RZ, R5 ;  /* 0x000000ffff097224 */ /* 0x001fe400078e0005 */
[----:B------:R-:W-:Y:S02]  /*07a0*/  IMAD.MOV.U32 R8, RZ, RZ, R6 ;  /* 0x000000ffff087224 */ /* 0x000fe400078e0006 */
[----:B------:R-:W-:Y:S02]  /*07b0*/  IMAD.MOV.U32 R15, RZ, RZ, R9 ;  /* 0x000000ffff0f7224 */ /* 0x000fe400078e0009 */
[----:B------:R-:W-:Y:S02]  /*07c0*/  IMAD.MOV.U32 R14, RZ, RZ, R8 ;  /* 0x000000ffff0e7224 */ /* 0x000fe400078e0008 */
[----:B-1----:R-:W-:-:S04]  /*07d0*/  LOP3.LUT R3, R21, 0x7ff00000, RZ, 0xc0, !PT ;  /* 0x7ff0000015037812 */ /* 0x002fc800078ec0ff */
[----:B------:R-:W-:Y:S01]  /*07e0*/  ISETP.NE.AND P0, PT, R3, 0x7ff00000, PT ;  /* 0x7ff000000300780c */ /* 0x000fe20003f05270 */
[----:B--2---:R-:W-:-:S05]  /*07f0*/  IMAD.SHL.U32 R5, R10, 0x2, RZ ;  /* 0x000000020a057824 */ /* 0x004fca00078e00ff */
[----:B------:R0:W-:Y:S07]  /*0800*/  STL [R1+0xdc], R5 ;  /* 0x0000dc0501007387 */ /* 0x0001ee0000100800 */
[----:B------:R-:W-:Y:S05]  /*0810*/  @P0 BRA `(.L_x_2) ;  /* 0x000000c000000947 */ /* 0x000fea0003800000 */
[----:B------:R-:W1:Y:S01]  /*0820*/  DSETP.NAN.AND P1, PT, |R22|, |R22|, PT ;  /* 0x400000161600722a */ /* 0x000e620003f28200 */
[----:B------:R-:W-:Y:S02]  /*0830*/  IMAD.MOV.U32 R14, RZ, RZ, R20 ;  /* 0x000000ffff0e7224 */ /* 0x000fe400078e0014 */
[----:B------:R-:W-:-:S11]  /*0840*/  IMAD.MOV.U32 R15, RZ, RZ, R21 ;  /* 0x000000ffff0f7224 */ /* 0x000fd600078e0015 */
[----:B-1----:R-:W-:Y:S05]  /*0850*/  @P1 BRA `(.L_x_2) ;  /* 0x0000008000001947 */ /* 0x002fea0003800000 */
[----:B------:R-:W-:Y:S02]  /*0860*/  LOP3.LUT R3, R23, 0x7fffffff, RZ, 0xc0, !PT ;  /* 0x7fffffff17037812 */ /* 0x000fe400078ec0ff */
[----:B------:R-:W-:-:S04]  /*0870*/  ISETP.NE.AND P1, PT, R22, RZ, PT ;  /* 0x000000ff1600720c */ /* 0x000fc80003f25270 */
[----:B------:R-:W-:-:S13]  /*0880*/  ISETP.NE.OR P1, PT, R3, 0x7ff00000, P1 ;  /* 0x7ff000000300780c */ /* 0x000fda0000f25670 */
[----:B------:R-:W-:Y:S01]  /*0890*/  @!P1 ISETP.GE.AND P2, PT, R23, RZ, PT ;  /* 0x000000ff1700920c */ /* 0x000fe20003f46270 */
[----:B------:R-:W-:Y:S02]  /*08a0*/  @!P1 IMAD.MOV.U32 R14, RZ, RZ, RZ ;  /* 0x000000ffff0e9224 */ /* 0x000fe400078e00ff */
[----:B------:R-:W-:Y:S01]  /*08b0*/  @P1 IMAD.MOV.U32 R14, RZ, RZ, R8 ;  /* 0x000000ffff0e1224 */ /* 0x000fe200078e0008 */
[----:B------:R-:W-:Y:S01]  /*08c0*/  @!P1 SEL R15, RZ, 0x7ff00000, !P2 ;  /* 0x7ff00000ff0f9807 */ /* 0x000fe20005000000 */
[----:B------:R-:W-:-:S03]  /*08d0*/  @P1 IMAD.MOV.U32 R15, RZ, RZ, R9 ;  /* 0x000000ffff0f1224 */ /* 0x000fc600078e0009 */
.L_x_2:
[----:B------:R-:W-:Y:S05]  /*08e0*/  BSYNC B0 ;  /* 0x0000000000007941 */ /* 0x000fea0003800000 */
.L_x_1:
[----:B------:R-:W-:Y:S01]  /*08f0*/  BSSY B0, `(.L_x_3) ;  /* 0x0000005000007945 */ /* 0x000fe20003800000 */
[----:B------:R-:W-:Y:S01]  /*0900*/  IMAD.MOV.U32 R6, RZ, RZ, R22 ;  /* 0x000000ffff067224 */ /* 0x000fe200078e0016 */
[----:B------:R-:W-:Y:S01]  /*0910*/  MOV R3, 0x940 ;  /* 0x0000094000037802 */ /* 0x000fe20000000f00 */
[----:B0-----:R-:W-:Y:S02]  /*0920*/  IMAD.MOV.U32 R5, RZ, RZ, R23 ;  /* 0x000000ffff057224 */ /* 0x001fe400078e0017 */
[----:B------:R-:W-:Y:S05]  /*0930*/  CALL.REL.NOINC `($triton_poi_fused_cat_8$__internal_accurate_pow) ;  /* 0x0002c8d000007944 */ /* 0x000fea0003c00000 */
[----:B------:R-:W-:Y:S05]  /*0940*/  BSYNC B0 ;  /* 0x0000000000007941 */ /* 0x000fea0003800000 */
.L_x_3:
[----:B------:R-:W2:Y:S01]  /*0950*/  LDL R3, [R1+0xdc] ;  /* 0x0000dc0001037983 */ /* 0x000ea20000100800 */
[----:B------:R-:W-:Y:S01]  /*0960*/  IMAD.MOV.U32 R8, RZ, RZ, R6 ;  /* 0x000000ffff087224 */ /* 0x000fe200078e0006 */
[----:B------:R-:W-:Y:S01]  /*0970*/  BSSY B0, `(.L_x_4) ;  /* 0x0000012000007945 */ /* 0x000fe20003800000 */
[----:B------:R-:W-:-:S02]  /*0980*/  IMAD.MOV.U32 R9, RZ, RZ, R5 ;  /* 0x000000ffff097224 */ /* 0x000fc400078e0005 */
[----:B------:R-:W-:Y:S02]  /*0990*/  IMAD.MOV.U32 R12, RZ, RZ, R8 ;  /* 0x000000ffff0c7224 */ /* 0x000fe400078e0008 */
[----:B------:R-:W-:Y:S01]  /*09a0*/  IMAD.MOV.U32 R13, RZ, RZ, R9 ;  /* 0x000000ffff0d7224 */ /* 0x000fe200078e0009 */
[----:B--2---:R0:W1:Y:S01]  /*09b0*/  I2F.F64 R16, R3 ;  /* 0x0000000300107312 */ /* 0x0040620000201c00 */
[----:B------:R-:W-:Y:S05]  /*09c0*/  @P0 BRA `(.L_x_5) ;  /* 0x000000c000000947 */ /* 0x000fea0003800000 */
[----:B------:R-:W2:Y:S01]  /*09d0*/  DSETP.NAN.AND P1, PT, |R22|, |R22|, PT ;  /* 0x400000161600722a */ /* 0x000ea20003f28200 */
[----:B------:R-:W-:Y:S02]  /*09e0*/  IMAD.MOV.U32 R12, RZ, RZ, R20 ;  /* 0x000000ffff0c7224 */ /* 0x000fe400078e0014 */
[----:B------:R-:W-:-:S11]  /*09f0*/  IMAD.MOV.U32 R13, RZ, RZ, R21 ;  /* 0x000000ffff0d7224 */ /* 0x000fd600078e0015 */
[----:B--2---:R-:W-:Y:S05]  /*0a00*/  @P1 BRA `(.L_x_5) ;  /* 0x0000008000001947 */ /* 0x004fea0003800000 */
[----:B0-----:R-:W-:Y:S02]  /*0a10*/  LOP3.LUT R3, R23, 0x7fffffff, RZ, 0xc0, !PT ;  /* 0x7fffffff17037812 */ /* 0x001fe400078ec0ff */
[----:B------:R-:W-:-:S04]  /*0a20*/  ISETP.NE.AND P1, PT, R22, RZ, PT ;  /* 0x000000ff1600720c */ /* 0x000fc80003f25270 */
[----:B------:R-:W-:-:S13]  /*0a30*/  ISETP.NE.OR P1, PT, R3, 0x7ff00000, P1 ;  /* 0x7ff000000300780c */ /* 0x000fda0000f25670 */
[----:B------:R-:W-:Y:S01]  /*0a40*/  @!P1 ISETP.GE.AND P2, PT, R23, RZ, PT ;  /* 0x000000ff1700920c */ /* 0x000fe20003f46270 */
[----:B------:R-:W-:Y:S02]  /*0a50*/  @!P1 IMAD.MOV.U32 R12, RZ, RZ, RZ ;  /* 0x000000ffff0c9224 */ /* 0x000fe400078e00ff */
[----:B------:R-:W-:Y:S01]  /*0a60*/  @P1 IMAD.MOV.U32 R12, RZ, RZ, R8 ;  /* 0x000000ffff0c1224 */ /* 0x000fe200078e0008 */
[----:B------:R-:W-:Y:S01]  /*0a70*/  @!P1 SEL R13, RZ, 0x7ff00000, !P2 ;  /* 0x7ff00000ff0d9807 */ /* 0x000fe20005000000 */
[----:B------:R-:W-:-:S03]  /*0a80*/  @P1 IMAD.MOV.U32 R13, RZ, RZ, R9 ;  /* 0x000000ffff0d1224 */ /* 0x000fc600078e0009 */
.L_x_5:
[----:B------:R-:W-:Y:S05]  /*0a90*/  BSYNC B0 ;  /* 0x0000000000007941 */ /* 0x000fea0003800000 */
.L_x_4:
[----:B------:R-:W-:Y:S01]  /*0aa0*/  BSSY B0, `(.L_x_6) ;  /* 0x0000005000007945 */ /* 0x000fe20003800000 */
[----:B------:R-:W-:Y:S01]  /*0ab0*/  IMAD.MOV.U32 R6, RZ, RZ, R22 ;  /* 0x000000ffff067224 */ /* 0x000fe200078e0016 */
[----:B0-----:R-:W-:Y:S01]  /*0ac0*/  MOV R3, 0xaf0 ;  /* 0x00000af000037802 */ /* 0x001fe20000000f00 */
[----:B------:R-:W-:Y:S02]  /*0ad0*/  IMAD.MOV.U32 R5, RZ, RZ, R23 ;  /* 0x000000ffff057224 */ /* 0x000fe400078e0017 */
[----:B-1----:R-:W-:Y:S05]  /*0ae0*/  CALL.REL.NOINC `($triton_poi_fused_cat_8$__internal_accurate_pow) ;  /* 0x0002c72000007944 */ /* 0x002fea0003c00000 */
[----:B------:R-:W-:Y:S05]  /*0af0*/  BSYNC B0 ;  /* 0x0000000000007941 */ /* 0x000fea0003800000 */
.L_x_6:
[----:B------:R-:W-:Y:S01]  /*0b00*/  IMAD.MOV.U32 R10, RZ, RZ, R6 ;  /* 0x000000ffff0a7224 */ /* 0x000fe200078e0006 */
[----:B------:R-:W-:Y:S01]  /*0b10*/  BSSY B0, `(.L_x_7) ;  /* 0x0000012000007945 */ /* 0x000fe20003800000 */
[----:B------:R-:W-:Y:S01]  /*0b20*/  IMAD.MOV.U32 R11, RZ, RZ, R5 ;  /* 0x000000ffff0b7224 */ /* 0x000fe200078e0005 */
[----:B------:R-:W0:Y:S01]  /*0b30*/  DMUL R16, R16, c[0x2][0x0] ;  /* 0x0080000010107a28 */ /* 0x000e220000000000 */
[----:B------:R-:W-:-:S02]  /*0b40*/  IMAD.MOV.U32 R8, RZ, RZ, R10 ;  /* 0x000000ffff087224 */ /* 0x000fc400078e000a */
[----:B------:R-:W-:Y:S01]  /*0b50*/  IMAD.MOV.U32 R9, RZ, RZ, R11 ;  /* 0x000000ffff097224 */ /* 0x000fe200078e000b */
[----:B------:R-:W-:Y:S05]  /*0b60*/  @P0 BRA `(.L_x_8) ;  /* 0x000000c000000947 */ /* 0x000fea0003800000 */
[----:B0-----:R-:W0:Y:S01]  /*0b70*/  DSETP.NAN.AND P1, PT, |R22|, |R22|, PT ;  /* 0x400000161600722a */ /* 0x001e220003f28200 */
[----:B------:R-:W-:Y:S02]  /*0b80*/  IMAD.MOV.U32 R8, RZ, RZ, R20 ;  /* 0x000000ffff087224 */ /* 0x000fe400078e0014 */
[----:B------:R-:W-:-:S11]  /*0b90*/  IMAD.MOV.U32 R9, RZ, RZ, R21 ;  /* 0x000000ffff097224 */ /* 0x000fd600078e0015 */
[----:B0-----:R-:W-:Y:S05]  /*0ba0*/  @P1 BRA `(.L_x_8) ;  /* 0x0000008000001947 */ /* 0x001fea0003800000 */
        /* <DEDUP_REMOVED lines=8> */
.L_x_8:
[----:B0-----:R-:W-:Y:S05]  /*0c30*/  BSYNC B0 ;  /* 0x0000000000007941 */ /* 0x001fea0003800000 */
.L_x_7:
[----:B------:R-:W-:Y:S01]  /*0c40*/  BSSY B0, `(.L_x_9) ;  /* 0x0000005000007945 */ /* 0x000fe20003800000 */
[----:B------:R-:W-:Y:S01]  /*0c50*/  IMAD.MOV.U32 R6, RZ, RZ, R22 ;  /* 0x000000ffff067224 */ /* 0x000fe200078e0016 */
[----:B------:R-:W-:Y:S01]  /*0c60*/  MOV R3, 0xc90 ;  /* 0x00000c9000037802 */ /* 0x000fe20000000f00 */
[----:B------:R-:W-:Y:S02]  /*0c70*/  IMAD.MOV.U32 R5, RZ, RZ, R23 ;  /* 0x000000ffff057224 */ /* 0x000fe400078e0017 */
[----:B------:R-:W-:Y:S05]  /*0c80*/  CALL.REL.NOINC `($triton_poi_fused_cat_8$__internal_accurate_pow) ;  /* 0x0002c58000007944 */ /* 0x000fea0003c00000 */
[----:B------:R-:W-:Y:S05]  /*0c90*/  BSYNC B0 ;  /* 0x0000000000007941 */ /* 0x000fea0003800000 */
.L_x_9:
[----:B------:R-:W-:Y:S01]  /*0ca0*/  IMAD.MOV.U32 R10, RZ, RZ, R6 ;  /* 0x000000ffff0a7224 */ /* 0x000fe200078e0006 */
[----:B------:R-:W-:Y:S01]  /*0cb0*/  BSSY B0, `(.L_x_10) ;  /* 0x0000011000007945 */ /* 0x000fe20003800000 */
[----:B------:R-:W-:-:S02]  /*0cc0*/  IMAD.MOV.U32 R11, RZ, RZ, R5 ;  /* 0x000000ffff0b7224 */ /* 0x000fc400078e0005 */
[----:B------:R-:W-:Y:S02]  /*0cd0*/  IMAD.MOV.U32 R18, RZ, RZ, R10 ;  /* 0x000000ffff127224 */ /* 0x000fe400078e000a */
[----:B------:R-:W-:Y:S01]  /*0ce0*/  IMAD.MOV.U32 R19, RZ, RZ, R11 ;  /* 0x000000ffff137224 */ /* 0x000fe200078e000b */
[----:B------:R-:W-:Y:S05]  /*0cf0*/  @P0 BRA `(.L_x_11) ;  /* 0x000000c000000947 */ /* 0x000fea0003800000 */
[----:B------:R-:W0:Y:S01]  /*0d00*/  DSETP.NAN.AND P0, PT, |R22|, |R22|, PT ;  /* 0x400000161600722a */ /* 0x000e220003f08200 */
        /* <DEDUP_REMOVED lines=11> */
.L_x_11:
[----:B------:R-:W-:Y:S05]  /*0dc0*/  BSYNC B0 ;  /* 0x0000000000007941 */ /* 0x000fea0003800000 */
.L_x_10:
[----:B------:R-:W-:Y:S01]  /*0dd0*/  BSSY B0, `(.L_x_12) ;  /* 0x0000005000007945 */ /* 0x000fe20003800000 */
[----:B------:R-:W-:Y:S01]  /*0de0*/  IMAD.MOV.U32 R6, RZ, RZ, R16 ;  /* 0x000000ffff067224 */ /* 0x000fe200078e0010 */
[----:B------:R-:W-:Y:S01]  /*0df0*/  MOV R3, 0xe20 ;  /* 0x00000e2000037802 */ /* 0x000fe20000000f00 */
[----:B------:R-:W-:Y:S02]  /*0e00*/  IMAD.MOV.U32 R5, RZ, RZ, R17 ;  /* 0x000000ffff057224 */ /* 0x000fe400078e0011 */
[----:B------:R-:W-:Y:S05]  /*0e10*/  CALL.REL.NOINC `($triton_poi_fused_cat_8$__internal_accurate_pow) ;  /* 0x0002c3f000007944 */ /* 0x000fea0003c00000 */
[----:B------:R-:W-:Y:S05]  /*0e20*/  BSYNC B0 ;  /* 0x0000000000007941 */ /* 0x000fea0003800000 */
.L_x_12:
[----:B------:R-:W0:Y:S01]  /*0e30*/  DADD R20, R16, 10000 ;  /* 0x40c3880010147429 */ /* 0x000e220000000000 */
[----:B------:R-:W-:Y:S01]  /*0e40*/  IMAD.MOV.U32 R10, RZ, RZ, R6 ;  /* 0x000000ffff0a7224 */ /* 0x000fe200078e0006 */
[----:B------:R-:W-:Y:S01]  /*0e50*/  BSSY B0, `(.L_x_13) ;  /* 0x0000012000007945 */ /* 0x000fe20003800000 */
[----:B------:R-:W-:-:S05]  /*0e60*/  IMAD.MOV.U32 R11, RZ, RZ, R5 ;  /* 0x000000ffff0b7224 */ /* 0x000fca00078e0005 */
[----:B------:R1:W-:Y:S02]  /*0e70*/  STL.64 [R1+0x38], R10 ;  /* 0x0000380a01007387 */ /* 0x0003e40000100a00 */
[----:B0-----:R-:W-:-:S04]  /*0e80*/  LOP3.LUT R3, R21, 0x7ff00000, RZ, 0xc0, !PT ;  /* 0x7ff0000015037812 */ /* 0x001fc800078ec0ff */
[----:B------:R-:W-:-:S13]  /*0e90*/  ISETP.NE.AND P0, PT, R3, 0x7ff00000, PT ;  /* 0x7ff000000300780c */ /* 0x000fda0003f05270 */
[----:B------:R-:W-:Y:S05]  /*0ea0*/  @P0 BRA `(.L_x_14) ;  /* 0x000000c000000947 */ /* 0x000fea0003800000 */
[----:B-1----:R0:W-:Y:S01]  /*0eb0*/  STL.64 [R1+0x38], R20 ;  /* 0x0000381401007387 */ /* 0x0021e20000100a00 */
[----:B------:R-:W1:-:S14]  /*0ec0*/  DSETP.NAN.AND P1, PT, |R16|, |R16|, PT ;  /* 0x400000101000722a */ /* 0x000e5c0003f28200 */
[----:B-1----:R-:W-:Y:S05]  /*0ed0*/  @P1 BRA `(.L_x_14) ;  /* 0x0000009000001947 */ /* 0x002fea0003800000 */
[----:B0-----:R-:W-:Y:S02]  /*0ee0*/  LOP3.LUT R3, R17, 0x7fffffff, RZ, 0xc0, !PT ;  /* 0x7fffffff11037812 */ /* 0x001fe400078ec0ff */
[----:B------:R-:W-:-:S04]  /*0ef0*/  ISETP.NE.AND P1, PT, R16, RZ, PT ;  /* 0x000000ff1000720c */ /* 0x000fc80003f25270 */
[----:B------:R-:W-:-:S13]  /*0f00*/  ISETP.NE.OR P1, PT, R3, 0x7ff00000, P1 ;  /* 0x7ff000000300780c */ /* 0x000fda0000f25670 */
[----:B------:R-:W-:Y:S01]  /*0f10*/  @!P1 ISETP.GE.AND P2, PT, R17, RZ, PT ;  /* 0x000000ff1100920c */ /* 0x000fe20003f46270 */
[----:B------:R-:W-:Y:S02]  /*0f20*/  @!P1 IMAD.MOV.U32 R26, RZ, RZ, RZ ;  /* 0x000000ffff1a9224 */ /* 0x000fe400078e00ff */
[----:B------:R-:W-:Y:S01]  /*0f30*/  @P1 IMAD.MOV.U32 R26, RZ, RZ, R10 ;  /* 0x000000ffff1a1224 */ /* 0x000fe200078e000a */
[----:B------:R-:W-:Y:S01]  /*0f40*/  @!P1 SEL R27, RZ, 0x7ff00000, !P2 ;  /* 0x7ff00000ff1b9807 */ /* 0x000fe20005000000 */
[----:B------:R-:W-:-:S05]  /*0f50*/  @P1 IMAD.MOV.U32 R27, RZ, RZ, R11 ;  /* 0x000000ffff1b1224 */ /* 0x000fca00078e000b */
[----:B------:R0:W-:Y:S03]  /*0f60*/  STL.64 [R1+0x38], R26 ;  /* 0x0000381a01007387 */ /* 0x0001e60000100a00 */
.L_x_14:
[----:B01----:R-:W-:Y:S05]  /*0f70*/  BSYNC B0 ;  /* 0x0000000000007941 */ /* 0x003fea0003800000 */
.L_x_13:
[----:B------:R-:W-:Y:S01]  /*0f80*/  BSSY B0, `(.L_x_15) ;  /* 0x0000005000007945 */ /* 0x000fe20003800000 */
[----:B------:R-:W-:Y:S01]  /*0f90*/  IMAD.MOV.U32 R6, RZ, RZ, R16 ;  /* 0x000000ffff067224 */ /* 0x000fe200078e0010 */
[----:B------:R-:W-:Y:S01]  /*0fa0*/  MOV R3, 0xfd0 ;  /* 0x00000fd000037802 */ /* 0x000fe20000000f00 */
[----:B------:R-:W-:Y:S02]  /*0fb0*/  IMAD.MOV.U32 R5, RZ, RZ, R17 ;  /* 0x000000ffff057224 */ /* 0x000fe400078e0011 */
[----:B------:R-:W-:Y:S05]  /*0fc0*/  CALL.REL.NOINC `($triton_poi_fused_cat_8$__internal_accurate_pow) ;  /* 0x0002c24000007944 */ /* 0x000fea0003c00000 */
[----:B------:R-:W-:Y:S05]  /*0fd0*/  BSYNC B0 ;  /* 0x0000000000007941 */ /* 0x000fea0003800000 */
.L_x_15:
[----:B------:R-:W-:Y:S01]  /*0fe0*/  IMAD.MOV.U32 R10, RZ, RZ, R6 ;  /* 0x000000ffff0a7224 */ /* 0x000fe200078e0006 */
[----:B------:R-:W-:Y:S01]  /*0ff0*/  BSSY B0, `(.L_x_16) ;  /* 0x0000012000007945 */ /* 0x000fe20003800000 */
[----:B------:R-:W-:Y:S02]  /*1000*/  IMAD.MOV.U32 R11, RZ, RZ, R5 ;  /* 0x000000ffff0b7224 */ /* 0x000fe400078e0005 */
[----:B------:R-:W-:Y:S02]  /*1010*/  IMAD.MOV.U32 R6, RZ, RZ, R16 ;  /* 0x000000ffff067224 */ /* 0x000fe400078e0010 */
[----:B------:R-:W-:Y:S01]  /*1020*/  IMAD.MOV.U32 R5, RZ, RZ, R17 ;  /* 0x000000ffff057224 */ /* 0x000fe200078e0011 */
[----:B------:R0:W-:Y:S01]  /*1030*/  STL.64 [R1+0x50], R10 ;  /* 0x0000500a01007387 */ /* 0x0001e20000100a00 */
[----:B------:R-:W-:Y:S05]  /*1040*/  @P0 BRA `(.L_x_17) ;  /* 0x000000c000000947 */ /* 0x000fea0003800000 */
[----:B------:R1:W-:Y:S01]  /*1050*/  STL.64 [R1+0x50], R20 ;  /* 0x0000501401007387 */ /* 0x0003e20000100a00 */
[----:B------:R-:W2:-:S14]  /*1060*/  DSETP.NAN.AND P1, PT, |R16|, |R16|, PT ;  /* 0x400000101000722a */ /* 0x000e9c0003f28200 */
[----:B--2---:R-:W-:Y:S05]  /*1070*/  @P1 BRA `(.L_x_17) ;  /* 0x0000009000001947 */ /* 0x004fea0003800000 */
[----:B-1----:R-:W-:Y:S02]  /*1080*/  LOP3.LUT R3, R17, 0x7fffffff, RZ, 0xc0, !PT ;  /* 0x7fffffff11037812 */ /* 0x002fe400078ec0ff */
        /* <DEDUP_REMOVED lines=8> */
.L_x_17:
[----:B-1----:R-:W-:Y:S05]  /*1110*/  BSYNC B0 ;  /* 0x0000000000007941 */ /* 0x002fea0003800000 */
.L_x_16:
[----:B------:R1:W2:Y:S01]  /*1120*/  DSETP.NEU.AND P1, PT, R22, RZ, PT ;  /* 0x000000ff1600722a */ /* 0x0002a20003f2d000 */
[----:B------:R-:W-:Y:S01]  /*1130*/  BSSY B0, `(.L_x_18) ;  /* 0x0000003000007945 */ /* 0x000fe20003800000 */
[----:B------:R-:W-:-:S07]  /*1140*/  MOV R3, 0x1160 ;  /* 0x0000116000037802 */ /* 0x000fce0000000f00 */
[----:B012---:R-:W-:Y:S05]  /*1150*/  CALL.REL.NOINC `($triton_poi_fused_cat_8$__internal_accurate_pow) ;  /* 0x0002c0b000007944 */ /* 0x007fea0003c00000 */
[----:B------:R-:W-:Y:S05]  /*1160*/  BSYNC B0 ;  /* 0x0000000000007941 */ /* 0x000fea0003800000 */
.L_x_18:
[----:B------:R-:W0:Y:S01]  /*1170*/  F2F.F64.F32 R22, R24 ;  /* 0x0000001800167310 */ /* 0x000e220000201800 */
[----:B------:R-:W-:Y:S01]  /*1180*/  BSSY B0, `(.L_x_19) ;  /* 0x000001a000007945 */ /* 0x000fe20003800000 */
[----:B------:R-:W-:Y:S01]  /*1190*/  FSEL R14, R14, RZ, P1 ;  /* 0x000000ff0e0e7208 */ /* 0x000fe20000800000 */
[----:B------:R-:W-:Y:S01]  /*11a0*/  IMAD.MOV.U32 R26, RZ, RZ, R6 ;  /* 0x000000ffff1a7224 */ /* 0x000fe200078e0006 */
[----:B------:R-:W-:Y:S02]  /*11b0*/  FSEL R15, R15, 1.875, P1 ;  /* 0x3ff000000f0f7808 */ /* 0x000fe40000800000 */
[----:B------:R-:W-:Y:S02]  /*11c0*/  FSEL R12, R12, RZ, P1 ;  /* 0x000000ff0c0c7208 */ /* 0x000fe40000800000 */
[----:B------:R1:W2:Y:S01]  /*11d0*/  F2F.F64.F32 R10, R7 ;  /* 0x00000007000a7310 */ /* 0x0002a20000201800 */
[----:B------:R-:W-:-:S02]  /*11e0*/  FSEL R13, R13, 1.875, P1 ;  /* 0x3ff000000d0d7808 */ /* 0x000fc40000800000 */
[----:B------:R-:W-:Y:S02]  /*11f0*/  FSEL R8, R8, RZ, P1 ;  /* 0x000000ff08087208 */ /* 0x000fe40000800000 */
[----:B------:R-:W-:Y:S01]  /*1200*/  FSEL R9, R9, 1.875, P1 ;  /* 0x3ff0000009097808 */ /* 0x000fe20000800000 */
[----:B0-----:R0:W-:Y:S01]  /*1210*/  STL.64 [R1+0xa0], R22 ;  /* 0x0000a01601007387 */ /* 0x0011e20000100a00 */
[----:B-1----:R-:W-:-:S04]  /*1220*/  IMAD.MOV.U32 R7, RZ, RZ, R5 ;  /* 0x000000ffff077224 */ /* 0x002fc800078e0005 */
[----:B------:R-:W-:Y:S01]  /*1230*/  IMAD.MOV.U32 R27, RZ, RZ, R7 ;  /* 0x000000ffff1b7224 */ /* 0x000fe200078e0007 */
[----:B--2---:R0:W-:Y:S01]  /*1240*/  STL.64 [R1+0x98], R10 ;  /* 0x0000980a01007387 */ /* 0x0041e20000100a00 */
        /* <DEDUP_REMOVED lines=13> */
.L_x_20:
[----:B------:R-:W-:Y:S05]  /*1320*/  BSYNC B0 ;  /* 0x0000000000007941 */ /* 0x000fea0003800000 */
.L_x_19:
[----:B------:R-:W-:Y:S01]  /*1330*/  BSSY B0, `(.L_x_21) ;  /* 0x0000005000007945 */ /* 0x000fe20003800000 */
[----:B------:R-:W-:Y:S01]  /*1340*/  IMAD.MOV.U32 R6, RZ, RZ, R16 ;  /* 0x000000ffff067224 */ /* 0x000fe200078e0010 */
[----:B------:R-:W-:Y:S01]  /*1350*/  MOV R3, 0x1380 ;  /* 0x0000138000037802 */ /* 0x000fe20000000f00 */
[----:B------:R-:W-:Y:S02]  /*1360*/  IMAD.MOV.U32 R5, RZ, RZ, R17 ;  /* 0x000000ffff057224 */ /* 0x000fe400078e0011 */
[----:B0-----:R-:W-:Y:S05]  /*1370*/  CALL.REL.NOINC `($triton_poi_fused_cat_8$__internal_accurate_pow) ;  /* 0x0002be9000007944 */ /* 0x001fea0003c00000 */
[----:B------:R-:W-:Y:S05]  /*1380*/  BSYNC B0 ;  /* 0x0000000000007941 */ /* 0x000fea0003800000 */
.L_x_21:
[----:B------:R-:W0:Y:S01]  /*1390*/  MUFU.RCP64H R11, R15 ;  /* 0x0000000f000b7308 */ /* 0x000e220000001800 */
[----:B------:R-:W-:Y:S01]  /*13a0*/  IMAD.MOV.U32 R10, RZ, RZ, 0x1 ;  /* 0x00000001ff0a7424 */ /* 0x000fe200078e00ff */
[----:B------:R-:W-:Y:S01]  /*13b0*/  FSEL R22, R18, RZ, P1 ;  /* 0x000000ff12167208 */ /* 0x000fe20000800000 */
[----:B------:R-:W-:Y:S01]  /*13c0*/  IMAD.MOV.U32 R7, RZ, RZ, R5 ;  /* 0x000000ffff077224 */ /* 0x000fe200078e0005 */
[----:B------:R-:W-:Y:S01]  /*13d0*/  FSEL R23, R19, 1.875, P1 ;  /* 0x3ff0000013177808 */ /* 0x000fe20000800000 */
[----:B------:R-:W-:Y:S02]  /*13e0*/  BSSY B0, `(.L_x_22) ;  /* 0x0000019000007945 */ /* 0x000fe40003800000 */
[----:B0-----:R-:W0:-:S06]  /*13f0*/  DFMA R18, -R14, R10, 1 ;  /* 0x3ff000000e12742b */ /* 0x001e0c000000010a */
[----:B0-----:R-:W0:-:S06]  /*1400*/  DFMA R18, R18, R18, R18 ;  /* 0x000000121212722b */ /* 0x001e0c0000000012 */
[----:B0-----:R-:W0:-:S06]  /*1410*/  DFMA R10, R10, R18, R10 ;  /* 0x000000120a0a722b */ /* 0x001e0c000000000a */
[----:B0-----:R-:W0:-:S06]  /*1420*/  DFMA R18, -R14, R10, 1 ;  /* 0x3ff000000e12742b */ /* 0x001e0c000000010a */
[----:B0-----:R-:W0:-:S06]  /*1430*/  DFMA R10, R10, R18, R10 ;  /* 0x000000120a0a722b */ /* 0x001e0c000000000a */
[----:B0-----:R-:W0:-:S06]  /*1440*/  DMUL R18, R10, 1 ;  /* 0x3ff000000a127828 */ /* 0x001e0c0000000000 */
[----:B0-----:R-:W0:-:S06]  /*1450*/  DFMA R24, -R14, R18, 1 ;  /* 0x3ff000000e18742b */ /* 0x001e0c0000000112 */
[----:B0-----:R0:W1:Y:S02]  /*1460*/  DFMA R28, R10, R24, R18 ;  /* 0x000000180a1c722b */ /* 0x0010640000000012 */
[----:B0-----:R-:W-:Y:S02]  /*1470*/  IMAD.MOV.U32 R24, RZ, RZ, R6 ;  /* 0x000000ffff187224 */ /* 0x001fe400078e0006 */
[----:B------:R-:W-:-:S03]  /*1480*/  IMAD.MOV.U32 R25, RZ, RZ, R7 ;  /* 0x000000ffff197224 */ /* 0x000fc600078e0007 */
[----:B-1----:R0:W-:Y:S01]  /*1490*/  STL.64 [R1+0x70], R28 ;  /* 0x0000701c01007387 */ /* 0x0021e20000100a00 */
        /* <DEDUP_REMOVED lines=13> */
.L_x_23:
[----:B------:R-:W-:Y:S05]  /*1570*/  BSYNC B0 ;  /* 0x0000000000007941 */ /* 0x000fea0003800000 */
.L_x_22:
[----:B------:R-:W2:Y:S01]  /*1580*/  LDL.LU R5, [R1+0x58] ;  /* 0x0000580001057983 */ /* 0x000ea20000300800 */
[----:B------:R-:W-:Y:S01]  /*1590*/  FFMA R3, RZ, R15, R29 ;  /* 0x0000000fff037223 */ /* 0x000fe2000000001d */
[----:B------:R-:W-:Y:S01]  /*15a0*/  UMOV UR7, 0x3ff00000 ;  /* 0x3ff0000000077882 */ /* 0x000fe20000000000 */
[----:B------:R-:W-:Y:S01]  /*15b0*/  BSSY B1, `(.L_x_24) ;  /* 0x000000e000017945 */ /* 0x000fe20003800000 */
[----:B------:R-:W-:Y:S01]  /*15c0*/  UMOV UR4, URZ ;  /* 0x0000003f00047c82 */ /* 0x000fe20008000000 */
[----:B------:R1:W3:Y:S01]  /*15d0*/  DSETP.NEU.AND P0, PT, R16, RZ, PT ;  /* 0x000000ff1000722a */ /* 0x0002e20003f0d000 */
[----:B------:R-:W-:Y:S01]  /*15e0*/  FSETP.GT.AND P1, PT, |R3|, 1.469367938527859385e-39, PT ;  /* 0x001000000300780b */ /* 0x000fe20003f24200 */
[----:B--2---:R-:W2:Y:S02]  /*15f0*/  F2F.F64.F32 R10, R5 ;  /* 0x00000005000a7310 */ /* 0x004ea40000201800 */
[----:B--2---:R1:W-:Y:S10]  /*1600*/  STL.64 [R1+0x58], R10 ;  /* 0x0000580a01007387 */ /* 0x0043f40000100a00 */
[----:B------:R-:W-:Y:S05]  /*1610*/  @P1 BRA `(.L_x_25) ;  /* 0x0000007000001947 */ /* 0x000fea0003800000 */
[----:B---3--:R-:W-:Y:S01]  /*1620*/  IMAD.MOV.U32 R18, RZ, RZ, R14 ;  /* 0x000000ffff127224 */ /* 0x008fe200078e000e */
[----:B------:R-:W-:Y:S01]  /*1630*/  MOV R5, 0x1660 ;  /* 0x0000166000057802 */ /* 0x000fe20000000f00 */
[----:B------:R-:W-:-:S02]  /*1640*/  IMAD.MOV.U32 R19, RZ, RZ, R15 ;  /* 0x000000ffff137224 */ /* 0x000fc400078e000f */
[----:B01----:R-:W-:Y:S05]  /*1650*/  CALL.REL.NOINC `($__internal_0_$__cuda_sm20_div_rn_f64_full) ;  /* 0x0002b4f000007944 */ /* 0x003fea0003c00000 */
[----:B------:R-:W-:Y:S02]  /*1660*/  IMAD.MOV.U32 R7, RZ, RZ, R6 ;  /* 0x000000ffff077224 */ /* 0x000fe400078e0006 */
[----:B------:R-:W-:-:S05]  /*1670*/  IMAD.MOV.U32 R6, RZ, RZ, R3 ;  /* 0x000000ffff067224 */ /* 0x000fca00078e0003 */
[----:B------:R0:W-:Y:S02]  /*1680*/  STL.64 [R1+0x70], R6 ;  /* 0x0000700601007387 */ /* 0x0001e40000100a00 */
.L_x_25:
[----:B---3--:R-:W-:Y:S05]  /*1690*/  BSYNC B1 ;  /* 0x0000000000017941 */ /* 0x008fea0003800000 */
.L_x_24:
[----:B0-----:R-:W0:Y:S01]  /*16a0*/  MUFU.RCP64H R7, R13 ;  /* 0x0000000d00077308 */ /* 0x001e220000001800 */
[----:B------:R-:W-:Y:S01]  /*16b0*/  IMAD.MOV.U32 R6, RZ, RZ, 0x1 ;  /* 0x00000001ff067424 */ /* 0x000fe200078e00ff */
[----:B------:R-:W-:Y:S05]  /*16c0*/  BSSY B1, `(.L_x_26) ;  /* 0x0000014000017945 */ /* 0x000fea0003800000 */
[----:B01----:R-:W0:-:S06]  /*16d0*/  DFMA R10, -R12, R6, 1 ;  /* 0x3ff000000c0a742b */ /* 0x003e0c0000000106 */
[----:B0-----:R-:W0:-:S06]  /*16e0*/  DFMA R10, R10, R10, R10 ;  /* 0x0000000a0a0a722b */ /* 0x001e0c000000000a */
[----:B0-----:R-:W0:-:S06]  /*16f0*/  DFMA R6, R6, R10, R6 ;  /* 0x0000000a0606722b */ /* 0x001e0c0000000006 */
[----:B0-----:R-:W0:-:S06]  /*1700*/  DFMA R10, -R12, R6, 1 ;  /* 0x3ff000000c0a742b */ /* 0x001e0c0000000106 */
[----:B0-----:R-:W0:-:S06]  /*1710*/  DFMA R6, R6, R10, R6 ;  /* 0x0000000a0606722b */ /* 0x001e0c0000000006 */
[----:B0-----:R-:W0:-:S06]  /*1720*/  DMUL R10, R6, 1 ;  /* 0x3ff00000060a7828 */ /* 0x001e0c0000000000 */
[----:B0-----:R-:W0:-:S06]  /*1730*/  DFMA R14, -R12, R10, 1 ;  /* 0x3ff000000c0e742b */ /* 0x001e0c000000010a */
[----:B0-----:R-:W0:-:S07]  /*1740*/  DFMA R16, R6, R14, R10 ;  /* 0x0000000e0610722b */ /* 0x001e0e000000000a */
[----:B0-----:R0:W-:Y:S03]  /*1750*/  STL.64 [R1+0x68], R16 ;  /* 0x0000681001007387 */ /* 0x0011e60000100a00 */
[----:B------:R-:W-:-:S05]  /*1760*/  FFMA R3, RZ, R13, R17 ;  /* 0x0000000dff037223 */ /* 0x000fca0000000011 */
[----:B------:R-:W-:-:S13]  /*1770*/  FSETP.GT.AND P1, PT, |R3|, 1.469367938527859385e-39, PT ;  /* 0x001000000300780b */ /* 0x000fda0003f24200 */
[----:B------:R-:W-:Y:S05]  /*1780*/  @P1 BRA `(.L_x_27) ;  /* 0x0000007000001947 */ /* 0x000fea0003800000 */
[----:B0-----:R-:W-:Y:S01]  /*1790*/  IMAD.MOV.U32 R18, RZ, RZ, R12 ;  /* 0x000000ffff127224 */ /* 0x001fe200078e000c */
[----:B------:R-:W-:Y:S01]  /*17a0*/  MOV R5, 0x17d0 ;  /* 0x000017d000057802 */ /* 0x000fe20000000f00 */
[----:B------:R-:W-:Y:S02]  /*17b0*/  IMAD.MOV.U32 R19, RZ, RZ, R13 ;  /* 0x000000ffff137224 */ /* 0x000fe400078e000d */
[----:B------:R-:W-:Y:S05]  /*17c0*/  CALL.REL.NOINC `($__internal_0_$__cuda_sm20_div_rn_f64_full) ;  /* 0x0002b38000007944 */ /* 0x000fea0003c00000 */
[----:B------:R-:W-:Y:S02]  /*17d0*/  IMAD.MOV.U32 R7, RZ, RZ, R6 ;  /* 0x000000ffff077224 */ /* 0x000fe400078e0006 */
[----:B------:R-:W-:-:S05]  /*17e0*/  IMAD.MOV.U32 R6, RZ, RZ, R3 ;  /* 0x000000ffff067224 */ /* 0x000fca00078e0003 */
[----:B------:R0:W-:Y:S02]  /*17f0*/  STL.64 [R1+0x68], R6 ;  /* 0x0000680601007387 */ /* 0x0001e40000100a00 */
.L_x_27:
[----:B0-----:R-:W-:Y:S05]  /*1800*/  BSYNC B1 ;  /* 0x0000000000017941 */ /* 0x001fea0003800000 */
.L_x_26:
[----:B------:R-:W0:Y:S01]  /*1810*/  MUFU.RCP64H R7, R9 ;  /* 0x0000000900077308 */ /* 0x000e220000001800 */
[----:B------:R-:W-:Y:S01]  /*1820*/  IMAD.MOV.U32 R6, RZ, RZ, 0x1 ;  /* 0x00000001ff067424 */ /* 0x000fe200078e00ff */
[----:B------:R-:W-:Y:S05]  /*1830*/  BSSY B1, `(.L_x_28) ;  /* 0x0000014000017945 */ /* 0x000fea0003800000 */
[----:B0-----:R-:W0:-:S06]  /*1840*/  DFMA R10, -R8, R6, 1 ;  /* 0x3ff00000080a742b */ /* 0x001e0c0000000106 */
        /* <DEDUP_REMOVED lines=18> */
.L_x_29:
[----:B0-----:R-:W-:Y:S05]  /*1970*/  BSYNC B1 ;  /* 0x0000000000017941 */ /* 0x001fea0003800000 */
.L_x_28:
[----:B------:R-:W2:Y:S04]  /*1980*/  LDL.64 R16, [R1+0x70] ;  /* 0x0000700001107983 */ /* 0x000ea80000100a00 */
[----:B------:R-:W2:Y:S04]  /*1990*/  LDL.LU.64 R12, [R1+0xa0] ;  /* 0x0000a000010c7983 */ /* 0x000ea80000300a00 */
[----:B------:R-:W3:Y:S04]  /*19a0*/  LDL.64 R14, [R1+0x68] ;  /* 0x00006800010e7983 */ /* 0x000ee80000100a00 */
[----:B------:R-:W3:Y:S01]  /*19b0*/  LDL.LU.64 R10, [R1+0x98] ;  /* 0x00009800010a7983 */ /* 0x000ee20000300a00 */
[----:B------:R-:W-:Y:S01]  /*19c0*/  IADD3 R8, P1, R1, c[0x0][0x20], RZ ;  /* 0x0000080001087a10 */ /* 0x000fe20007f3e0ff */
[----:B------:R-:W-:Y:S04]  /*19d0*/  BSSY B1, `(.L_x_30) ;  /* 0x0000023000017945 */ /* 0x000fe80003800000 */
[----:B------:R-:W-:Y:S01]  /*19e0*/  IMAD.X R7, RZ, RZ, c[0x0][0x24], P1 ;  /* 0x00000900ff077624 */ /* 0x000fe200008e06ff */
[----:B--2---:R-:W0:-:S04]  /*19f0*/  DMUL R12, R12, R16 ;  /* 0x000000100c0c7228 */ /* 0x004e080000000000 */
[----:B---3--:R1:W2:-:S06]  /*1a00*/  DMUL R14, R10, R14 ;  /* 0x0000000e0a0e7228 */ /* 0x00828c0000000000 */
[----:B0-----:R-:W-:Y:S02]  /*1a10*/  LOP3.LUT R3, R13, 0x7fffffff, RZ, 0xc0, !PT ;  /* 0x7fffffff0d037812 */ /* 0x001fe400078ec0ff */
[----:B------:R-:W-:Y:S02]  /*1a20*/  ISETP.NE.AND P2, PT, R12, RZ, PT ;  /* 0x000000ff0c00720c */ /* 0x000fe40003f45270 */
[----:B------:R-:W-:-:S13]  /*1a30*/  ISETP.EQ.AND P1, PT, R3, 0x7ff00000, PT ;  /* 0x7ff000000300780c */ /* 0x000fda0003f22270 */
[----:B------:R-:W-:Y:S05]  /*1a40*/  @!P2 BRA P1, `(.L_x_31) ;  /* 0x000001700000a947 */ /* 0x000fea0000800000 */
[C---:B-12---:R-:W0:Y:S01]  /*1a50*/  DMUL R10, R12.reuse, c[0x2][0x8] ;  /* 0x008002000c0a7a28 */ /* 0x046e220000000000 */
[----:B------:R-:W-:Y:S03]  /*1a60*/  BSSY B2, `(.L_x_32) ;  /* 0x0000012000027945 */ /* 0x000fe60003800000 */
[----:B------:R-:W-:Y:S02]  /*1a70*/  DSETP.GE.AND P1, PT, |R12|, 2.14748364800000000000e+09, PT ;  /* 0x41e000000c00742a */ /* 0x000fe40003f26200 */
[----:B0-----:R-:W0:Y:S08]  /*1a80*/  F2I.F64 R3, R10 ;  /* 0x0000000a00037311 */ /* 0x001e300000301100 */
[----:B0-----:R-:W0:Y:S01]  /*1a90*/  I2F.F64 R16, R3 ;  /* 0x0000000300107312 */ /* 0x001e220000201c00 */
[----:B------:R1:W-:Y:S01]  /*1aa0*/  STL [R1], R3 ;  /* 0x0000000301007387 */ /* 0x0003e20000100800 */
[----:B0-----:R-:W0:-:S06]  /*1ab0*/  DFMA R10, -R16, c[0x2][0x10], R12 ;  /* 0x00800400100a7a2b */ /* 0x001e0c000000010c */
[----:B0-----:R-:W0:-:S06]  /*1ac0*/  DFMA R10, -R16, c[0x2][0x18], R10 ;  /* 0x00800600100a7a2b */ /* 0x001e0c000000010a */
[----:B0-----:R-:W0:-:S07]  /*1ad0*/  DFMA R16, -R16, c[0x2][0x20], R10 ;  /* 0x0080080010107a2b */ /* 0x001e0e000000010a */
[----:B0-----:R1:W-:Y:S01]  /*1ae0*/  STL.64 [R1+0x7a8], R16 ;  /* 0x0007a81001007387 */ /* 0x0013e20000100a00 */
[----:B------:R-:W-:Y:S05]  /*1af0*/  @!P1 BRA `(.L_x_33) ;  /* 0x0000008000009947 */ /* 0x000fea0003800000 */
[----:B------:R-:W-:Y:S01]  /*1b00*/  BSSY B3, `(.L_x_34) ;  /* 0x0000005000037945 */ /* 0x000fe20003800000 */
[----:B------:R-:W-:Y:S01]  /*1b10*/  IMAD.MOV.U32 R6, RZ, RZ, R12 ;  /* 0x000000ffff067224 */ /* 0x000fe200078e000c */
[----:B------:R-:W-:Y:S01]  /*1b20*/  MOV R5, 0x1b50 ;  /* 0x00001b5000057802 */ /* 0x000fe20000000f00 */
[----:B-1----:R-:W-:Y:S02]  /*1b30*/  IMAD.MOV.U32 R3, RZ, RZ, R13 ;  /* 0x000000ffff037224 */ /* 0x002fe400078e000d */
[----:B------:R-:W-:Y:S05]  /*1b40*/  CALL.REL.NOINC `($triton_poi_fused_cat_8$__internal_trig_reduction_slowpathd) ;  /* 0x0002c08000007944 */ /* 0x000fea0003c00000 */
[----:B------:R-:W-:Y:S05]  /*1b50*/  BSYNC B3 ;  /* 0x0000000000037941 */ /* 0x000fea0003800000 */
.L_x_34:
[----:B------:R0:W5:Y:S04]  /*1b60*/  LDL R3, [R1] ;  /* 0x0000000001037983 */ /* 0x0001680000100800 */
[----:B------:R0:W-:Y:S02]  /*1b70*/  STL.64 [R1+0x7a8], R10 ;  /* 0x0007a80a01007387 */ /* 0x0001e40000100a00 */
.L_x_33:
[----:B------:R-:W-:Y:S05]  /*1b80*/  BSYNC B2 ;  /* 0x0000000000027941 */ /* 0x000fea0003800000 */
.L_x_32:
[----:B-1---5:R-:W-:-:S05]  /*1b90*/  IADD3 R3, R3, 0x1, RZ ;  /* 0x0000000103037810 */ /* 0x022fca0007ffe0ff */
[----:B------:R1:W-:Y:S01]  /*1ba0*/  STL [R1+0x1080], R3 ;  /* 0x0010800301007387 */ /* 0x0003e20000100800 */
[----:B------:R-:W-:Y:S05]  /*1bb0*/  BRA `(.L_x_35) ;  /* 0x0000004000007947 */ /* 0x000fea0003800000 */
.L_x_31:
[----:B-12---:R-:W0:Y:S01]  /*1bc0*/  DMUL R10, RZ, R12 ;  /* 0x0000000cff0a7228 */ /* 0x006e220000000000 */
[----:B------:R-:W-:-:S05]  /*1bd0*/  IMAD.MOV.U32 R3, RZ, RZ, 0x1 ;  /* 0x00000001ff037424 */ /* 0x000fca00078e00ff */
[----:B------:R1:W-:Y:S04]  /*1be0*/  STL [R1+0x1080], R3 ;  /* 0x0010800301007387 */ /* 0x0003e80000100800 */
[----:B0-----:R1:W-:Y:S02]  /*1bf0*/  STL.64 [R1+0x7a8], R10 ;  /* 0x0007a80a01007387 */ /* 0x0013e40000100a00 */
.L_x_35:
[----:B------:R-:W-:Y:S05]  /*1c00*/  BSYNC B1 ;  /* 0x0000000000017941 */ /* 0x000fea0003800000 */
.L_x_30:
[----:B------:R-:W2:Y:S04]  /*1c10*/  LDL.LU R5, [R1+0x94] ;  /* 0x0000940001057983 */ /* 0x000ea80000300800 */
[----:B------:R-:W3:Y:S01]  /*1c20*/  LDL.LU.64 R28, [R1+0x38] ;  /* 0x00003800011c7983 */ /* 0x000ee20000300a00 */
[----:B01----:R-:W0:Y:S01]  /*1c30*/  MUFU.RCP64H R11, R23 ;  /* 0x00000017000b7308 */ /* 0x003e220000001800 */
[----:B------:R-:W-:-:S06]  /*1c40*/  IMAD.MOV.U32 R10, RZ, RZ, 0x1 ;  /* 0x00000001ff0a7424 */ /* 0x000fcc00078e00ff */
        /* <DEDUP_REMOVED lines=10> */
[----:B------:R-:W-:Y:S01]  /*1cf0*/  FSETP.GT.AND P1, PT, |R3|, 1.469367938527859385e-39, PT ;  /* 0x001000000300780b */ /* 0x000fe20003f24200 */
[----:B------:R-:W-:Y:S01]  /*1d00*/  BSSY B1, `(.L_x_36) ;  /* 0x000000d000017945 */ /* 0x000fe20003800000 */
[----:B--2---:R-:W1:Y:S02]  /*1d10*/  F2F.F64.F32 R10, R5 ;  /* 0x00000005000a7310 */ /* 0x004e640000201800 */
[----:B-1----:R0:W-:Y:S01]  /*1d20*/  STL.64 [R1+0x38], R10 ;  /* 0x0000380a01007387 */ /* 0x0021e20000100a00 */
[----:B---3--:R-:W-:Y:S02]  /*1d30*/  FSEL R20, R28, RZ, P0 ;  /* 0x000000ff1c147208 */ /* 0x008fe40000000000 */
[----:B------:R-:W-:-:S06]  /*1d40*/  FSEL R21, R29, 1.875, P0 ;  /* 0x3ff000001d157808 */ /* 0x000fcc0000000000 */
        /* <DEDUP_REMOVED lines=8> */
.L_x_37:
[----:B------:R-:W-:Y:S05]  /*1dd0*/  BSYNC B1 ;  /* 0x0000000000017941 */ /* 0x000fea0003800000 */
.L_x_36:
[----:B------:R-:W2:Y:S01]  /*1de0*/  LDL R3, [R1+0x1080] ;  /* 0x0010800001037983 */ /* 0x000ea20000100800 */
[----:B0-----:R-:W-:-:S03]  /*1df0*/  IMAD.MOV.U32 R11, RZ, RZ, 0x8 ;  /* 0x00000008ff0b7424 */ /* 0x001fc600078e00ff */
[----:B------:R-:W3:Y:S04]  /*1e00*/  LDL.64 R16, [R1+0x78] ;  /* 0x0000780001107983 */ /* 0x000ee80000100a00 */
[----:B------:R-:W3:Y:S01]  /*1e10*/  LDL.LU.64 R12, [R1+0x58] ;  /* 0x00005800010c7983 */ /* 0x000ee20000300a00 */
[----:B--2---:R-:W-:-:S05]  /*1e20*/  LOP3.LUT R3, R3, 0x1, RZ, 0xc0, !PT ;  /* 0x0000000103037812 */ /* 0x004fca00078ec0ff */
[----:B------:R-:W-:Y:S01]  /*1e30*/  IMAD.SHL.U32 R10, R3, 0x8, RZ ;  /* 0x00000008030a7824 */ /* 0x000fe200078e00ff */
[----:B------:R0:W-:Y:S03]  /*1e40*/  STL [R1+0x160], R3 ;  /* 0x0001600301007387 */ /* 0x0001e60000100800 */
[----:B------:R-:W-:-:S05]  /*1e50*/  IMAD.WIDE.U32 R10, R10, R11, c[0x4][0x18] ;  /* 0x010006000a0a7625 */ /* 0x000fca00078e000b */
[----:B------:R1:W2:Y:S04]  /*1e60*/  LDG.E.64.CONSTANT R34, [R10.64+0x8] ;  /* 0x000008080a227981 */ /* 0x0002a8000c1e9b00 */
[----:B------:R1:W4:Y:S04]  /*1e70*/  LDG.E.64.CONSTANT R32, [R10.64+0x10] ;  /* 0x000010080a207981 */ /* 0x000328000c1e9b00 */
[----:B------:R1:W5:Y:S04]  /*1e80*/  LDG.E.64.CONSTANT R30, [R10.64+0x18] ;  /* 0x000018080a1e7981 */ /* 0x000368000c1e9b00 */
[----:B------:R1:W5:Y:S04]  /*1e90*/  LDG.E.64.CONSTANT R28, [R10.64+0x20] ;  /* 0x000020080a1c7981 */ /* 0x000368000c1e9b00 */
[----:B------:R1:W5:Y:S04]  /*1ea0*/  LDG.E.64.CONSTANT R18, [R10.64+0x28] ;  /* 0x000028080a127981 */ /* 0x000368000c1e9b00 */
[----:B-1----:R-:W5:Y:S01]  /*1eb0*/  LDG.E.64.CONSTANT R10, [R10.64+0x30] ;  /* 0x000030080a0a7981 */ /* 0x002f62000c1e9b00 */
[----:B0-----:R-:W-:Y:S01]  /*1ec0*/  LOP3.LUT R3, R15, 0x7fffffff, RZ, 0xc0, !PT ;  /* 0x7fffffff0f037812 */ /* 0x001fe200078ec0ff */
[----:B------:R-:W-:Y:S01]  /*1ed0*/  BSSY B1, `(.L_x_38) ;  /* 0x0000026000017945 */ /* 0x000fe20003800000 */
[----:B------:R-:W-:Y:S01]  /*1ee0*/  ISETP.NE.AND P2, PT, R14, RZ, PT ;  /* 0x000000ff0e00720c */ /* 0x000fe20003f45270 */
[----:B---3--:R0:W1:Y:S01]  /*1ef0*/  DMUL R22, R12, R16 ;  /* 0x000000100c167228 */ /* 0x0080620000000000 */
[----:B------:R-:W-:Y:S01]  /*1f00*/  ISETP.EQ.AND P1, PT, R3, 0x7ff00000, PT ;  /* 0x7ff000000300780c */ /* 0x000fe20003f22270 */
[----:B--2---:R0:W-:Y:S04]  /*1f10*/  STL.64 [R1+0xdf0], R34 ;  /* 0x000df02201007387 */ /* 0x0041e80000100a00 */
[----:B----4-:R0:W-:Y:S04]  /*1f20*/  STL.64 [R1+0xea0], R32 ;  /* 0x000ea02001007387 */ /* 0x0101e80000100a00 */
[----:B-----5:R0:W-:Y:S04]  /*1f30*/  STL.64 [R1+0xfe8], R30 ;  /* 0x000fe81e01007387 */ /* 0x0201e80000100a00 */
[----:B------:R0:W-:Y:S04]  /*1f40*/  STL.64 [R1+0x1000], R28 ;  /* 0x0010001c01007387 */ /* 0x0001e80000100a00 */
[----:B------:R0:W-:Y:S04]  /*1f50*/  STL.64 [R1+0x1040], R18 ;  /* 0x0010401201007387 */ /* 0x0001e80000100a00 */
[----:B------:R0:W-:Y:S01]  /*1f60*/  STL.64 [R1+0x1070], R10 ;  /* 0x0010700a01007387 */ /* 0x0001e20000100a00 */
[----:B------:R-:W-:Y:S05]  /*1f70*/  @!P2 BRA P1, `(.L_x_39) ;  /* 0x000001700000a947 */ /* 0x000fea0000800000 */
[C---:B01----:R-:W0:Y:S01]  /*1f80*/  DMUL R10, R14.reuse, c[0x2][0x8] ;  /* 0x008002000e0a7a28 */ /* 0x043e220000000000 */
[----:B------:R-:W-:Y:S03]  /*1f90*/  BSSY B2, `(.L_x_40) ;  /* 0x0000012000027945 */ /* 0x000fe60003800000 */
[----:B------:R-:W-:-:S02]  /*1fa0*/  DSETP.GE.AND P1, PT, |R14|, 2.14748364800000000000e+09, PT ;  /* 0x41e000000e00742a */ /* 0x000fc40003f26200 */
        /* <DEDUP_REMOVED lines=14> */
.L_x_42:
[----:B------:R0:W5:Y:S04]  /*2090*/  LDL R3, [R1] ;  /* 0x0000000001037983 */ /* 0x0001680000100800 */
[----:B------:R0:W-:Y:S02]  /*20a0*/  STL.64 [R1+0x798], R10 ;  /* 0x0007980a01007387 */ /* 0x0001e40000100a00 */
.L_x_41:
[----:B------:R-:W-:Y:S05]  /*20b0*/  BSYNC B2 ;  /* 0x0000000000027941 */ /* 0x000fea0003800000 */
.L_x_40:
[----:B-1---5:R-:W-:-:S05]  /*20c0*/  IADD3 R3, R3, 0x1, RZ ;  /* 0x0000000103037810 */ /* 0x022fca0007ffe0ff */
[----:B------:R1:W-:Y:S01]  /*20d0*/  STL [R1+0x107c], R3 ;  /* 0x00107c0301007387 */ /* 0x0003e20000100800 */
[----:B------:R-:W-:Y:S05]  /*20e0*/  BRA `(.L_x_43) ;  /* 0x0000004000007947 */ /* 0x000fea0003800000 */
.L_x_39:
[----:B01----:R-:W0:Y:S01]  /*20f0*/  DMUL R10, RZ, R14 ;  /* 0x0000000eff0a7228 */ /* 0x003e220000000000 */
[----:B------:R-:W-:-:S05]  /*2100*/  IMAD.MOV.U32 R3, RZ, RZ, 0x1 ;  /* 0x00000001ff037424 */ /* 0x000fca00078e00ff */
[----:B------:R1:W-:Y:S04]  /*2110*/  STL [R1+0x107c], R3 ;  /* 0x00107c0301007387 */ /* 0x0003e80000100800 */
[----:B0-----:R1:W-:Y:S02]  /*2120*/  STL.64 [R1+0x798], R10 ;  /* 0x0007980a01007387 */ /* 0x0013e40000100a00 */
.L_x_43:
[----:B------:R-:W-:Y:S05]  /*2130*/  BSYNC B1 ;  /* 0x0000000000017941 */ /* 0x000fea0003800000 */
.L_x_38:
        /* <DEDUP_REMOVED lines=28> */
.L_x_45:
[----:B------:R-:W-:Y:S05]  /*2300*/  BSYNC B1 ;  /* 0x0000000000017941 */ /* 0x000fea0003800000 */
.L_x_44:
        /* <DEDUP_REMOVED lines=43> */
.L_x_50:
[----:B------:R0:W5:Y:S04]  /*25c0*/  LDL R3, [R1] ;  /* 0x0000000001037983 */ /* 0x0001680000100800 */
[----:B------:R0:W-:Y:S02]  /*25d0*/  STL.64 [R1+0x790], R10 ;  /* 0x0007900a01007387 */ /* 0x0001e40000100a00 */
.L_x_49:
[----:B------:R-:W-:Y:S05]  /*25e0*/  BSYNC B2 ;  /* 0x0000000000027941 */ /* 0x000fea0003800000 */
.L_x_48:
[----:B-1---5:R-:W-:-:S05]  /*25f0*/  IADD3 R3, R3, 0x1, RZ ;  /* 0x0000000103037810 */ /* 0x022fca0007ffe0ff */
[----:B------:R1:W-:Y:S01]  /*2600*/  STL [R1+0x1078], R3 ;  /* 0x0010780301007387 */ /* 0x0003e20000100800 */
[----:B------:R-:W-:Y:S05]  /*2610*/  BRA `(.L_x_51) ;  /* 0x0000004000007947 */ /* 0x000fea0003800000 */
.L_x_47:
[----:B01----:R-:W0:Y:S01]  /*2620*/  DMUL R10, RZ, R22 ;  /* 0x00000016ff0a7228 */ /* 0x003e220000000000 */
[----:B------:R-:W-:-:S05]  /*2630*/  IMAD.MOV.U32 R3, RZ, RZ, 0x1 ;  /* 0x00000001ff037424 */ /* 0x000fca00078e00ff */
[----:B------:R1:W-:Y:S04]  /*2640*/  STL [R1+0x1078], R3 ;  /* 0x0010780301007387 */ /* 0x0003e80000100800 */
[----:B0-----:R1:W-:Y:S02]  /*2650*/  STL.64 [R1+0x790], R10 ;  /* 0x0007900a01007387 */ /* 0x0013e40000100a00 */
.L_x_51:
[----:B------:R-:W-:Y:S05]  /*2660*/  BSYNC B1 ;  /* 0x0000000000017941 */ /* 0x000fea0003800000 */
.L_x_46:
[----:B------:R-:W2:Y:S01]  /*2670*/  LDL.LU R5, [R1+0xac] ;  /* 0x0000ac0001057983 */ /* 0x000ea20000300800 */
[----:B01----:R-:W0:Y:S01]  /*2680*/  MUFU.RCP64H R11, R17 ;  /* 0x00000011000b7308 */ /* 0x003e220000001800 */
[----:B------:R-:W-:Y:S01]  /*2690*/  IMAD.MOV.U32 R10, RZ, RZ, 0x1 ;  /* 0x00000001ff0a7424 */ /* 0x000fe200078e00ff */
[----:B------:R-:W-:Y:S01]  /*26a0*/  FSEL R20, R26, RZ, P0 ;  /* 0x000000ff1a147208 */ /* 0x000fe20000000000 */
[----:B------:R-:W-:Y:S01]  /*26b0*/  BSSY B1, `(.L_x_52) ;  /* 0x0000016000017945 */ /* 0x000fe20003800000 */
[----:B------:R-:W-:-:S03]  /*26c0*/  FSEL R21, R27, 1.875, P0 ;  /* 0x3ff000001b157808 */ /* 0x000fc60000000000 */
        /* <DEDUP_REMOVED lines=11> */
[----:B--2---:R0:W1:-:S12]  /*2780*/  F2F.F64.F32 R26, R5 ;  /* 0x00000005001a7310 */ /* 0x0040580000201800 */
[----:B------:R-:W-:Y:S05]  /*2790*/  @P1 BRA `(.L_x_53) ;  /* 0x0000007000001947 */ /* 0x000fea0003800000 */
[----:B------:R-:W-:Y:S01]  /*27a0*/  IMAD.MOV.U32 R18, RZ, RZ, R16 ;  /* 0x000000ffff127224 */ /* 0x000fe200078e0010 */
[----:B0-----:R-:W-:Y:S01]  /*27b0*/  MOV R5, 0x27e0 ;  /* 0x000027e000057802 */ /* 0x001fe20000000f00 */
[----:B------:R-:W-:Y:S02]  /*27c0*/  IMAD.MOV.U32 R19, RZ, RZ, R17 ;  /* 0x000000ffff137224 */ /* 0x000fe400078e0011 */
[----:B-1----:R-:W-:Y:S05]  /*27d0*/  CALL.REL.NOINC `($__internal_0_$__cuda_sm20_div_rn_f64_full) ;  /* 0x0002a37000007944 */ /* 0x002fea0003c00000 */
[----:B------:R-:W-:Y:S02]  /*27e0*/  IMAD.MOV.U32 R10, RZ, RZ, R3 ;  /* 0x000000ffff0a7224 */ /* 0x000fe400078e0003 */
[----:B------:R-:W-:-:S05]  /*27f0*/  IMAD.MOV.U32 R11, RZ, RZ, R6 ;  /* 0x000000ffff0b7224 */ /* 0x000fca00078e0006 */
[----:B------:R0:W-:Y:S02]  /*2800*/  STL.64 [R1+0x38], R10 ;  /* 0x0000380a01007387 */ /* 0x0001e40000100a00 */
.L_x_53:
[----:B------:R-:W-:Y:S05]  /*2810*/  BSYNC B1 ;  /* 0x0000000000017941 */ /* 0x000fea0003800000 */
.L_x_52:
        /* <DEDUP_REMOVED lines=8> */
[----:B------:R2:W4:Y:S04]  /*28a0*/  LDG.E.64.CONSTANT R32, [R10.64+0x8] ;  /* 0x000008080a207981 */ /* 0x000528000c1e9b00 */
[----:B------:R2:W5:Y:S04]  /*28b0*/  LDG.E.64.CONSTANT R30, [R10.64+0x10] ;  /* 0x000010080a1e7981 */ /* 0x000568000c1e9b00 */
[----:B------:R2:W5:Y:S04]  /*28c0*/  LDG.E.64.CONSTANT R28, [R10.64+0x18] ;  /* 0x000018080a1c7981 */ /* 0x000568000c1e9b00 */
[----:B------:R2:W5:Y:S04]  /*28d0*/  LDG.E.64.CONSTANT R22, [R10.64+0x20] ;  /* 0x000020080a167981 */ /* 0x000568000c1e9b00 */
[----:B------:R2:W5:Y:S04]  /*28e0*/  LDG.E.64.CONSTANT R18, [R10.64+0x28] ;  /* 0x000028080a127981 */ /* 0x000568000c1e9b00 */
[----:B--2---:R-:W2:Y:S01]  /*28f0*/  LDG.E.64.CONSTANT R10, [R10.64+0x30] ;  /* 0x000030080a0a7981 */ /* 0x004ea2000c1e9b00 */
[----:B0-----:R-:W-:Y:S01]  /*2900*/  LOP3.LUT R3, R15, 0x7fffffff, RZ, 0xc0, !PT ;  /* 0x7fffffff0f037812 */ /* 0x001fe200078ec0ff */
[----:B------:R-:W-:Y:S01]  /*2910*/  BSSY B1, `(.L_x_54) ;  /* 0x0000026000017945 */ /* 0x000fe20003800000 */
[----:B------:R-:W-:Y:S01]  /*2920*/  ISETP.NE.AND P2, PT, R14, RZ, PT ;  /* 0x000000ff0e00720c */ /* 0x000fe20003f45270 */
[----:B---3--:R0:W3:Y:S01]  /*2930*/  DMUL R16, R12, R16 ;  /* 0x000000100c107228 */ /* 0x0080e20000000000 */
[----:B------:R-:W-:Y:S01]  /*2940*/  ISETP.EQ.AND P1, PT, R3, 0x7ff00000, PT ;  /* 0x7ff000000300780c */ /* 0x000fe20003f22270 */
[----:B----4-:R0:W-:Y:S04]  /*2950*/  STL.64 [R1+0xd70], R32 ;  /* 0x000d702001007387 */ /* 0x0101e80000100a00 */
[----:B-----5:R0:W-:Y:S04]  /*2960*/  STL.64 [R1+0xe30], R30 ;  /* 0x000e301e01007387 */ /* 0x0201e80000100a00 */
[----:B------:R0:W-:Y:S04]  /*2970*/  STL.64 [R1+0xef0], R28 ;  /* 0x000ef01c01007387 */ /* 0x0001e80000100a00 */
[----:B------:R0:W-:Y:S04]  /*2980*/  STL.64 [R1+0xfa0], R22 ;  /* 0x000fa01601007387 */ /* 0x0001e80000100a00 */
[----:B------:R0:W-:Y:S04]  /*2990*/  STL.64 [R1+0x1010], R18 ;  /* 0x0010101201007387 */ /* 0x0001e80000100a00 */
[----:B--2---:R0:W-:Y:S01]  /*29a0*/  STL.64 [R1+0x1050], R10 ;  /* 0x0010500a01007387 */ /* 0x0041e20000100a00 */
[----:B------:R-:W-:Y:S05]  /*29b0*/  @!P2 BRA P1, `(.L_x_55) ;  /* 0x000001700000a947 */ /* 0x000fea0000800000 */
[C---:B0--3--:R-:W0:Y:S01]  /*29c0*/  DMUL R10, R14.reuse, c[0x2][0x8] ;  /* 0x008002000e0a7a28 */ /* 0x049e220000000000 */
        /* <DEDUP_REMOVED lines=13> */
[----:B--2---:R-:W-:Y:S02]  /*2aa0*/  IMAD.MOV.U32 R3, RZ, RZ, R15 ;  /* 0x000000ffff037224 */ /* 0x004fe400078e000f */
[----:B-1----:R-:W-:Y:S05]  /*2ab0*/  CALL.REL.NOINC `($triton_poi_fused_cat_8$__internal_trig_reduction_slowpathd) ;  /* 0x0002b11000007944 */ /* 0x002fea0003c00000 */
[----:B------:R-:W-:Y:S05]  /*2ac0*/  BSYNC B3 ;  /* 0x0000000000037941 */ /* 0x000fea0003800000 */
.L_x_58:
[----:B------:R0:W5:Y:S04]  /*2ad0*/  LDL R3, [R1] ;  /* 0x0000000001037983 */ /* 0x0001680000100800 */
[----:B------:R0:W-:Y:S02]  /*2ae0*/  STL.64 [R1+0x788], R10 ;  /* 0x0007880a01007387 */ /* 0x0001e40000100a00 */
.L_x_57:
[----:B------:R-:W-:Y:S05]  /*2af0*/  BSYNC B2 ;  /* 0x0000000000027941 */ /* 0x000fea0003800000 */
.L_x_56:
[----:B--2--5:R-:W-:-:S05]  /*2b00*/  IADD3 R3, R3, 0x1, RZ ;  /* 0x0000000103037810 */ /* 0x024fca0007ffe0ff */
[----:B------:R2:W-:Y:S01]  /*2b10*/  STL [R1+0x106c], R3 ;  /* 0x00106c0301007387 */ /* 0x0005e20000100800 */
[----:B------:R-:W-:Y:S05]  /*2b20*/  BRA `(.L_x_59) ;  /* 0x0000004000007947 */ /* 0x000fea0003800000 */
.L_x_55:
[----:B0--3--:R-:W0:Y:S01]  /*2b30*/  DMUL R10, RZ, R14 ;  /* 0x0000000eff0a7228 */ /* 0x009e220000000000 */
[----:B------:R-:W-:-:S05]  /*2b40*/  IMAD.MOV.U32 R3, RZ, RZ, 0x1 ;  /* 0x00000001ff037424 */ /* 0x000fca00078e00ff */
[----:B------:R2:W-:Y:S04]  /*2b50*/  STL [R1+0x106c], R3 ;  /* 0x00106c0301007387 */ /* 0x0005e80000100800 */
[----:B0-----:R2:W-:Y:S02]  /*2b60*/  STL.64 [R1+0x788], R10 ;  /* 0x0007880a01007387 */ /* 0x0015e40000100a00 */
.L_x_59:
[----:B------:R-:W-:Y:S05]  /*2b70*/  BSYNC B1 ;  /* 0x0000000000017941 */ /* 0x000fea0003800000 */
.L_x_54:
[----:B------:R-:W3:Y:S01]  /*2b80*/  LDL.LU R5, [R1+0xb0] ;  /* 0x0000b00001057983 */ /* 0x000ee20000300800 */
[----:B0-2---:R-:W0:Y:S01]  /*2b90*/  MUFU.RCP64H R11, R21 ;  /* 0x00000015000b7308 */ /* 0x005e220000001800 */
        /* <DEDUP_REMOVED lines=11> */
[----:B0-----:R-:W0:-:S10]  /*2c50*/  DFMA R22, R22, R12, R10 ;  /* 0x0000000c1616722b */ /* 0x001e14000000000a */
[----:B0-----:R-:W-:-:S05]  /*2c60*/  FFMA R3, RZ, R21, R23 ;  /* 0x00000015ff037223 */ /* 0x001fca0000000017 */
[----:B------:R-:W-:Y:S01]  /*2c70*/  FSETP.GT.AND P0, PT, |R3|, 1.469367938527859385e-39, PT ;  /* 0x001000000300780b */ /* 0x000fe20003f04200 */
[----:B---3--:R-:W0:Y:S02]  /*2c80*/  F2F.F64.F32 R10, R5 ;  /* 0x00000005000a7310 */ /* 0x008e240000201800 */
[----:B0-----:R0:W-:Y:S10]  /*2c90*/  STL.64 [R1+0x50], R10 ;  /* 0x0000500a01007387 */ /* 0x0011f40000100a00 */
[----:B------:R-:W-:Y:S05]  /*2ca0*/  @P0 BRA `(.L_x_61) ;  /* 0x0000006000000947 */ /* 0x000fea0003800000 */
[----:B------:R-:W-:Y:S01]  /*2cb0*/  IMAD.MOV.U32 R18, RZ, RZ, R20 ;  /* 0x000000ffff127224 */ /* 0x000fe200078e0014 */
[----:B------:R-:W-:Y:S01]  /*2cc0*/  MOV R5, 0x2cf0 ;  /* 0x00002cf000057802 */ /* 0x000fe20000000f00 */
[----:B------:R-:W-:-:S02]  /*2cd0*/  IMAD.MOV.U32 R19, RZ, RZ, R21 ;  /* 0x000000ffff137224 */ /* 0x000fc400078e0015 */
[----:B01----:R-:W-:Y:S05]  /*2ce0*/  CALL.REL.NOINC `($__internal_0_$__cuda_sm20_div_rn_f64_full) ;  /* 0x00029e6000007944 */ /* 0x003fea0003c00000 */
[----:B------:R-:W-:Y:S02]  /*2cf0*/  IMAD.MOV.U32 R22, RZ, RZ, R3 ;  /* 0x000000ffff167224 */ /* 0x000fe400078e0003 */
[----:B------:R-:W-:-:S02]  /*2d00*/  IMAD.MOV.U32 R23, RZ, RZ, R6 ;  /* 0x000000ffff177224 */ /* 0x000fc400078e0006 */
.L_x_61:
[----:B------:R-:W-:Y:S05]  /*2d10*/  BSYNC B1 ;  /* 0x0000000000017941 */ /* 0x000fea0003800000 */
.L_x_60:
[----:B------:R-:W2:Y:S01]  /*2d20*/  LDL R3, [R1+0x106c] ;  /* 0x00106c0001037983 */ /* 0x000ea20000100800 */
[----:B0-----:R-:W-:-:S03]  /*2d30*/  IMAD.MOV.U32 R11, RZ, RZ, 0x8 ;  /* 0x00000008ff0b7424 */ /* 0x001fc600078e00ff */
[----:B------:R-:W3:Y:S01]  /*2d40*/  LDL.64 R12, [R1+0x38] ;  /* 0x00003800010c7983 */ /* 0x000ee20000100a00 */
        /* <DEDUP_REMOVED lines=13> */
[----:B-1-3--:R0:W1:Y:S01]  /*2e20*/  DMUL R20, R26, R12 ;  /* 0x0000000c1a147228 */ /* 0x00a0620000000000 */
        /* <DEDUP_REMOVED lines=25> */
.L_x_66:
[----:B------:R0:W5:Y:S04]  /*2fc0*/  LDL R3, [R1] ;  /* 0x0000000001037983 */ /* 0x0001680000100800 */
[----:B------:R0:W-:Y:S02]  /*2fd0*/  STL.64 [R1+0x780], R10 ;  /* 0x0007800a01007387 */ /* 0x0001e40000100a00 */
.L_x_65:
[----:B------:R-:W-:Y:S05]  /*2fe0*/  BSYNC B2 ;  /* 0x0000000000027941 */ /* 0x000fea0003800000 */
.L_x_64:
[----:B-1---5:R-:W-:-:S05]  /*2ff0*/  IADD3 R3, R3, 0x1, RZ ;  /* 0x0000000103037810 */ /* 0x022fca0007ffe0ff */
[----:B------:R1:W-:Y:S01]  /*3000*/  STL [R1+0x1068], R3 ;  /* 0x0010680301007387 */ /* 0x0003e20000100800 */
[----:B------:R-:W-:Y:S05]  /*3010*/  BRA `(.L_x_67) ;  /* 0x0000004000007947 */ /* 0x000fea0003800000 */
.L_x_63:
[----:B01----:R-:W0:Y:S01]  /*3020*/  DMUL R10, RZ, R16 ;  /* 0x00000010ff0a7228 */ /* 0x003e220000000000 */
[----:B------:R-:W-:-:S05]  /*3030*/  IMAD.MOV.U32 R3, RZ, RZ, 0x1 ;  /* 0x00000001ff037424 */ /* 0x000fca00078e00ff */
[----:B------:R1:W-:Y:S04]  /*3040*/  STL [R1+0x1068], R3 ;  /* 0x0010680301007387 */ /* 0x0003e80000100800 */
[----:B0-----:R1:W-:Y:S02]  /*3050*/  STL.64 [R1+0x780], R10 ;  /* 0x0007800a01007387 */ /* 0x0013e40000100a00 */
.L_x_67:
[----:B------:R-:W-:Y:S05]  /*3060*/  BSYNC B1 ;  /* 0x0000000000017941 */ /* 0x000fea0003800000 */
.L_x_62:
[----:B------:R-:W2:Y:S01]  /*3070*/  LDL.LU R5, [R1+0xb4] ;  /* 0x0000b40001057983 */ /* 0x000ea20000300800 */
[----:B01----:R-:W0:Y:S01]  /*3080*/  MUFU.RCP64H R11, R15 ;  /* 0x0000000f000b7308 */ /* 0x003e220000001800 */
        /* <DEDUP_REMOVED lines=19> */
[----:B------:R-:W-:Y:S02]  /*31c0*/  IMAD.MOV.U32 R19, RZ, RZ, R6 ;  /* 0x000000ffff137224 */ /* 0x000fe400078e0006 */
.L_x_69:
[----:B------:R-:W-:Y:S05]  /*31d0*/  BSYNC B1 ;  /* 0x0000000000017941 */ /* 0x000fea0003800000 */
.L_x_68:
[----:B------:R-:W2:Y:S01]  /*31e0*/  LDL R3, [R1+0x1068] ;  /* 0x0010680001037983 */ /* 0x000ea20000100800 */
[----:B------:R-:W-:-:S03]  /*31f0*/  IMAD.MOV.U32 R11, RZ, RZ, 0x8 ;  /* 0x00000008ff0b7424 */ /* 0x000fc600078e00ff */
[----:B------:R-:W3:Y:S01]  /*3200*/  LDL.LU.64 R12, [R1+0x50] ;  /* 0x00005000010c7983 */ /* 0x000ee20000300a00 */
[----:B--2---:R-:W-:-:S05]  /*3210*/  LOP3.LUT R3, R3, 0x1, RZ, 0xc0, !PT ;  /* 0x0000000103037812 */ /* 0x004fca00078ec0ff */
[----:B------:R-:W-:Y:S01]  /*3220*/  IMAD.SHL.U32 R10, R3, 0x8, RZ ;  /* 0x00000008030a7824 */ /* 0x000fe200078e00ff */
[----:B------:R2:W-:Y:S03]  /*3230*/  STL [R1+0x150], R3 ;  /* 0x0001500301007387 */ /* 0x0005e60000100800 */
[----:B------:R-:W-:-:S05]  /*3240*/  IMAD.WIDE.U32 R10, R10, R11, c[0x4][0x18] ;  /* 0x010006000a0a7625 */ /* 0x000fca00078e000b */
[----:B------:R4:W5:Y:S04]  /*3250*/  LDG.E.64.CONSTANT R32, [R10.64+0x8] ;  /* 0x000008080a207981 */ /* 0x000968000c1e9b00 */
[----:B------:R4:W5:Y:S04]  /*3260*/  LDG.E.64.CONSTANT R30, [R10.64+0x10] ;  /* 0x000010080a1e7981 */ /* 0x000968000c1e9b00 */
[----:B------:R4:W5:Y:S04]  /*3270*/  LDG.E.64.CONSTANT R28, [R10.64+0x18] ;  /* 0x000018080a1c7981 */ /* 0x000968000c1e9b00 */
[----:B------:R4:W5:Y:S04]  /*3280*/  LDG.E.64.CONSTANT R26, [R10.64+0x20] ;  /* 0x000020080a1a7981 */ /* 0x000968000c1e9b00 */
[----:B------:R4:W5:Y:S04]  /*3290*/  LDG.E.64.CONSTANT R14, [R10.64+0x28] ;  /* 0x000028080a0e7981 */ /* 0x000968000c1e9b00 */
[----:B----4-:R-:W4:Y:S01]  /*32a0*/  LDG.E.64.CONSTANT R10, [R10.64+0x30] ;  /* 0x000030080a0a7981 */ /* 0x010f22000c1e9b00 */
[----:B--2---:R-:W-:Y:S01]  /*32b0*/  LOP3.LUT R3, R21, 0x7fffffff, RZ, 0xc0, !PT ;  /* 0x7fffffff15037812 */ /* 0x004fe200078ec0ff */
[----:B------:R-:W-:Y:S01]  /*32c0*/  BSSY B1, `(.L_x_70) ;  /* 0x0000026000017945 */ /* 0x000fe20003800000 */
[----:B------:R-:W-:Y:S01]  /*32d0*/  ISETP.NE.AND P1, PT, R20, RZ, PT ;  /* 0x000000ff1400720c */ /* 0x000fe20003f25270 */
[----:B---3--:R2:W3:Y:S01]  /*32e0*/  DMUL R16, R12, R22 ;  /* 0x000000160c107228 */ /* 0x0084e20000000000 */
[----:B------:R-:W-:Y:S01]  /*32f0*/  ISETP.EQ.AND P0, PT, R3, 0x7ff00000, PT ;  /* 0x7ff000000300780c */ /* 0x000fe20003f02270 */
[----:B-----5:R2:W-:Y:S04]  /*3300*/  STL.64 [R1+0xd08], R32 ;  /* 0x000d082001007387 */ /* 0x0205e80000100a00 */
[----:B------:R2:W-:Y:S04]  /*3310*/  STL.64 [R1+0xdd8], R30 ;  /* 0x000dd81e01007387 */ /* 0x0005e80000100a00 */
[----:B------:R2:W-:Y:S04]  /*3320*/  STL.64 [R1+0xe88], R28 ;  /* 0x000e881c01007387 */ /* 0x0005e80000100a00 */
[----:B------:R2:W-:Y:S04]  /*3330*/  STL.64 [R1+0xf58], R26 ;  /* 0x000f581a01007387 */ /* 0x0005e80000100a00 */
[----:B------:R2:W-:Y:S04]  /*3340*/  STL.64 [R1+0xfc0], R14 ;  /* 0x000fc00e01007387 */ /* 0x0005e80000100a00 */
[----:B----4-:R2:W-:Y:S01]  /*3350*/  STL.64 [R1+0x1038], R10 ;  /* 0x0010380a01007387 */ /* 0x0105e20000100a00 */
[----:B------:R-:W-:Y:S05]  /*3360*/  @!P1 BRA P0, `(.L_x_71) ;  /* 0x0000017000009947 */ /* 0x000fea0000000000 */
[C---:B--23--:R-:W2:Y:S01]  /*3370*/  DMUL R10, R20.reuse, c[0x2][0x8] ;  /* 0x00800200140a7a28 */ /* 0x04cea20000000000 */
[----:B------:R-:W-:Y:S03]  /*3380*/  BSSY B2, `(.L_x_72) ;  /* 0x0000012000027945 */ /* 0x000fe60003800000 */
[----:B------:R-:W-:-:S02]  /*3390*/  DSETP.GE.AND P0, PT, |R20|, 2.14748364800000000000e+09, PT ;  /* 0x41e000001400742a */ /* 0x000fc40003f06200 */
[----:B--2---:R-:W2:Y:S08]  /*33a0*/  F2I.F64 R3, R10 ;  /* 0x0000000a00037311 */ /* 0x004eb00000301100 */
[----:B--2---:R-:W2:Y:S01]  /*33b0*/  I2F.F64 R12, R3 ;  /* 0x00000003000c7312 */ /* 0x004ea20000201c00 */
[----:B------:R3:W-:Y:S01]  /*33c0*/  STL [R1], R3 ;  /* 0x0000000301007387 */ /* 0x0007e20000100800 */
[----:B--2---:R-:W2:-:S06]  /*33d0*/  DFMA R10, -R12, c[0x2][0x10], R20 ;  /* 0x008004000c0a7a2b */ /* 0x004e8c0000000114 */
[----:B--2---:R-:W2:-:S06]  /*33e0*/  DFMA R10, -R12, c[0x2][0x18], R10 ;  /* 0x008006000c0a7a2b */ /* 0x004e8c000000010a */
[----:B--2---:R-:W2:-:S07]  /*33f0*/  DFMA R12, -R12, c[0x2][0x20], R10 ;  /* 0x008008000c0c7a2b */ /* 0x004e8e000000010a */
[----:B--2---:R3:W-:Y:S01]  /*3400*/  STL.64 [R1+0x778], R12 ;  /* 0x0007780c01007387 */ /* 0x0047e20000100a00 */
[----:B------:R-:W-:Y:S05]  /*3410*/  @!P0 BRA `(.L_x_73) ;  /* 0x0000008000008947 */ /* 0x000fea0003800000 */
[----:B------:R-:W-:Y:S01]  /*3420*/  BSSY B3, `(.L_x_74) ;  /* 0x0000005000037945 */ /* 0x000fe20003800000 */
[----:B------:R-:W-:Y:S01]  /*3430*/  IMAD.MOV.U32 R6, RZ, RZ, R20 ;  /* 0x000000ffff067224 */ /* 0x000fe200078e0014 */
[----:B0-----:R-:W-:Y:S01]  /*3440*/  MOV R5, 0x3470 ;  /* 0x0000347000057802 */ /* 0x001fe20000000f00 */
[----:B---3--:R-:W-:Y:S02]  /*3450*/  IMAD.MOV.U32 R3, RZ, RZ, R21 ;  /* 0x000000ffff037224 */ /* 0x008fe400078e0015 */
[----:B-1----:R-:W-:Y:S05]  /*3460*/  CALL.REL.NOINC `($triton_poi_fused_cat_8$__internal_trig_reduction_slowpathd) ;  /* 0x0002a76000007944 */ /* 0x002fea0003c00000 */
[----:B------:R-:W-:Y:S05]  /*3470*/  BSYNC B3 ;  /* 0x0000000000037941 */ /* 0x000fea0003800000 */
.L_x_74:
[----:B------:R0:W5:Y:S04]  /*3480*/  LDL R3, [R1] ;  /* 0x0000000001037983 */ /* 0x0001680000100800 */
[----:B------:R0:W-:Y:S02]  /*3490*/  STL.64 [R1+0x778], R10 ;  /* 0x0007780a01007387 */ /* 0x0001e40000100a00 */
.L_x_73:
[----:B------:R-:W-:Y:S05]  /*34a0*/  BSYNC B2 ;  /* 0x0000000000027941 */ /* 0x000fea0003800000 */
.L_x_72:
[----:B---3-5:R-:W-:-:S05]  /*34b0*/  IADD3 R3, R3, 0x1, RZ ;  /* 0x0000000103037810 */ /* 0x028fca0007ffe0ff */
[----:B------:R2:W-:Y:S01]  /*34c0*/  STL [R1+0x105c], R3 ;  /* 0x00105c0301007387 */ /* 0x0005e20000100800 */
[----:B------:R-:W-:Y:S05]  /*34d0*/  BRA `(.L_x_75) ;  /* 0x0000004000007947 */ /* 0x000fea0003800000 */
.L_x_71:
[----:B--23--:R-:W2:Y:S01]  /*34e0*/  DMUL R10, RZ, R20 ;  /* 0x00000014ff0a7228 */ /* 0x00cea20000000000 */
[----:B------:R-:W-:-:S05]  /*34f0*/  IMAD.MOV.U32 R3, RZ, RZ, 0x1 ;  /* 0x00000001ff037424 */ /* 0x000fca00078e00ff */
[----:B------:R3:W-:Y:S04]  /*3500*/  STL [R1+0x105c], R3 ;  /* 0x00105c0301007387 */ /* 0x0007e80000100800 */
[----:B--2---:R3:W-:Y:S02]  /*3510*/  STL.64 [R1+0x778], R10 ;  /* 0x0007780a01007387 */ /* 0x0047e40000100a00 */
.L_x_75:
[----:B------:R-:W-:Y:S05]  /*3520*/  BSYNC B1 ;  /* 0x0000000000017941 */ /* 0x000fea0003800000 */
.L_x_70:
[----:B--23--:R-:W2:Y:S01]  /*3530*/  LDL R3, [R1+0x105c] ;  /* 0x00105c0001037983 */ /* 0x00cea20000100800 */
[----:B0-----:R-:W-:Y:S01]  /*3540*/  IMAD.MOV.U32 R11, RZ, RZ, 0x8 ;  /* 0x00000008ff0b7424 */ /* 0x001fe200078e00ff */
[----:B--2---:R-:W-:-:S05]  /*3550*/  LOP3.LUT R3, R3, 0x1, RZ, 0xc0, !PT ;  /* 0x0000000103037812 */ /* 0x004fca00078ec0ff */
[----:B------:R-:W-:Y:S01]  /*3560*/  IMAD.SHL.U32 R10, R3, 0x8, RZ ;  /* 0x00000008030a7824 */ /* 0x000fe200078e00ff */
[----:B------:R0:W-:Y:S03]  /*3570*/  STL [R1+0x14c], R3 ;  /* 0x00014c0301007387 */ /* 0x0001e60000100800 */
[----:B------:R-:W-:-:S05]  /*3580*/  IMAD.WIDE.U32 R10, R10, R11, c[0x4][0x18] ;  /* 0x010006000a0a7625 */ /* 0x000fca00078e000b */
[----:B------:R2:W3:Y:S04]  /*3590*/  LDG.E.64.CONSTANT R30, [R10.64+0x8] ;  /* 0x000008080a1e7981 */ /* 0x0004e8000c1e9b00 */
[----:B------:R2:W4:Y:S04]  /*35a0*/  LDG.E.64.CONSTANT R28, [R10.64+0x10] ;  /* 0x000010080a1c7981 */ /* 0x000528000c1e9b00 */
[----:B------:R2:W5:Y:S04]  /*35b0*/  LDG.E.64.CONSTANT R26, [R10.64+0x18] ;  /* 0x000018080a1a7981 */ /* 0x000568000c1e9b00 */
[----:B------:R2:W5:Y:S04]  /*35c0*/  LDG.E.64.CONSTANT R20, [R10.64+0x20] ;  /* 0x000020080a147981 */ /* 0x000568000c1e9b00 */
[----:B------:R2:W5:Y:S04]  /*35d0*/  LDG.E.64.CONSTANT R12, [R10.64+0x28] ;  /* 0x000028080a0c7981 */ /* 0x000568000c1e9b00 */
[----:B--2---:R-:W2:Y:S01]  /*35e0*/  LDG.E.64.CONSTANT R10, [R10.64+0x30] ;  /* 0x000030080a0a7981 */ /* 0x004ea2000c1e9b00 */
[----:B0-----:R-:W-:Y:S01]  /*35f0*/  LOP3.LUT R3, R17, 0x7fffffff, RZ, 0xc0, !PT ;  /* 0x7fffffff11037812 */ /* 0x001fe200078ec0ff */
[----:B------:R-:W-:Y:S01]  /*3600*/  BSSY B1, `(.L_x_76) ;  /* 0x0000026000017945 */ /* 0x000fe20003800000 */
[----:B------:R-:W-:Y:S01]  /*3610*/  ISETP.NE.AND P1, PT, R16, RZ, PT ;  /* 0x000000ff1000720c */ /* 0x000fe20003f25270 */
[----:B-1----:R0:W1:Y:S01]  /*3620*/  DMUL R14, R24, R18 ;  /* 0x00000012180e7228 */ /* 0x0020620000000000 */
[----:B------:R-:W-:Y:S01]  /*3630*/  ISETP.EQ.AND P0, PT, R3, 0x7ff00000, PT ;  /* 0x7ff000000300780c */ /* 0x000fe20003f02270 */
[----:B---3--:R0:W-:Y:S04]  /*3640*/  STL.64 [R1+0xcf0], R30 ;  /* 0x000cf01e01007387 */ /* 0x0081e80000100a00 */
[----:B----4-:R0:W-:Y:S04]  /*3650*/  STL.64 [R1+0xdb0], R28 ;  /* 0x000db01c01007387 */ /* 0x0101e80000100a00 */
[----:B-----5:R0:W-:Y:S04]  /*3660*/  STL.64 [R1+0xe98], R26 ;  /* 0x000e981a01007387 */ /* 0x0201e80000100a00 */
        /* <DEDUP_REMOVED lines=21> */
.L_x_80:
[----:B------:R0:W5:Y:S04]  /*37c0*/  LDL R3, [R1] ;  /* 0x0000000001037983 */ /* 0x0001680000100800 */
[----:B------:R0:W-:Y:S02]  /*37d0*/  STL.64 [R1+0x768], R10 ;  /* 0x0007680a01007387 */ /* 0x0001e40000100a00 */
.L_x_79:
[----:B------:R-:W-:Y:S05]  /*37e0*/  BSYNC B2 ;  /* 0x0000000000027941 */ /* 0x000fea0003800000 */
.L_x_78:
[----:B-1---5:R-:W-:-:S05]  /*37f0*/  IADD3 R3, R3, 0x1, RZ ;  /* 0x0000000103037810 */ /* 0x022fca0007ffe0ff */
[----:B------:R1:W-:Y:S01]  /*3800*/  STL [R1+0x1058], R3 ;  /* 0x0010580301007387 */ /* 0x0003e20000100800 */
[----:B------:R-:W-:Y:S05]  /*3810*/  BRA `(.L_x_81) ;  /* 0x0000004000007947 */ /* 0x000fea0003800000 */
.L_x_77:
[----:B01----:R-:W0:Y:S01]  /*3820*/  DMUL R10, RZ, R16 ;  /* 0x00000010ff0a7228 */ /* 0x003e220000000000 */
[----:B------:R-:W-:-:S05]  /*3830*/  IMAD.MOV.U32 R3, RZ, RZ, 0x1 ;  /* 0x00000001ff037424 */ /* 0x000fca00078e00ff */
[----:B------:R1:W-:Y:S04]  /*3840*/  STL [R1+0x1058], R3 ;  /* 0x0010580301007387 */ /* 0x0003e80000100800 */
[----:B0-----:R1:W-:Y:S02]  /*3850*/  STL.64 [R1+0x768], R10 ;  /* 0x0007680a01007387 */ /* 0x0013e40000100a00 */
.L_x_81:
[----:B------:R-:W-:Y:S05]  /*3860*/  BSYNC B1 ;  /* 0x0000000000017941 */ /* 0x000fea0003800000 */
.L_x_76:
[----:B-1----:R-:W2:Y:S01]  /*3870*/  LDL R3, [R1+0x1058] ;  /* 0x0010580001037983 */ /* 0x002ea20000100800 */
[----:B0-----:R-:W-:Y:S01]  /*3880*/  IMAD.MOV.U32 R11, RZ, RZ, 0x8 ;  /* 0x00000008ff0b7424 */ /* 0x001fe200078e00ff */
[----:B--2---:R-:W-:-:S05]  /*3890*/  LOP3.LUT R3, R3, 0x1, RZ, 0xc0, !PT ;  /* 0x0000000103037812 */ /* 0x004fca00078ec0ff */
[----:B------:R-:W-:Y:S01]  /*38a0*/  IMAD.SHL.U32 R10, R3, 0x8, RZ ;  /* 0x00000008030a7824 */ /* 0x000fe200078e00ff */
[----:B------:R0:W-:Y:S03]  /*38b0*/  STL [R1+0x148], R3 ;  /* 0x0001480301007387 */ /* 0x0001e60000100800 */
[----:B------:R-:W-:-:S05]  /*38c0*/  IMAD.WIDE.U32 R10, R10, R11, c[0x4][0x18] ;  /* 0x010006000a0a7625 */ /* 0x000fca00078e000b */
[----:B------:R1:W2:Y:S04]  /*38d0*/  LDG.E.64.CONSTANT R26, [R10.64+0x8] ;  /* 0x000008080a1a7981 */ /* 0x0002a8000c1e9b00 */
[----:B------:R1:W3:Y:S04]  /*38e0*/  LDG.E.64.CONSTANT R24, [R10.64+0x10] ;  /* 0x000010080a187981 */ /* 0x0002e8000c1e9b00 */
[----:B------:R1:W4:Y:S04]  /*38f0*/  LDG.E.64.CONSTANT R20, [R10.64+0x18] ;  /* 0x000018080a147981 */ /* 0x000328000c1e9b00 */
[----:B------:R1:W5:Y:S04]  /*3900*/  LDG.E.64.CONSTANT R16, [R10.64+0x20] ;  /* 0x000020080a107981 */ /* 0x000368000c1e9b00 */
[----:B------:R1:W5:Y:S04]  /*3910*/  LDG.E.64.CONSTANT R12, [R10.64+0x28] ;  /* 0x000028080a0c7981 */ /* 0x000368000c1e9b00 */
[----:B-1----:R-:W5:Y:S01]  /*3920*/  LDG.E.64.CONSTANT R10, [R10.64+0x30] ;  /* 0x000030080a0a7981 */ /* 0x002f62000c1e9b00 */
[----:B0-----:R-:W-:Y:S01]  /*3930*/  LOP3.LUT R3, R15, 0x7fffffff, RZ, 0xc0, !PT ;  /* 0x7fffffff0f037812 */ /* 0x001fe200078ec0ff */
[----:B------:R-:W-:Y:S01]  /*3940*/  BSSY B1, `(.L_x_82) ;  /* 0x0000025000017945 */ /* 0x000fe20003800000 */
[----:B------:R-:W-:-:S02]  /*3950*/  ISETP.NE.AND P1, PT, R14, RZ, PT ;  /* 0x000000ff0e00720c */ /* 0x000fc40003f25270 */
[----:B------:R-:W-:Y:S01]  /*3960*/  ISETP.EQ.AND P0, PT, R3, 0x7ff00000, PT ;  /* 0x7ff000000300780c */ /* 0x000fe20003f02270 */
[----:B--2---:R0:W-:Y:S04]  /*3970*/  STL.64 [R1+0xcd0], R26 ;  /* 0x000cd01a01007387 */ /* 0x0041e80000100a00 */
[----:B---3--:R0:W-:Y:S04]  /*3980*/  STL.64 [R1+0xda0], R24 ;  /* 0x000da01801007387 */ /* 0x0081e80000100a00 */
[----:B----4-:R0:W-:Y:S04]  /*3990*/  STL.64 [R1+0xe80], R20 ;  /* 0x000e801401007387 */ /* 0x0101e80000100a00 */
[----:B-----5:R0:W-:Y:S04]  /*39a0*/  STL.64 [R1+0xf20], R16 ;  /* 0x000f201001007387 */ /* 0x0201e80000100a00 */
[----:B------:R0:W-:Y:S04]  /*39b0*/  STL.64 [R1+0xf98], R12 ;  /* 0x000f980c01007387 */ /* 0x0001e80000100a00 */
[----:B------:R0:W-:Y:S01]  /*39c0*/  STL.64 [R1+0x1018], R10 ;  /* 0x0010180a01007387 */ /* 0x0001e20000100a00 */
[----:B------:R-:W-:Y:S05]  /*39d0*/  @!P1 BRA P0, `(.L_x_83) ;  /* 0x0000017000009947 */ /* 0x000fea0000000000 */
[C---:B0-----:R-:W0:Y:S01]  /*39e0*/  DMUL R10, R14.reuse, c[0x2][0x8] ;  /* 0x008002000e0a7a28 */ /* 0x041e220000000000 */
        /* <DEDUP_REMOVED lines=16> */
.L_x_86:
[----:B------:R0:W5:Y:S04]  /*3af0*/  LDL R3, [R1] ;  /* 0x0000000001037983 */ /* 0x0001680000100800 */
[----:B------:R0:W-:Y:S02]  /*3b00*/  STL.64 [R1+0x770], R10 ;  /* 0x0007700a01007387 */ /* 0x0001e40000100a00 */
.L_x_85:
[----:B------:R-:W-:Y:S05]  /*3b10*/  BSYNC B2 ;  /* 0x0000000000027941 */ /* 0x000fea0003800000 */
.L_x_84:
[----:B-1---5:R-:W-:-:S05]  /*3b20*/  IADD3 R3, R3, 0x1, RZ ;  /* 0x0000000103037810 */ /* 0x022fca0007ffe0ff */
[----:B------:R1:W-:Y:S01]  /*3b30*/  STL [R1+0xfdc], R3 ;  /* 0x000fdc0301007387 */ /* 0x0003e20000100800 */
[----:B------:R-:W-:Y:S05]  /*3b40*/  BRA `(.L_x_87) ;  /* 0x0000004000007947 */ /* 0x000fea0003800000 */
.L_x_83:
[----:B0-----:R-:W0:Y:S01]  /*3b50*/  DMUL R10, RZ, R14 ;  /* 0x0000000eff0a7228 */ /* 0x001e220000000000 */
[----:B------:R-:W-:-:S05]  /*3b60*/  IMAD.MOV.U32 R3, RZ, RZ, 0x1 ;  /* 0x00000001ff037424 */ /* 0x000fca00078e00ff */
[----:B------:R1:W-:Y:S04]  /*3b70*/  STL [R1+0xfdc], R3 ;  /* 0x000fdc0301007387 */ /* 0x0003e80000100800 */
[----:B0-----:R1:W-:Y:S02]  /*3b80*/  STL.64 [R1+0x770], R10 ;  /* 0x0007700a01007387 */ /* 0x0013e40000100a00 */
.L_x_87:
[----:B------:R-:W-:Y:S05]  /*3b90*/  BSYNC B1 ;  /* 0x0000000000017941 */ /* 0x000fea0003800000 */
.L_x_82:
[----:B------:R-:W2:Y:S04]  /*3ba0*/  LDL R9, [R1+0xfdc] ;  /* 0x000fdc0001097983 */ /* 0x000ea80000100800 */
[----:B------:R-:W3:Y:S04]  /*3bb0*/  LDL R6, [R1+0x640] ;  /* 0x0006400001067983 */ /* 0x000ee80000100800 */
[----:B------:R-:W4:Y:S01]  /*3bc0*/  LDL R5, [R1+0x5ac] ;  /* 0x0005ac0001057983 */ /* 0x000f220000100800 */
[----:B01----:R-:W-:-:S03]  /*3bd0*/  IMAD.MOV.U32 R11, RZ, RZ, 0x8 ;  /* 0x00000008ff0b7424 */ /* 0x003fc600078e00ff */
[----:B------:R-:W3:Y:S04]  /*3be0*/  LDL R3, [R1+0x644] ;  /* 0x0006440001037983 */ /* 0x000ee80000100800 */
[----:B------:R-:W4:Y:S04]  /*3bf0*/  LDL.64 R26, [R1+0x48] ;  /* 0x00004800011a7983 */ /* 0x000f280000100a00 */
[----:B------:R-:W4:Y:S04]  /*3c00*/  LDL.64 R20, [R1+0x40] ;  /* 0x0000400001147983 */ /* 0x000f280000100a00 */
[----:B------:R-:W4:Y:S04]  /*3c10*/  LDL R13, [R1+0x5a8] ;  /* 0x0005a800010d7983 */ /* 0x000f280000100800 */
[----:B------:R-:W4:Y:S04]  /*3c20*/  LDL R12, [R1+0x618] ;  /* 0x00061800010c7983 */ /* 0x000f280000100800 */
[----:B------:R-:W4:Y:S01]  /*3c30*/  LDL.64 R16, [R1+0x70] ;  /* 0x0000700001107983 */ /* 0x000f220000100a00 */
[----:B--2---:R-:W-:-:S05]  /*3c40*/  LOP3.LUT R9, R9, 0x1, RZ, 0xc0, !PT ;  /* 0x0000000109097812 */ /* 0x004fca00078ec0ff */
[----:B------:R-:W-:-:S04]  /*3c50*/  IMAD.SHL.U32 R10, R9, 0x8, RZ ;  /* 0x00000008090a7824 */ /* 0x000fc800078e00ff */
[----:B------:R-:W-:-:S05]  /*3c60*/  IMAD.WIDE.U32 R10, R10, R11, c[0x4][0x18] ;  /* 0x010006000a0a7625 */ /* 0x000fca00078e000b */
[----:B------:R-:W2:Y:S01]  /*3c70*/  LDG.E.64.CONSTANT R28, [R10.64+0x8] ;  /* 0x000008080a1c7981 */ /* 0x000ea2000c1e9b00 */
[----:B---3--:R-:W-:Y:S01]  /*3c80*/  ISETP.GE.AND P0, PT, R6, 0x6, PT ;  /* 0x000000060600780c */ /* 0x008fe20003f06270 */
[----:B------:R-:W-:Y:S01]  /*3c90*/  IMAD.MOV.U32 R14, RZ, RZ, RZ ;  /* 0x000000ffff0e7224 */ /* 0x000fe200078e00ff */
[----:B------:R-:W-:Y:S01]  /*3ca0*/  ISETP.GE.AND P1, PT, R3, 0x6, PT ;  /* 0x000000060300780c */ /* 0x000fe20003f26270 */
[----:B------:R0:W3:Y:S01]  /*3cb0*/  LDG.E.64.CONSTANT R36, [R10.64+0x10] ;  /* 0x000010080a247981 */ /* 0x0000e2000c1e9b00 */
[----:B----4-:R-:W-:-:S03]  /*3cc0*/  ISETP.GT.AND P0, PT, R5, RZ, !P0 ;  /* 0x000000ff0500720c */ /* 0x010fc60004704270 */
[----:B------:R0:W4:Y:S04]  /*3cd0*/  LDG.E.64.CONSTANT R34, [R10.64+0x18] ;  /* 0x000018080a227981 */ /* 0x000128000c1e9b00 */
[----:B------:R0:W3:Y:S04]  /*3ce0*/  LDG.E.64.CONSTANT R32, [R10.64+0x20] ;  /* 0x000020080a207981 */ /* 0x0000e8000c1e9b00 */
[----:B------:R0:W3:Y:S04]  /*3cf0*/  LDG.E.64.CONSTANT R30, [R10.64+0x28] ;  /* 0x000028080a1e7981 */ /* 0x0000e8000c1e9b00 */
[----:B------:R-:W3:Y:S01]  /*3d00*/  @P0 LDG.E.EL R14, [R26.64] ;  /* 0x000000081a0e0981 */ /* 0x000ee2000c2e1900 */
[----:B------:R-:W-:Y:S01]  /*3d10*/  ISETP.GT.AND P0, PT, R5, RZ, !P1 ;  /* 0x000000ff0500720c */ /* 0x000fe20004f04270 */
[----:B------:R-:W-:-:S12]  /*3d20*/  CS2R R24, SRZ ;  /* 0x0000000000187805 */ /* 0x000fd8000001ff00 */
[----:B------:R1:W5:Y:S01]  /*3d30*/  @P0 LDG.E.EL R24, [R20.64] ;  /* 0x0000000814180981 */ /* 0x000362000c2e1900 */
[----:B------:R-:W-:-:S04]  /*3d40*/  ISETP.GE.AND P0, PT, R13, 0x2, PT ;  /* 0x000000020d00780c */ /* 0x000fc80003f06270 */
[----:B------:R-:W-:Y:S02]  /*3d50*/  ISETP.GT.AND P0, PT, R12, RZ, !P0 ;  /* 0x000000ff0c00720c */ /* 0x000fe40004704270 */
[----:B------:R-:W3:Y:S04]  /*3d60*/  LDL.64 R12, [R1+0x68] ;  /* 0x00006800010c7983 */ /* 0x000ee80000100a00 */
[----:B--2---:R2:W-:Y:S04]  /*3d70*/  STL.64 [R1+0xca8], R28 ;  /* 0x000ca81c01007387 */ /* 0x0045e80000100a00 */
[----:B--2---:R0:W2:Y:S01]  /*3d80*/  LDG.E.64.CONSTANT R28, [R10.64+0x30] ;  /* 0x000030080a1c7981 */ /* 0x0040a2000c1e9b00 */
[----:B------:R-:W-:-:S03]  /*3d90*/  ISETP.LT.AND P1, PT, R6, 0x6, P0 ;  /* 0x000000060600780c */ /* 0x000fc60000721270 */
[----:B------:R0:W-:Y:S01]  /*3da0*/  STL [R1+0x144], R9 ;  /* 0x0001440901007387 */ /* 0x0001e20000100800 */
[----:B------:R-:W-:Y:S01]  /*3db0*/  LOP3.LUT R2, R2, 0xffffefff, RZ, 0xc0, !PT ;  /* 0xffffefff02027812 */ /* 0x000fe200078ec0ff */
[----:B0-----:R-:W-:-:S08]  /*3dc0*/  IMAD.MOV.U32 R9, RZ, RZ, RZ ;  /* 0x000000ffff097224 */ /* 0x001fd000078e00ff */
[----:B------:R-:W-:Y:S01]  /*3dd0*/  @P1 LOP3.LUT R2, R2, 0x1000, RZ, 0xfc, !PT ;  /* 0x0000100002021812 */ /* 0x000fe200078efcff */
[----:B------:R1:W5:Y:S01]  /*3de0*/  @P1 LDG.E.EL R9, [R26.64] ;  /* 0x000000081a091981 */ /* 0x000362000c2e1900 */
[----:B------:R-:W-:Y:S01]  /*3df0*/  ISETP.LT.AND P1, PT, R3, 0x6, P0 ;  /* 0x000000060300780c */ /* 0x000fe20000721270 */
[----:B------:R-:W0:Y:S01]  /*3e00*/  DMUL R10, RZ, R16 ;  /* 0x00000010ff0a7228 */ /* 0x000e220000000000 */
[----:B------:R-:W-:-:S09]  /*3e10*/  LOP3.LUT R2, R2, 0xfffff7ff, RZ, 0xc0, !PT ;  /* 0xfffff7ff02027812 */ /* 0x000fd200078ec0ff */
[----:B0-----:R-:W-:Y:S02]  /*3e20*/  LOP3.LUT R3, R11, 0x7fffffff, RZ, 0xc0, !PT ;  /* 0x7fffffff0b037812 */ /* 0x001fe400078ec0ff */
[----:B------:R-:W-:Y:S01]  /*3e30*/  @P1 LOP3.LUT R2, R2, 0x800, RZ, 0xfc, !PT ;  /* 0x0000080002021812 */ /* 0x000fe200078efcff */
[----:B------:R1:W5:Y:S01]  /*3e40*/  @P1 LDG.E.EL R25, [R20.64] ;  /* 0x0000000814191981 */ /* 0x000362000c2e1900 */
[----:B------:R-:W-:-:S04]  /*3e50*/  ISETP.NE.AND P1, PT, R10, RZ, PT ;  /* 0x000000ff0a00720c */ /* 0x000fc80003f25270 */
[----:B------:R-:W-:Y:S01]  /*3e60*/  ISETP.EQ.AND P1, PT, R3, 0x7ff00000, !P1 ;  /* 0x7ff000000300780c */ /* 0x000fe20004f22270 */
[----:B---3--:R1:W-:Y:S01]  /*3e70*/  STL.64 [R1+0xf88], R30 ;  /* 0x000f881e01007387 */ /* 0x0083e20000100a00 */
[----:B------:R-:W0:Y:S03]  /*3e80*/  F2F.F64.F32 R14, R14 ;  /* 0x0000000e000e7310 */ /* 0x000e260000201800 */
[----:B------:R1:W-:Y:S04]  /*3e90*/  STL.64 [R1+0xf10], R32 ;  /* 0x000f102001007387 */ /* 0x0003e80000100a00 */
[----:B----4-:R1:W-:Y:S04]  /*3ea0*/  STL.64 [R1+0xe58], R34 ;  /* 0x000e582201007387 */ /* 0x0103e80000100a00 */
[----:B------:R1:W-:Y:S01]  /*3eb0*/  STL.64 [R1+0xd88], R36 ;  /* 0x000d882401007387 */ /* 0x0003e20000100a00 */
[----:B------:R-:W3:Y:S01]  /*3ec0*/  DSETP.LTU.OR P1, PT, |R10|, 2.14748364800000000000e+09, P1 ;  /* 0x41e000000a00742a */ /* 0x000ee20000f29600 */
[----:B------:R-:W-:Y:S01]  /*3ed0*/  ISETP.GT.AND P2, PT, R5, RZ, PT ;  /* 0x000000ff0500720c */ /* 0x000fe20003f44270 */
[----:B------:R-:W-:Y:S01]  /*3ee0*/  BSSY B1, `(.L_x_88) ;  /* 0x000000a000017945 */ /* 0x000fe20003800000 */
[----:B------:R-:W-:Y:S01]  /*3ef0*/  LOP3.LUT R0, R0, 0xfffffffb, RZ, 0xc0, !PT ;  /* 0xfffffffb00007812 */ /* 0x000fe200078ec0ff */
[----:B0-----:R1:W0:-:S10]  /*3f00*/  DMUL R14, R14, R12 ;  /* 0x0000000c0e0e7228 */ /* 0x0012140000000000 */
[----:B------:R-:W-:Y:S01]  /*3f10*/  @P2 LOP3.LUT R0, R0, 0x4, RZ, 0xfc, !PT ;  /* 0x0000000400002812 */ /* 0x000fe200078efcff */
[----:B--2---:R1:W-:Y:S01]  /*3f20*/  STL.64 [R1+0x1020], R28 ;  /* 0x0010201c01007387 */ /* 0x0043e20000100a00 */
[----:B---3--:R-:W-:Y:S05]  /*3f30*/  @P1 BRA `(.L_x_89) ;  /* 0x0000004000001947 */ /* 0x008fea0003800000 */
[----:B0-----:R-:W-:Y:S01]  /*3f40*/  IMAD.MOV.U32 R6, RZ, RZ, R10 ;  /* 0x000000ffff067224 */ /* 0x001fe200078e000a */
[----:B------:R-:W-:Y:S01]  /*3f50*/  MOV R5, 0x3f80 ;  /* 0x00003f8000057802 */ /* 0x000fe20000000f00 */
[----:B------:R-:W-:Y:S02]  /*3f60*/  IMAD.MOV.U32 R3, RZ, RZ, R11 ;  /* 0x000000ffff037224 */ /* 0x000fe400078e000b */
[----:B-1---5:R-:W-:Y:S05]  /*3f70*/  CALL.REL.NOINC `($triton_poi_fused_cat_8$__internal_trig_reduction_slowpathd) ;  /* 0x00029c5000007944 */ /* 0x022fea0003c00000 */
.L_x_89:
[----:B0-----:R-:W-:Y:S05]  /*3f80*/  BSYNC B1 ;  /* 0x0000000000017941 */ /* 0x001fea0003800000 */
.L_x_88:
[----:B------:R-:W2:Y:S01]  /*3f90*/  LDL.64 R10, [R1+0x78] ;  /* 0x00007800010a7983 */ /* 0x000ea20000100a00 */
[----:B------:R-:W-:Y:S01]  /*3fa0*/  LOP3.LUT R3, R15, 0x7fffffff, RZ, 0xc0, !PT ;  /* 0x7fffffff0f037812 */ /* 0x000fe200078ec0ff */
[----:B-1---5:R0:W1:Y:S01]  /*3fb0*/  F2F.F64.F32 R20, R9 ;  /* 0x0000000900147310 */ /* 0x0220620000201800 */
[----:B------:R-:W-:Y:S01]  /*3fc0*/  ISETP.NE.AND P2, PT, R14, RZ, PT ;  /* 0x000000ff0e00720c */ /* 0x000fe20003f45270 */
[----:B------:R-:W-:Y:S01]  /*3fd0*/  BSSY B1, `(.L_x_90) ;  /* 0x000001c000017945 */ /* 0x000fe20003800000 */
[----:B------:R-:W-:Y:S01]  /*3fe0*/  ISETP.EQ.AND P1, PT, R3, 0x7ff00000, PT ;  /* 0x7ff000000300780c */ /* 0x000fe20003f22270 */
[----:B--2---:R0:W2:-:S12]  /*3ff0*/  DMUL R16, RZ, R10 ;  /* 0x0000000aff107228 */ /* 0x0040980000000000 */
[----:B------:R-:W-:Y:S05]  /*4000*/  @!P2 BRA P1, `(.L_x_91) ;  /* 0x000001500000a947 */ /* 0x000fea0000800000 */
[----:B01----:R-:W0:-:S04]  /*4010*/  DMUL R10, R14, c[0x2][0x8] ;  /* 0x008002000e0a7a28 */ /* 0x003e080000000000 */
[----:B------:R-:W-:Y:S02]  /*4020*/  DSETP.GE.AND P1, PT, |R14|, 2.14748364800000000000e+09, PT ;  /* 0x41e000000e00742a */ /* 0x000fe40003f26200 */
[----:B0-----:R-:W0:Y:S08]  /*4030*/  F2I.F64 R3, R10 ;  /* 0x0000000a00037311 */ /* 0x001e300000301100 */
[----:B0-----:R-:W0:Y:S01]  /*4040*/  I2F.F64 R12, R3 ;  /* 0x00000003000c7312 */ /* 0x001e220000201c00 */
[----:B------:R1:W-:Y:S04]  /*4050*/  STL [R1+0x8ec], R3 ;  /* 0x0008ec0301007387 */ /* 0x0003e80000100800 */
        /* <DEDUP_REMOVED lines=10> */
[----:B--2---:R-:W-:Y:S05]  /*4100*/  CALL.REL.NOINC `($triton_poi_fused_cat_8$__internal_trig_reduction_slowpathd) ;  /* 0x00029ac000007944 */ /* 0x004fea0003c00000 */
[----:B------:R-:W-:Y:S05]  /*4110*/  BSYNC B2 ;  /* 0x0000000000027941 */ /* 0x000fea0003800000 */
.L_x_93:
[----:B------:R-:W2:Y:S04]  /*4120*/  LDL R3, [R1] ;  /* 0x0000000001037983 */ /* 0x000ea80000100800 */
[----:B------:R0:W-:Y:S04]  /*4130*/  STL.64 [R1+0x760], R10 ;  /* 0x0007600a01007387 */ /* 0x0001e80000100a00 */
[----:B--2---:R0:W-:Y:S01]  /*4140*/  STL [R1+0x8ec], R3 ;  /* 0x0008ec0301007387 */ /* 0x0041e20000100800 */
[----:B------:R-:W-:Y:S05]  /*4150*/  BRA `(.L_x_92) ;  /* 0x0000003000007947 */ /* 0x000fea0003800000 */
.L_x_91:
[----:B01----:R-:W0:Y:S01]  /*4160*/  DMUL R10, RZ, R14 ;  /* 0x0000000eff0a7228 */ /* 0x003e220000000000 */
[----:B------:R1:W-:Y:S06]  /*4170*/  STL [R1+0x8ec], RZ ;  /* 0x0008ecff01007387 */ /* 0x0003ec0000100800 */
[----:B0-----:R1:W-:Y:S04]  /*4180*/  STL.64 [R1+0x760], R10 ;  /* 0x0007600a01007387 */ /* 0x0013e80000100a00 */
.L_x_92:
[----:B------:R-:W-:Y:S05]  /*4190*/  BSYNC B1 ;  /* 0x0000000000017941 */ /* 0x000fea0003800000 */
.L_x_90:
[----:B01----:R-:W3:Y:S01]  /*41a0*/  LDL R3, [R1+0x8ec] ;  /* 0x0008ec0001037983 */ /* 0x003ee20000100800 */
[----:B------:R-:W-:-:S03]  /*41b0*/  IMAD.MOV.U32 R11, RZ, RZ, 0x8 ;  /* 0x00000008ff0b7424 */ /* 0x000fc600078e00ff */
[----:B------:R-:W4:Y:S01]  /*41c0*/  LDL.64 R12, [R1+0x60] ;  /* 0x00006000010c7983 */ /* 0x000f220000100a00 */
[----:B---3--:R-:W-:-:S05]  /*41d0*/  LOP3.LUT R3, R3, 0x1, RZ, 0xc0, !PT ;  /* 0x0000000103037812 */ /* 0x008fca00078ec0ff */
[----:B------:R-:W-:Y:S01]  /*41e0*/  IMAD.SHL.U32 R10, R3, 0x8, RZ ;  /* 0x00000008030a7824 */ /* 0x000fe200078e00ff */
[----:B------:R0:W-:Y:S03]  /*41f0*/  STL [R1+0x140], R3 ;  /* 0x0001400301007387 */ /* 0x0001e60000100800 */
[----:B------:R-:W-:-:S05]  /*4200*/  IMAD.WIDE.U32 R10, R10, R11, c[0x4][0x18] ;  /* 0x010006000a0a7625 */ /* 0x000fca00078e000b */
[----:B------:R1:W3:Y:S04]  /*4210*/  LDG.E.64.CONSTANT R34, [R10.64+0x8] ;  /* 0x000008080a227981 */ /* 0x0002e8000c1e9b00 */
[----:B------:R1:W5:Y:S04]  /*4220*/  LDG.E.64.CONSTANT R32, [R10.64+0x10] ;  /* 0x000010080a207981 */ /* 0x000368000c1e9b00 */
[----:B--2---:R1:W2:Y:S04]  /*4230*/  LDG.E.64.CONSTANT R30, [R10.64+0x18] ;  /* 0x000018080a1e7981 */ /* 0x0042a8000c1e9b00 */
[----:B------:R1:W2:Y:S04]  /*4240*/  LDG.E.64.CONSTANT R28, [R10.64+0x20] ;  /* 0x000020080a1c7981 */ /* 0x0002a8000c1e9b00 */
[----:B------:R1:W2:Y:S04]  /*4250*/  LDG.E.64.CONSTANT R26, [R10.64+0x28] ;  /* 0x000028080a1a7981 */ /* 0x0002a8000c1e9b00 */
[----:B-1----:R-:W2:Y:S01]  /*4260*/  LDG.E.64.CONSTANT R10, [R10.64+0x30] ;  /* 0x000030080a0a7981 */ /* 0x002ea2000c1e9b00 */
[----:B0-----:R-:W-:Y:S01]  /*4270*/  LOP3.LUT R3, R17, 0x7fffffff, RZ, 0xc0, !PT ;  /* 0x7fffffff11037812 */ /* 0x001fe200078ec0ff */
[----:B------:R-:W-:Y:S01]  /*4280*/  BSSY B1, `(.L_x_94) ;  /* 0x0000010000017945 */ /* 0x000fe20003800000 */
[----:B------:R-:W-:Y:S01]  /*4290*/  ISETP.NE.AND P1, PT, R16, RZ, PT ;  /* 0x000000ff1000720c */ /* 0x000fe20003f25270 */
[----:B----4-:R-:W-:-:S03]  /*42a0*/  DMUL R14, R20, R12 ;  /* 0x0000000c140e7228 */ /* 0x010fc60000000000 */
[----:B------:R-:W-:-:S13]  /*42b0*/  ISETP.EQ.AND P1, PT, R3, 0x7ff00000, !P1 ;  /* 0x7ff000000300780c */ /* 0x000fda0004f22270 */
[----:B------:R-:W0:Y:S01]  /*42c0*/  DSETP.LTU.OR P1, PT, |R16|, 2.14748364800000000000e+09, P1 ;  /* 0x41e000001000742a */ /* 0x000e220000f29600 */
[----:B---3--:R1:W-:Y:S04]  /*42d0*/  STL.64 [R1+0xc88], R34 ;  /* 0x000c882201007387 */ /* 0x0083e80000100a00 */
[----:B-----5:R1:W-:Y:S04]  /*42e0*/  STL.64 [R1+0xd68], R32 ;  /* 0x000d682001007387 */ /* 0x0203e80000100a00 */
[----:B--2---:R1:W-:Y:S04]  /*42f0*/  STL.64 [R1+0xe48], R30 ;  /* 0x000e481e01007387 */ /* 0x0043e80000100a00 */
[----:B------:R1:W-:Y:S04]  /*4300*/  STL.64 [R1+0xee8], R28 ;  /* 0x000ee81c01007387 */ /* 0x0003e80000100a00 */
[----:B------:R1:W-:Y:S04]  /*4310*/  STL.64 [R1+0xf78], R26 ;  /* 0x000f781a01007387 */ /* 0x0003e80000100a00 */
[----:B------:R1:W-:Y:S01]  /*4320*/  STL.64 [R1+0x1008], R10 ;  /* 0x0010080a01007387 */ /* 0x0003e20000100a00 */
[----:B0-----:R-:W-:Y:S05]  /*4330*/  @P1 BRA `(.L_x_95) ;  /* 0x0000004000001947 */ /* 0x001fea0003800000 */
[----:B------:R-:W-:Y:S01]  /*4340*/  IMAD.MOV.U32 R6, RZ, RZ, R16 ;  /* 0x000000ffff067224 */ /* 0x000fe200078e0010 */
[----:B------:R-:W-:Y:S01]  /*4350*/  MOV R5, 0x4380 ;  /* 0x0000438000057802 */ /* 0x000fe20000000f00 */
[----:B------:R-:W-:-:S02]  /*4360*/  IMAD.MOV.U32 R3, RZ, RZ, R17 ;  /* 0x000000ffff037224 */ /* 0x000fc400078e0011 */
[----:B-1----:R-:W-:Y:S05]  /*4370*/  CALL.REL.NOINC `($triton_poi_fused_cat_8$__internal_trig_reduction_slowpathd) ;  /* 0x0002985000007944 */ /* 0x002fea0003c00000 */
.L_x_95:
[----:B------:R-:W-:Y:S05]  /*4380*/  BSYNC B1 ;  /* 0x0000000000017941 */ /* 0x000fea0003800000 */
.L_x_94:
[----:B-1----:R-:W2:Y:S01]  /*4390*/  LDL.64 R10, [R1+0x58] ;  /* 0x00005800010a7983 */ /* 0x002ea20000100a00 */
[----:B------:R-:W-:Y:S01]  /*43a0*/  LOP3.LUT R3, R15, 0x7fffffff, RZ, 0xc0, !PT ;  /* 0x7fffffff0f037812 */ /* 0x000fe200078ec0ff */
[----:B------:R0:W1:Y:S01]  /*43b0*/  F2F.F64.F32 R20, R24 ;  /* 0x0000001800147310 */ /* 0x0000620000201800 */
        /* <DEDUP_REMOVED lines=22> */
.L_x_99:
[----:B------:R-:W2:Y:S04]  /*4520*/  LDL R3, [R1] ;  /* 0x0000000001037983 */ /* 0x000ea80000100800 */
[----:B------:R0:W-:Y:S04]  /*4530*/  STL.64 [R1+0x758], R10 ;  /* 0x0007580a01007387 */ /* 0x0001e80000100a00 */
[----:B--2---:R0:W-:Y:S01]  /*4540*/  STL [R1+0x8e8], R3 ;  /* 0x0008e80301007387 */ /* 0x0041e20000100800 */
[----:B------:R-:W-:Y:S05]  /*4550*/  BRA `(.L_x_98) ;  /* 0x0000003000007947 */ /* 0x000fea0003800000 */
.L_x_97:
[----:B01----:R-:W0:Y:S01]  /*4560*/  DMUL R10, RZ, R14 ;  /* 0x0000000eff0a7228 */ /* 0x003e220000000000 */
[----:B------:R1:W-:Y:S06]  /*4570*/  STL [R1+0x8e8], RZ ;  /* 0x0008e8ff01007387 */ /* 0x0003ec0000100800 */
[----:B0-----:R1:W-:Y:S04]  /*4580*/  STL.64 [R1+0x758], R10 ;  /* 0x0007580a01007387 */ /* 0x0013e80000100a00 */
.L_x_98:
[----:B------:R-:W-:Y:S05]  /*4590*/  BSYNC B1 ;  /* 0x0000000000017941 */ /* 0x000fea0003800000 */
.L_x_96:
        /* <DEDUP_REMOVED lines=30> */
.L_x_101:
[----:B------:R-:W-:Y:S05]  /*4780*/  BSYNC B1 ;  /* 0x0000000000017941 */ /* 0x000fea0003800000 */
.L_x_100:
[----:B------:R-:W-:Y:S01]  /*4790*/  LOP3.LUT R3, R15, 0x7fffffff, RZ, 0xc0, !PT ;  /* 0x7fffffff0f037812 */ /* 0x000fe200078ec0ff */
[----:B------:R0:W2:Y:S01]  /*47a0*/  F2F.F64.F32 R20, R25 ;  /* 0x0000001900147310 */ /* 0x0000a20000201800 */
[----:B------:R-:W-:Y:S01]  /*47b0*/  ISETP.NE.AND P2, PT, R14, RZ, PT ;  /* 0x000000ff0e00720c */ /* 0x000fe20003f45270 */
[----:B------:R-:W-:Y:S01]  /*47c0*/  BSSY B1, `(.L_x_102) ;  /* 0x000001c000017945 */ /* 0x000fe20003800000 */
[----:B------:R-:W-:Y:S01]  /*47d0*/  ISETP.EQ.AND P1, PT, R3, 0x7ff00000, PT ;  /* 0x7ff000000300780c */ /* 0x000fe20003f22270 */
[----:B------:R0:W3:-:S12]  /*47e0*/  DMUL R16, RZ, R22 ;  /* 0x00000016ff107228 */ /* 0x0000d80000000000 */
[----:B------:R-:W-:Y:S05]  /*47f0*/  @!P2 BRA P1, `(.L_x_103) ;  /* 0x000001500000a947 */ /* 0x000fea0000800000 */
[----:B0123--:R-:W0:-:S04]  /*4800*/  DMUL R10, R14, c[0x2][0x8] ;  /* 0x008002000e0a7a28 */ /* 0x00fe080000000000 */
        /* <DEDUP_REMOVED lines=16> */
.L_x_105:
[----:B------:R-:W2:Y:S04]  /*4910*/  LDL R3, [R1] ;  /* 0x0000000001037983 */ /* 0x000ea80000100800 */
[----:B------:R0:W-:Y:S04]  /*4920*/  STL.64 [R1+0x750], R10 ;  /* 0x0007500a01007387 */ /* 0x0001e80000100a00 */
[----:B--2---:R0:W-:Y:S01]  /*4930*/  STL [R1+0x8d4], R3 ;  /* 0x0008d40301007387 */ /* 0x0041e20000100800 */
[----:B------:R-:W-:Y:S05]  /*4940*/  BRA `(.L_x_104) ;  /* 0x0000003000007947 */ /* 0x000fea0003800000 */
.L_x_103:
[----:B0123--:R-:W0:Y:S01]  /*4950*/  DMUL R10, RZ, R14 ;  /* 0x0000000eff0a7228 */ /* 0x00fe220000000000 */
[----:B------:R1:W-:Y:S06]  /*4960*/  STL [R1+0x8d4], RZ ;  /* 0x0008d4ff01007387 */ /* 0x0003ec0000100800 */
[----:B0-----:R1:W-:Y:S04]  /*4970*/  STL.64 [R1+0x750], R10 ;  /* 0x0007500a01007387 */ /* 0x0013e80000100a00 */
.L_x_104:
[----:B------:R-:W-:Y:S05]  /*4980*/  BSYNC B1 ;  /* 0x0000000000017941 */ /* 0x000fea0003800000 */
.L_x_102:
[----:B01----:R-:W2:Y:S01]  /*4990*/  LDL R3, [R1+0x8d4] ;  /* 0x0008d40001037983 */ /* 0x003ea20000100800 */
[----:B------:R-:W-:Y:S01]  /*49a0*/  IMAD.MOV.U32 R11, RZ, RZ, 0x8 ;  /* 0x00000008ff0b7424 */ /* 0x000fe200078e00ff */
        /* <DEDUP_REMOVED lines=12> */
[----:B------:R-:W-:Y:S01]  /*4a70*/  ISETP.NE.AND P1, PT, R16, RZ, PT ;  /* 0x000000ff1000720c */ /* 0x000fe20003f25270 */
[----:B------:R-:W-:-:S03]  /*4a80*/  DMUL R14, R20, R18 ;  /* 0x00000012140e7228 */ /* 0x000fc60000000000 */
[----:B------:R-:W-:-:S13]  /*4a90*/  ISETP.EQ.AND P1, PT, R3, 0x7ff00000, !P1 ;  /* 0x7ff000000300780c */ /* 0x000fda0004f22270 */
[----:B------:R-:W0:Y:S01]  /*4aa0*/  DSETP.LTU.OR P1, PT, |R16|, 2.14748364800000000000e+09, P1 ;  /* 0x41e000001000742a */ /* 0x000e220000f29600 */
[----:B--2---:R1:W-:Y:S04]  /*4ab0*/  STL.64 [R1+0xc50], R30 ;  /* 0x000c501e01007387 */ /* 0x0043e80000100a00 */
[----:B---3--:R1:W-:Y:S04]  /*4ac0*/  STL.64 [R1+0xd30], R28 ;  /* 0x000d301c01007387 */ /* 0x0083e80000100a00 */
[----:B----4-:R1:W-:Y:S04]  /*4ad0*/  STL.64 [R1+0xe08], R26 ;  /* 0x000e081a01007387 */ /* 0x0103e80000100a00 */
[----:B-----5:R1:W-:Y:S04]  /*4ae0*/  STL.64 [R1+0xeb8], R24 ;  /* 0x000eb81801007387 */ /* 0x0203e80000100a00 */
[----:B------:R1:W-:Y:S04]  /*4af0*/  STL.64 [R1+0xf50], R12 ;  /* 0x000f500c01007387 */ /* 0x0003e80000100a00 */
[----:B------:R1:W-:Y:S01]  /*4b00*/  STL.64 [R1+0xfe0], R10 ;  /* 0x000fe00a01007387 */ /* 0x0003e20000100a00 */
[----:B0-----:R-:W-:Y:S05]  /*4b10*/  @P1 BRA `(.L_x_107) ;  /* 0x0000004000001947 */ /* 0x001fea0003800000 */
[----:B------:R-:W-:Y:S01]  /*4b20*/  IMAD.MOV.U32 R6, RZ, RZ, R16 ;  /* 0x000000ffff067224 */ /* 0x000fe200078e0010 */
[----:B------:R-:W-:Y:S01]  /*4b30*/  MOV R5, 0x4b60 ;  /* 0x00004b6000057802 */ /* 0x000fe20000000f00 */
[----:B------:R-:W-:-:S02]  /*4b40*/  IMAD.MOV.U32 R3, RZ, RZ, R17 ;  /* 0x000000ffff037224 */ /* 0x000fc400078e0011 */
[----:B-1----:R-:W-:Y:S05]  /*4b50*/  CALL.REL.NOINC `($triton_poi_fused_cat_8$__internal_trig_reduction_slowpathd) ;  /* 0x0002907000007944 */ /* 0x002fea0003c00000 */
.L_x_107:
[----:B------:R-:W-:Y:S05]  /*4b60*/  BSYNC B1 ;  /* 0x0000000000017941 */ /* 0x000fea0003800000 */
.L_x_106:
[----:B------:R-:W-:Y:S01]  /*4b70*/  LOP3.LUT R3, R15, 0x7fffffff, RZ, 0xc0, !PT ;  /* 0x7fffffff0f037812 */ /* 0x000fe200078ec0ff */
[----:B------:R-:W-:Y:S01]  /*4b80*/  BSSY B1, `(.L_x_108) ;  /* 0x000001c000017945 */ /* 0x000fe20003800000 */
[----:B------:R-:W-:-:S02]  /*4b90*/  ISETP.NE.AND P1, PT, R14, RZ, PT ;  /* 0x000000ff0e00720c */ /* 0x000fc40003f25270 */
[----:B------:R-:W-:-:S13]  /*4ba0*/  ISETP.EQ.AND P2, PT, R3, 0x7ff00000, PT ;  /* 0x7ff000000300780c */ /* 0x000fda0003f42270 */
[----:B------:R-:W-:Y:S05]  /*4bb0*/  @!P1 BRA P2, `(.L_x_109) ;  /* 0x0000015000009947 */ /* 0x000fea0001000000 */
[----:B-1----:R-:W0:-:S04]  /*4bc0*/  DMUL R10, R14, c[0x2][0x8] ;  /* 0x008002000e0a7a28 */ /* 0x002e080000000000 */
        /* <DEDUP_REMOVED lines=16> */
.L_x_111:
[----:B------:R-:W2:Y:S04]  /*4cd0*/  LDL R3, [R1] ;  /* 0x0000000001037983 */ /* 0x000ea80000100800 */
[----:B------:R0:W-:Y:S04]  /*4ce0*/  STL.64 [R1+0x748], R10 ;  /* 0x0007480a01007387 */ /* 0x0001e80000100a00 */
[----:B--2---:R0:W-:Y:S01]  /*4cf0*/  STL [R1+0x8d0], R3 ;  /* 0x0008d00301007387 */ /* 0x0041e20000100800 */
[----:B------:R-:W-:Y:S05]  /*4d00*/  BRA `(.L_x_110) ;  /* 0x0000003000007947 */ /* 0x000fea0003800000 */
.L_x_109:
[----:B-1----:R-:W0:Y:S01]  /*4d10*/  DMUL R10, RZ, R14 ;  /* 0x0000000eff0a7228 */ /* 0x002e220000000000 */
[----:B------:R1:W-:Y:S06]  /*4d20*/  STL [R1+0x8d0], RZ ;  /* 0x0008d0ff01007387 */ /* 0x0003ec0000100800 */
[----:B0-----:R1:W-:Y:S04]  /*4d30*/  STL.64 [R1+0x748], R10 ;  /* 0x0007480a01007387 */ /* 0x0013e80000100a00 */
.L_x_110:
[----:B------:R-:W-:Y:S05]  /*4d40*/  BSYNC B1 ;  /* 0x0000000000017941 */ /* 0x000fea0003800000 */
.L_x_108:
[----:B------:R-:W2:Y:S01]  /*4d50*/  LDL R9, [R1+0x8d0] ;  /* 0x0008d00001097983 */ /* 0x000ea20000100800 */
[----:B01----:R-:W-:-:S03]  /*4d60*/  IMAD.MOV.U32 R11, RZ, RZ, 0x8 ;  /* 0x00000008ff0b7424 */ /* 0x003fc600078e00ff */
[----:B------:R-:W3:Y:S04]  /*4d70*/  LDL R6, [R1+0x640] ;  /* 0x0006400001067983 */ /* 0x000ee80000100800 */
[----:B------:R-:W4:Y:S04]  /*4d80*/  LDL R5, [R1+0x5a8] ;  /* 0x0005a80001057983 */ /* 0x000f280000100800 */
[----:B------:R-:W3:Y:S04]  /*4d90*/  LDL.64 R28, [R1+0x48] ;  /* 0x00004800011c7983 */ /* 0x000ee80000100a00 */
[----:B------:R-:W3:Y:S04]  /*4da0*/  LDL R12, [R1+0x618] ;  /* 0x00061800010c7983 */ /* 0x000ee80000100800 */
[----:B------:R-:W3:Y:S04]  /*4db0*/  LDL R3, [R1+0x644] ;  /* 0x0006440001037983 */ /* 0x000ee80000100800 */
[----:B------:R-:W3:Y:S04]  /*4dc0*/  LDL.64 R20, [R1+0x40] ;  /* 0x0000400001147983 */ /* 0x000ee80000100a00 */
[----:B------:R-:W3:Y:S01]  /*4dd0*/  LDL.64 R14, [R1+0x70] ;  /* 0x00007000010e7983 */ /* 0x000ee20000100a00 */
[----:B--2---:R-:W-:-:S05]  /*4de0*/  LOP3.LUT R10, R9, 0x1, RZ, 0xc0, !PT ;  /* 0x00000001090a7812 */ /* 0x004fca00078ec0ff */
[----:B------:R0:W-:Y:S02]  /*4df0*/  STL [R1+0x134], R10 ;  /* 0x0001340a01007387 */ /* 0x0001e40000100800 */
[----:B0-----:R-:W-:-:S04]  /*4e00*/  IMAD.SHL.U32 R10, R10, 0x8, RZ ;  /* 0x000000080a0a7824 */ /* 0x001fc800078e00ff */
[----:B------:R-:W-:-:S05]  /*4e10*/  IMAD.WIDE.U32 R10, R10, R11, c[0x4][0x18] ;  /* 0x010006000a0a7625 */ /* 0x000fca00078e000b */
[----:B------:R-:W2:Y:S04]  /*4e20*/  LDG.E.64.CONSTANT R32, [R10.64+0x8] ;  /* 0x000008080a207981 */ /* 0x000ea8000c1e9b00 */
[----:B------:R-:W2:Y:S01]  /*4e30*/  LDG.E.64.CONSTANT R30, [R10.64+0x10] ;  /* 0x000010080a1e7981 */ /* 0x000ea2000c1e9b00 */
[----:B---3--:R-:W-:Y:S01]  /*4e40*/  ISETP.GE.AND P3, PT, R6, 0x6, PT ;  /* 0x000000060600780c */ /* 0x008fe20003f66270 */
[----:B------:R-:W-:Y:S02]  /*4e50*/  IMAD.MOV.U32 R16, RZ, RZ, RZ ;  /* 0x000000ffff107224 */ /* 0x000fe400078e00ff */
[----:B------:R0:W2:Y:S01]  /*4e60*/  LDG.E.64.CONSTANT R36, [R10.64+0x18] ;  /* 0x000018080a247981 */ /* 0x0000a2000c1e9b00 */
[----:B----4-:R-:W-:-:S03]  /*4e70*/  ISETP.EQ.AND P3, PT, R5, 0x2, !P3 ;  /* 0x000000020500780c */ /* 0x010fc60005f62270 */
[----:B------:R0:W4:Y:S01]  /*4e80*/  LDG.E.64.CONSTANT R34, [R10.64+0x20] ;  /* 0x000020080a227981 */ /* 0x000122000c1e9b00 */
[----:B------:R-:W-:-:S03]  /*4e90*/  ISETP.GE.AND P1, PT, R12, 0x3, PT ;  /* 0x000000030c00780c */ /* 0x000fc60003f26270 */
[----:B------:R-:W2:Y:S06]  /*4ea0*/  LDL.64 R12, [R1+0x68] ;  /* 0x00006800010c7983 */ /* 0x000eac0000100a00 */
[----:B------:R-:W2:Y:S01]  /*4eb0*/  @P3 LDG.E.EL R16, [R28.64] ;  /* 0x000000081c103981 */ /* 0x000ea2000c2e1900 */
[----:B------:R-:W-:Y:S02]  /*4ec0*/  ISETP.GE.AND P2, PT, R3, 0x6, PT ;  /* 0x000000060300780c */ /* 0x000fe40003f46270 */
[----:B------:R-:W-:Y:S02]  /*4ed0*/  LOP3.LUT R2, R2, 0xfffffeff, RZ, 0xc0, !PT ;  /* 0xfffffeff02027812 */ /* 0x000fe400078ec0ff */
[----:B------:R-:W-:-:S02]  /*4ee0*/  ISETP.EQ.AND P2, PT, R5, 0x2, !P2 ;  /* 0x000000020500780c */ /* 0x000fc40005742270 */
[----:B------:R-:W-:Y:S01]  /*4ef0*/  @P3 LOP3.LUT R2, R2, 0x100, RZ, 0xfc, !PT ;  /* 0x0000010002023812 */ /* 0x000fe200078efcff */
[----:B------:R-:W-:Y:S01]  /*4f00*/  IMAD.MOV.U32 R24, RZ, RZ, RZ ;  /* 0x000000ffff187224 */ /* 0x000fe200078e00ff */
[----:B------:R-:W-:Y:S02]  /*4f10*/  ISETP.GT.AND P1, PT, R5, 0x1, !P1 ;  /* 0x000000010500780c */ /* 0x000fe40004f24270 */
[----:B------:R-:W-:-:S07]  /*4f20*/  LOP3.LUT R2, R2, 0xffffff7f, RZ, 0xc0, !PT ;  /* 0xffffff7f02027812 */ /* 0x000fce00078ec0ff */
[----:B------:R-:W-:Y:S01]  /*4f30*/  @P2 LOP3.LUT R2, R2, 0x80, RZ, 0xfc, !PT ;  /* 0x0000008002022812 */ /* 0x000fe200078efcff */
[----:B------:R1:W5:Y:S04]  /*4f40*/  @P2 LDG.E.EL R24, [R20.64] ;  /* 0x0000000814182981 */ /* 0x000368000c2e1900 */
[----:B--2---:R2:W-:Y:S04]  /*4f50*/  STL.64 [R1+0xc28], R32 ;  /* 0x000c282001007387 */ /* 0x0045e80000100a00 */
[----:B------:R0:W-:Y:S04]  /*4f60*/  STL.64 [R1+0xd18], R30 ;  /* 0x000d181e01007387 */ /* 0x0001e80000100a00 */
[----:B--2---:R2:W3:Y:S04]  /*4f70*/  LDG.E.64.CONSTANT R32, [R10.64+0x28] ;  /* 0x000028080a207981 */ /* 0x0044e8000c1e9b00 */
[----:B0-----:R2:W3:Y:S01]  /*4f80*/  LDG.E.64.CONSTANT R30, [R10.64+0x30] ;  /* 0x000030080a1e7981 */ /* 0x0014e2000c1e9b00 */
[----:B------:R-:W-:Y:S01]  /*4f90*/  ISETP.LT.AND P2, PT, R6, 0x6, P1 ;  /* 0x000000060600780c */ /* 0x000fe20000f41270 */
[----:B------:R-:W-:Y:S01]  /*4fa0*/  IMAD.MOV.U32 R9, RZ, RZ, RZ ;  /* 0x000000ffff097224 */ /* 0x000fe200078e00ff */
[----:B------:R-:W-:Y:S01]  /*4fb0*/  LOP3.LUT R2, R2, 0xfffffbff, RZ, 0xc0, !PT ;  /* 0xfffffbff02027812 */ /* 0x000fe200078ec0ff */
[----:B------:R-:W-:-:S10]  /*4fc0*/  IMAD.MOV.U32 R26, RZ, RZ, RZ ;  /* 0x000000ffff1a7224 */ /* 0x000fd400078e00ff */
[----:B------:R-:W-:Y:S01]  /*4fd0*/  @P2 LOP3.LUT R2, R2, 0x400, RZ, 0xfc, !PT ;  /* 0x0000040002022812 */ /* 0x000fe200078efcff */
[----:B------:R1:W5:Y:S01]  /*4fe0*/  @P2 LDG.E.EL R9, [R28.64] ;  /* 0x000000081c092981 */ /* 0x000362000c2e1900 */
[----:B------:R-:W-:Y:S01]  /*4ff0*/  ISETP.LT.AND P2, PT, R3, 0x6, P1 ;  /* 0x000000060300780c */ /* 0x000fe20000f41270 */
[----:B--2---:R-:W0:Y:S01]  /*5000*/  DMUL R10, RZ, R14 ;  /* 0x0000000eff0a7228 */ /* 0x004e220000000000 */
[----:B------:R-:W-:-:S09]  /*5010*/  LOP3.LUT R2, R2, 0xfffffdff, RZ, 0xc0, !PT ;  /* 0xfffffdff02027812 */ /* 0x000fd200078ec0ff */
[----:B0-----:R-:W-:Y:S02]  /*5020*/  LOP3.LUT R3, R11, 0x7fffffff, RZ, 0xc0, !PT ;  /* 0x7fffffff0b037812 */ /* 0x001fe400078ec0ff */
[----:B------:R-:W-:Y:S01]  /*5030*/  @P2 LOP3.LUT R2, R2, 0x200, RZ, 0xfc, !PT ;  /* 0x0000020002022812 */ /* 0x000fe200078efcff */
[----:B------:R1:W5:Y:S01]  /*5040*/  @P2 LDG.E.EL R26, [R20.64] ;  /* 0x00000008141a2981 */ /* 0x000362000c2e1900 */
[----:B------:R-:W-:-:S04]  /*5050*/  ISETP.NE.AND P2, PT, R10, RZ, PT ;  /* 0x000000ff0a00720c */ /* 0x000fc80003f45270 */
[----:B------:R-:W-:Y:S01]  /*5060*/  ISETP.EQ.AND P2, PT, R3, 0x7ff00000, !P2 ;  /* 0x7ff000000300780c */ /* 0x000fe20005742270 */
[----:B----4-:R1:W-:Y:S04]  /*5070*/  STL.64 [R1+0xea8], R34 ;  /* 0x000ea82201007387 */ /* 0x0103e80000100a00 */
[----:B------:R1:W-:Y:S01]  /*5080*/  STL.64 [R1+0xde8], R36 ;  /* 0x000de82401007387 */ /* 0x0003e20000100a00 */
[----:B------:R-:W-:Y:S01]  /*5090*/  ISETP.NE.AND P3, PT, R5, 0x2, PT ;  /* 0x000000020500780c */ /* 0x000fe20003f65270 */
[----:B------:R-:W0:Y:S06]  /*50a0*/  F2F.F64.F32 R16, R16 ;  /* 0x0000001000107310 */ /* 0x000e2c0000201800 */
[----:B------:R-:W2:Y:S01]  /*50b0*/  DSETP.LTU.OR P2, PT, |R10|, 2.14748364800000000000e+09, P2 ;  /* 0x41e000000a00742a */ /* 0x000ea20001749600 */
[----:B------:R-:W-:Y:S01]  /*50c0*/  LOP3.LUT R0, R0, 0xfffffffd, RZ, 0xc0, !PT ;  /* 0xfffffffd00007812 */ /* 0x000fe200078ec0ff */
[----:B------:R-:W-:Y:S02]  /*50d0*/  BSSY B1, `(.L_x_112) ;  /* 0x000000a000017945 */ /* 0x000fe40003800000 */
[----:B------:R1:W4:-:S02]  /*50e0*/  DMUL R14, RZ, R12 ;  /* 0x0000000cff0e7228 */ /* 0x0003040000000000 */
[----:B------:R-:W-:Y:S01]  /*50f0*/  @P3 LOP3.LUT R0, R0, 0x2, RZ, 0xfc, !PT ;  /* 0x0000000200003812 */ /* 0x000fe200078efcff */
[----:B---3--:R1:W-:Y:S04]  /*5100*/  STL.64 [R1+0xf38], R32 ;  /* 0x000f382001007387 */ /* 0x0083e80000100a00 */
[----:B------:R1:W-:Y:S03]  /*5110*/  STL.64 [R1+0xfc8], R30 ;  /* 0x000fc81e01007387 */ /* 0x0003e60000100a00 */
[----:B--2---:R-:W-:Y:S05]  /*5120*/  @P2 BRA `(.L_x_113) ;  /* 0x0000004000002947 */ /* 0x004fea0003800000 */
[----:B0---4-:R-:W-:Y:S01]  /*5130*/  IMAD.MOV.U32 R6, RZ, RZ, R10 ;  /* 0x000000ffff067224 */ /* 0x011fe200078e000a */
[----:B------:R-:W-:Y:S01]  /*5140*/  MOV R5, 0x5170 ;  /* 0x0000517000057802 */ /* 0x000fe20000000f00 */
[----:B------:R-:W-:-:S02]  /*5150*/  IMAD.MOV.U32 R3, RZ, RZ, R11 ;  /* 0x000000ffff037224 */ /* 0x000fc400078e000b */
[----:B-1---5:R-:W-:Y:S05]  /*5160*/  CALL.REL.NOINC `($triton_poi_fused_cat_8$__internal_trig_reduction_slowpathd) ;  /* 0x00028a6000007944 */ /* 0x022fea0003c00000 */
.L_x_113:
[----:B0---4-:R-:W-:Y:S05]  /*5170*/  BSYNC B1 ;  /* 0x0000000000017941 */ /* 0x011fea0003800000 */
.L_x_112:
[----:B------:R-:W2:Y:S01]  /*5180*/  LDL.64 R10, [R1+0x78] ;  /* 0x00007800010a7983 */ /* 0x000ea20000100a00 */
[----:B------:R-:W-:Y:S01]  /*5190*/  LOP3.LUT R3, R15, 0x7fffffff, RZ, 0xc0, !PT ;  /* 0x7fffffff0f037812 */ /* 0x000fe200078ec0ff */
[----:B-1---5:R0:W1:Y:S01]  /*51a0*/  F2F.F64.F32 R20, R9 ;  /* 0x0000000900147310 */ /* 0x0220620000201800 */
[----:B------:R-:W-:Y:S01]  /*51b0*/  ISETP.NE.AND P2, PT, R14, RZ, PT ;  /* 0x000000ff0e00720c */ /* 0x000fe20003f45270 */
[----:B------:R-:W-:Y:S03]  /*51c0*/  BSSY B1, `(.L_x_114) ;  /* 0x0000009000017945 */ /* 0x000fe60003800000 */
[----:B------:R-:W-:-:S13]  /*51d0*/  ISETP.EQ.AND P2, PT, R3, 0x7ff00000, !P2 ;  /* 0x7ff000000300780c */ /* 0x000fda0005742270 */
[----:B------:R-:W3:-:S04]  /*51e0*/  DSETP.LTU.OR P2, PT, |R14|, 2.14748364800000000000e+09, P2 ;  /* 0x41e000000e00742a */ /* 0x000ec80001749600 */
[----:B--2---:R0:W2:-:S10]  /*51f0*/  DMUL R16, R16, R10 ;  /* 0x0000000a10107228 */ /* 0x0040940000000000 */
[----:B---3--:R-:W-:Y:S05]  /*5200*/  @P2 BRA `(.L_x_115) ;  /* 0x0000004000002947 */ /* 0x008fea0003800000 */
[----:B-1----:R-:W-:Y:S01]  /*5210*/  IMAD.MOV.U32 R6, RZ, RZ, R14 ;  /* 0x000000ffff067224 */ /* 0x002fe200078e000e */
[----:B------:R-:W-:Y:S01]  /*5220*/  MOV R5, 0x5250 ;  /* 0x0000525000057802 */ /* 0x000fe20000000f00 */
[----:B------:R-:W-:Y:S02]  /*5230*/  IMAD.MOV.U32 R3, RZ, RZ, R15 ;  /* 0x000000ffff037224 */ /* 0x000fe400078e000f */
[----:B0-2---:R-:W-:Y:S05]  /*5240*/  CALL.REL.NOINC `($triton_poi_fused_cat_8$__internal_trig_reduction_slowpathd) ;  /* 0x0002898000007944 */ /* 0x005fea0003c00000 */
.L_x_115:
[----:B-1----:R-:W-:Y:S05]  /*5250*/  BSYNC B1 ;  /* 0x0000000000017941 */ /* 0x002fea0003800000 */
.L_x_114:
[----:B0-----:R-:W3:Y:S01]  /*5260*/  LDL.64 R10, [R1+0x60] ;  /* 0x00006000010a7983 */ /* 0x001ee20000100a00 */
[----:B--2---:R-:W-:Y:S01]  /*5270*/  LOP3.LUT R3, R17, 0x7fffffff, RZ, 0xc0, !PT ;  /* 0x7fffffff11037812 */ /* 0x004fe200078ec0ff */
[----:B------:R-:W-:Y:S01]  /*5280*/  BSSY B1, `(.L_x_116) ;  /* 0x000001d000017945 */ /* 0x000fe20003800000 */
[----:B------:R-:W-:Y:S02]  /*5290*/  ISETP.NE.AND P2, PT, R16, RZ, PT ;  /* 0x000000ff1000720c */ /* 0x000fe40003f45270 */
[----:B------:R-:W-:Y:S01]  /*52a0*/  ISETP.EQ.AND P3, PT, R3, 0x7ff00000, PT ;  /* 0x7ff000000300780c */ /* 0x000fe20003f62270 */
[----:B---3--:R0:W1:-:S12]  /*52b0*/  DMUL R14, R20, R10 ;  /* 0x0000000a140e7228 */ /* 0x0080580000000000 */
[----:B------:R-:W-:Y:S05]  /*52c0*/  @!P2 BRA P3, `(.L_x_117) ;  /* 0x000001500000a947 */ /* 0x000fea0001800000 */
[----:B0-----:R-:W0:-:S04]  /*52d0*/  DMUL R10, R16, c[0x2][0x8] ;  /* 0x00800200100a7a28 */ /* 0x001e080000000000 */
        /* <DEDUP_REMOVED lines=16> */
.L_x_119:
[----:B------:R-:W2:Y:S04]  /*53e0*/  LDL R3, [R1] ;  /* 0x0000000001037983 */ /* 0x000ea80000100800 */
[----:B------:R0:W-:Y:S04]  /*53f0*/  STL.64 [R1+0x740], R10 ;  /* 0x0007400a01007387 */ /* 0x0001e80000100a00 */
[----:B--2---:R0:W-:Y:S01]  /*5400*/  STL [R1+0x8c4], R3 ;  /* 0x0008c40301007387 */ /* 0x0041e20000100800 */
[----:B------:R-:W-:Y:S05]  /*5410*/  BRA `(.L_x_118) ;  /* 0x0000003000007947 */ /* 0x000fea0003800000 */
.L_x_117:
[----:B0-----:R-:W0:Y:S01]  /*5420*/  DMUL R10, RZ, R16 ;  /* 0x00000010ff0a7228 */ /* 0x001e220000000000 */
[----:B------:R2:W-:Y:S06]  /*5430*/  STL [R1+0x8c4], RZ ;  /* 0x0008c4ff01007387 */ /* 0x0005ec0000100800 */
[----:B0-----:R2:W-:Y:S04]  /*5440*/  STL.64 [R1+0x740], R10 ;  /* 0x0007400a01007387 */ /* 0x0015e80000100a00 */
.L_x_118:
[----:B------:R-:W-:Y:S05]  /*5450*/  BSYNC B1 ;  /* 0x0000000000017941 */ /* 0x000fea0003800000 */
.L_x_116:
[----:B0-2---:R-:W2:Y:S01]  /*5460*/  LDL R3, [R1+0x8c4] ;  /* 0x0008c40001037983 */ /* 0x005ea20000100800 */
[----:B------:R-:W-:-:S03]  /*5470*/  IMAD.MOV.U32 R11, RZ, RZ, 0x8 ;  /* 0x00000008ff0b7424 */ /* 0x000fc600078e00ff */
        /* <DEDUP_REMOVED lines=11> */
[----:B01----:R-:W-:Y:S01]  /*5530*/  LOP3.LUT R3, R15, 0x7fffffff, RZ, 0xc0, !PT ;  /* 0x7fffffff0f037812 */ /* 0x003fe200078ec0ff */
[----:B------:R-:W-:Y:S01]  /*5540*/  BSSY B1, `(.L_x_120) ;  /* 0x0000023000017945 */ /* 0x000fe20003800000 */
[----:B------:R-:W-:Y:S01]  /*5550*/  ISETP.NE.AND P3, PT, R14, RZ, PT ;  /* 0x000000ff0e00720c */ /* 0x000fe20003f65270 */
[----:B---3--:R0:W1:Y:S01]  /*5560*/  DMUL R16, RZ, R12 ;  /* 0x0000000cff107228 */ /* 0x0080620000000000 */
        /* <DEDUP_REMOVED lines=25> */
.L_x_123:
[----:B------:R-:W2:Y:S04]  /*5700*/  LDL R3, [R1] ;  /* 0x0000000001037983 */ /* 0x000ea80000100800 */
[----:B------:R0:W-:Y:S04]  /*5710*/  STL.64 [R1+0x738], R10 ;  /* 0x0007380a01007387 */ /* 0x0001e80000100a00 */
[----:B--2---:R0:W-:Y:S01]  /*5720*/  STL [R1+0x8c0], R3 ;  /* 0x0008c00301007387 */ /* 0x0041e20000100800 */
[----:B------:R-:W-:Y:S05]  /*5730*/  BRA `(.L_x_122) ;  /* 0x0000003000007947 */ /* 0x000fea0003800000 */
.L_x_121:
[----:B01----:R-:W0:Y:S01]  /*5740*/  DMUL R10, RZ, R14 ;  /* 0x0000000eff0a7228 */ /* 0x003e220000000000 */
[----:B------:R1:W-:Y:S06]  /*5750*/  STL [R1+0x8c0], RZ ;  /* 0x0008c0ff01007387 */ /* 0x0003ec0000100800 */
[----:B0-----:R1:W-:Y:S04]  /*5760*/  STL.64 [R1+0x738], R10 ;  /* 0x0007380a01007387 */ /* 0x0013e80000100a00 */
.L_x_122:
[----:B------:R-:W-:Y:S05]  /*5770*/  BSYNC B1 ;  /* 0x0000000000017941 */ /* 0x000fea0003800000 */
.L_x_120:
[----:B01----:R-:W2:Y:S01]  /*5780*/  LDL R3, [R1+0x8c0] ;  /* 0x0008c00001037983 */ /* 0x003ea20000100800 */
[----:B------:R-:W-:-:S03]  /*5790*/  IMAD.MOV.U32 R11, RZ, RZ, 0x8 ;  /* 0x00000008ff0b7424 */ /* 0x000fc600078e00ff */
[----:B------:R-:W3:Y:S01]  /*57a0*/  LDL.64 R12, [R1+0x38] ;  /* 0x00003800010c7983 */ /* 0x000ee20000100a00 */
[----:B------:R-:W-:Y:S02]  /*57b0*/  ISETP.NE.AND P2, PT, R16, RZ, PT ;  /* 0x000000ff1000720c */ /* 0x000fe40003f45270 */
[----:B--2---:R-:W-:-:S05]  /*57c0*/  LOP3.LUT R3, R3, 0x1, RZ, 0xc0, !PT ;  /* 0x0000000103037812 */ /* 0x004fca00078ec0ff */
[----:B------:R-:W-:Y:S01]  /*57d0*/  IMAD.SHL.U32 R10, R3, 0x8, RZ ;  /* 0x00000008030a7824 */ /* 0x000fe200078e00ff */
[----:B------:R0:W-:Y:S03]  /*57e0*/  STL [R1+0x12c], R3 ;  /* 0x00012c0301007387 */ /* 0x0001e60000100800 */
[----:B------:R-:W-:-:S05]  /*57f0*/  IMAD.WIDE.U32 R10, R10, R11, c[0x4][0x18] ;  /* 0x010006000a0a7625 */ /* 0x000fca00078e000b */
[----:B------:R1:W2:Y:S01]  /*5800*/  LDG.E.64.CONSTANT R34, [R10.64+0x8] ;  /* 0x000008080a227981 */ /* 0x0002a2000c1e9b00 */
[----:B0-----:R-:W-:-:S03]  /*5810*/  LOP3.LUT R3, R17, 0x7fffffff, RZ, 0xc0, !PT ;  /* 0x7fffffff11037812 */ /* 0x001fc600078ec0ff */
[----:B------:R1:W4:Y:S01]  /*5820*/  LDG.E.64.CONSTANT R32, [R10.64+0x10] ;  /* 0x000010080a207981 */ /* 0x000322000c1e9b00 */
[----:B------:R-:W-:-:S03]  /*5830*/  ISETP.EQ.AND P2, PT, R3, 0x7ff00000, !P2 ;  /* 0x7ff000000300780c */ /* 0x000fc60005742270 */
[----:B------:R1:W5:Y:S04]  /*5840*/  LDG.E.64.CONSTANT R30, [R10.64+0x18] ;  /* 0x000018080a1e7981 */ /* 0x000368000c1e9b00 */
[----:B------:R1:W5:Y:S04]  /*5850*/  LDG.E.64.CONSTANT R28, [R10.64+0x20] ;  /* 0x000020080a1c7981 */ /* 0x000368000c1e9b00 */
[----:B------:R1:W5:Y:S04]  /*5860*/  LDG.E.64.CONSTANT R20, [R10.64+0x28] ;  /* 0x000028080a147981 */ /* 0x000368000c1e9b00 */
[----:B-1----:R-:W5:Y:S01]  /*5870*/  LDG.E.64.CONSTANT R10, [R10.64+0x30] ;  /* 0x000030080a0a7981 */ /* 0x002f62000c1e9b00 */
[----:B------:R-:W0:Y:S01]  /*5880*/  DSETP.LTU.OR P2, PT, |R16|, 2.14748364800000000000e+09, P2 ;  /* 0x41e000001000742a */ /* 0x000e220001749600 */
[----:B------:R-:W1:Y:S01]  /*5890*/  F2F.F64.F32 R24, R24 ;  /* 0x0000001800187310 */ /* 0x000e620000201800 */
[----:B------:R-:W-:Y:S02]  /*58a0*/  BSSY B1, `(.L_x_124) ;  /* 0x000000d000017945 */ /* 0x000fe40003800000 */
[----:B---3--:R3:W0:Y:S01]  /*58b0*/  DMUL R14, RZ, R12 ;  /* 0x0000000cff0e7228 */ /* 0x0086220000000000 */
[----:B--2---:R3:W-:Y:S04]  /*58c0*/  STL.64 [R1+0xbe8], R34 ;  /* 0x000be82201007387 */ /* 0x0047e80000100a00 */
[----:B----4-:R3:W-:Y:S04]  /*58d0*/  STL.64 [R1+0xcb8], R32 ;  /* 0x000cb82001007387 */ /* 0x0107e80000100a00 */
[----:B-----5:R3:W-:Y:S04]  /*58e0*/  STL.64 [R1+0xda8], R30 ;  /* 0x000da81e01007387 */ /* 0x0207e80000100a00 */
[----:B------:R3:W-:Y:S04]  /*58f0*/  STL.64 [R1+0xe50], R28 ;  /* 0x000e501c01007387 */ /* 0x0007e80000100a00 */
[----:B------:R3:W-:Y:S04]  /*5900*/  STL.64 [R1+0xf00], R20 ;  /* 0x000f001401007387 */ /* 0x0007e80000100a00 */
[----:B------:R3:W-:Y:S01]  /*5910*/  STL.64 [R1+0xf90], R10 ;  /* 0x000f900a01007387 */ /* 0x0007e20000100a00 */
[----:B0-----:R-:W-:Y:S05]  /*5920*/  @P2 BRA `(.L_x_125) ;  /* 0x0000004000002947 */ /* 0x001fea0003800000 */
[----:B-1----:R-:W-:Y:S01]  /*5930*/  IMAD.MOV.U32 R6, RZ, RZ, R16 ;  /* 0x000000ffff067224 */ /* 0x002fe200078e0010 */
[----:B------:R-:W-:Y:S01]  /*5940*/  MOV R5, 0x5970 ;  /* 0x0000597000057802 */ /* 0x000fe20000000f00 */
[----:B------:R-:W-:-:S02]  /*5950*/  IMAD.MOV.U32 R3, RZ, RZ, R17 ;  /* 0x000000ffff037224 */ /* 0x000fc400078e0011 */
[----:B---3--:R-:W-:Y:S05]  /*5960*/  CALL.REL.NOINC `($triton_poi_fused_cat_8$__internal_trig_reduction_slowpathd) ;  /* 0x0002826000007944 */ /* 0x008fea0003c00000 */
.L_x_125:
[----:B-1----:R-:W-:Y:S05]  /*5970*/  BSYNC B1 ;  /* 0x0000000000017941 */ /* 0x002fea0003800000 */
.L_x_124:
[----:B------:R-:W-:Y:S01]  /*5980*/  LOP3.LUT R3, R15, 0x7fffffff, RZ, 0xc0, !PT ;  /* 0x7fffffff0f037812 */ /* 0x000fe200078ec0ff */
[----:B---3--:R0:W1:Y:S01]  /*5990*/  F2F.F64.F32 R20, R26 ;  /* 0x0000001a00147310 */ /* 0x0080620000201800 */
[----:B------:R-:W-:Y:S01]  /*59a0*/  ISETP.NE.AND P2, PT, R14, RZ, PT ;  /* 0x000000ff0e00720c */ /* 0x000fe20003f45270 */
[----:B------:R-:W-:Y:S01]  /*59b0*/  BSSY B1, `(.L_x_126) ;  /* 0x0000009000017945 */ /* 0x000fe20003800000 */
[----:B------:R-:W-:-:S02]  /*59c0*/  DMUL R16, R24, R22 ;  /* 0x0000001618107228 */ /* 0x000fc40000000000 */
[----:B------:R-:W-:-:S13]  /*59d0*/  ISETP.EQ.AND P2, PT, R3, 0x7ff00000, !P2 ;  /* 0x7ff000000300780c */ /* 0x000fda0005742270 */
[----:B------:R-:W2:-:S14]  /*59e0*/  DSETP.LTU.OR P2, PT, |R14|, 2.14748364800000000000e+09, P2 ;  /* 0x41e000000e00742a */ /* 0x000e9c0001749600 */
[----:B--2---:R-:W-:Y:S05]  /*59f0*/  @P2 BRA `(.L_x_127) ;  /* 0x0000004000002947 */ /* 0x004fea0003800000 */
[----:B01----:R-:W-:Y:S01]  /*5a00*/  IMAD.MOV.U32 R6, RZ, RZ, R14 ;  /* 0x000000ffff067224 */ /* 0x003fe200078e000e */
[----:B------:R-:W-:Y:S01]  /*5a10*/  MOV R5, 0x5a40 ;  /* 0x00005a4000057802 */ /* 0x000fe20000000f00 */
[----:B------:R-:W-:Y:S02]  /*5a20*/  IMAD.MOV.U32 R3, RZ, RZ, R15 ;  /* 0x000000ffff037224 */ /* 0x000fe400078e000f */
[----:B------:R-:W-:Y:S05]  /*5a30*/  CALL.REL.NOINC `($triton_poi_fused_cat_8$__internal_trig_reduction_slowpathd) ;  /* 0x0002819000007944 */ /* 0x000fea0003c00000 */
.L_x_127:
[----:B01----:R-:W-:Y:S05]  /*5a40*/  BSYNC B1 ;  /* 0x0000000000017941 */ /* 0x003fea0003800000 */
.L_x_126:
[----:B------:R-:W-:Y:S01]  /*5a50*/  LOP3.LUT R3, R17, 0x7fffffff, RZ, 0xc0, !PT ;  /* 0x7fffffff11037812 */ /* 0x000fe200078ec0ff */
[----:B------:R-:W-:Y:S01]  /*5a60*/  BSSY B1, `(.L_x_128) ;  /* 0x000001d000017945 */ /* 0x000fe20003800000 */
[----:B------:R-:W-:Y:S01]  /*5a70*/  ISETP.NE.AND P3, PT, R16, RZ, PT ;  /* 0x000000ff1000720c */ /* 0x000fe20003f65270 */
[----:B------:R0:W1:Y:S01]  /*5a80*/  DMUL R14, R20, R18 ;  /* 0x00000012140e7228 */ /* 0x0000620000000000 */
[----:B------:R-:W-:-:S13]  /*5a90*/  ISETP.EQ.AND P2, PT, R3, 0x7ff00000, PT ;  /* 0x7ff000000300780c */ /* 0x000fda0003f42270 */
        /* <DEDUP_REMOVED lines=18> */
.L_x_131:
[----:B------:R-:W2:Y:S04]  /*5bc0*/  LDL R3, [R1] ;  /* 0x0000000001037983 */ /* 0x000ea80000100800 */
[----:B------:R0:W-:Y:S04]  /*5bd0*/  STL.64 [R1+0x730], R10 ;  /* 0x0007300a01007387 */ /* 0x0001e80000100a00 */
[----:B--2---:R0:W-:Y:S01]  /*5be0*/  STL [R1+0x8ac], R3 ;  /* 0x0008ac0301007387 */ /* 0x0041e20000100800 */
[----:B------:R-:W-:Y:S05]  /*5bf0*/  BRA `(.L_x_130) ;  /* 0x0000003000007947 */ /* 0x000fea0003800000 */
.L_x_129:
[----:B01----:R-:W0:Y:S01]  /*5c00*/  DMUL R10, RZ, R16 ;  /* 0x00000010ff0a7228 */ /* 0x003e220000000000 */
[----:B------:R1:W-:Y:S06]  /*5c10*/  STL [R1+0x8ac], RZ ;  /* 0x0008acff01007387 */ /* 0x0003ec0000100800 */
[----:B0-----:R1:W-:Y:S04]  /*5c20*/  STL.64 [R1+0x730], R10 ;  /* 0x0007300a01007387 */ /* 0x0013e80000100a00 */
.L_x_130:
[----:B------:R-:W-:Y:S05]  /*5c30*/  BSYNC B1 ;  /* 0x0000000000017941 */ /* 0x000fea0003800000 */
.L_x_128:
[----:B01----:R-:W2:Y:S01]  /*5c40*/  LDL R3, [R1+0x8ac] ;  /* 0x0008ac0001037983 */ /* 0x003ea20000100800 */
[----:B------:R-:W-:Y:S01]  /*5c50*/  IMAD.MOV.U32 R11, RZ, RZ, 0x8 ;  /* 0x00000008ff0b7424 */ /* 0x000fe200078e00ff */
[----:B--2---:R-:W-:-:S05]  /*5c60*/  LOP3.LUT R3, R3, 0x1, RZ, 0xc0, !PT ;  /* 0x0000000103037812 */ /* 0x004fca00078ec0ff */
[----:B------:R-:W-:Y:S01]  /*5c70*/  IMAD.SHL.U32 R10, R3, 0x8, RZ ;  /* 0x00000008030a7824 */ /* 0x000fe200078e00ff */
[----:B------:R0:W-:Y:S03]  /*5c80*/  STL [R1+0x128], R3 ;  /* 0x0001280301007387 */ /* 0x0001e60000100800 */
[----:B------:R-:W-:-:S05]  /*5c90*/  IMAD.WIDE.U32 R10, R10, R11, c[0x4][0x18] ;  /* 0x010006000a0a7625 */ /* 0x000fca00078e000b */
[----:B------:R1:W2:Y:S01]  /*5ca0*/  LDG.E.64.CONSTANT R26, [R10.64+0x8] ;  /* 0x000008080a1a7981 */ /* 0x0002a2000c1e9b00 */
[----:B0-----:R-:W-:-:S03]  /*5cb0*/  LOP3.LUT R3, R15, 0x7fffffff, RZ, 0xc0, !PT ;  /* 0x7fffffff0f037812 */ /* 0x001fc600078ec0ff */
[----:B------:R1:W3:Y:S04]  /*5cc0*/  LDG.E.64.CONSTANT R24, [R10.64+0x10] ;  /* 0x000010080a187981 */ /* 0x0002e8000c1e9b00 */
[----:B------:R1:W4:Y:S04]  /*5cd0*/  LDG.E.64.CONSTANT R20, [R10.64+0x18] ;  /* 0x000018080a147981 */ /* 0x000328000c1e9b00 */
[----:B------:R1:W5:Y:S04]  /*5ce0*/  LDG.E.64.CONSTANT R16, [R10.64+0x20] ;  /* 0x000020080a107981 */ /* 0x000368000c1e9b00 */
[----:B------:R1:W5:Y:S04]  /*5cf0*/  LDG.E.64.CONSTANT R12, [R10.64+0x28] ;  /* 0x000028080a0c7981 */ /* 0x000368000c1e9b00 */
[----:B-1----:R-:W5:Y:S01]  /*5d00*/  LDG.E.64.CONSTANT R10, [R10.64+0x30] ;  /* 0x000030080a0a7981 */ /* 0x002f62000c1e9b00 */
[----:B------:R-:W-:-:S02]  /*5d10*/  ISETP.EQ.AND P2, PT, R3, 0x7ff00000, PT ;  /* 0x7ff000000300780c */ /* 0x000fc40003f42270 */
[----:B------:R-:W-:Y:S01]  /*5d20*/  ISETP.NE.AND P3, PT, R14, RZ, PT ;  /* 0x000000ff0e00720c */ /* 0x000fe20003f65270 */
[----:B------:R-:W-:Y:S01]  /*5d30*/  BSSY B1, `(.L_x_132) ;  /* 0x0000020000017945 */ /* 0x000fe20003800000 */
[----:B--2---:R0:W-:Y:S04]  /*5d40*/  STL.64 [R1+0xbb0], R26 ;  /* 0x000bb01a01007387 */ /* 0x0041e80000100a00 */
[----:B---3--:R0:W-:Y:S04]  /*5d50*/  STL.64 [R1+0xc90], R24 ;  /* 0x000c901801007387 */ /* 0x0081e80000100a00 */
[----:B----4-:R0:W-:Y:S04]  /*5d60*/  STL.64 [R1+0xd80], R20 ;  /* 0x000d801401007387 */ /* 0x0101e80000100a00 */
[----:B-----5:R0:W-:Y:S04]  /*5d70*/  STL.64 [R1+0xe40], R16 ;  /* 0x000e401001007387 */ /* 0x0201e80000100a00 */
[----:B------:R0:W-:Y:S04]  /*5d80*/  STL.64 [R1+0xed0], R12 ;  /* 0x000ed00c01007387 */ /* 0x0001e80000100a00 */
[----:B------:R0:W-:Y:S01]  /*5d90*/  STL.64 [R1+0xf80], R10 ;  /* 0x000f800a01007387 */ /* 0x0001e20000100a00 */
        /* <DEDUP_REMOVED lines=18> */
.L_x_135:
[----:B------:R-:W2:Y:S04]  /*5ec0*/  LDL R3, [R1] ;  /* 0x0000000001037983 */ /* 0x000ea80000100800 */
[----:B------:R0:W-:Y:S04]  /*5ed0*/  STL.64 [R1+0x728], R10 ;  /* 0x0007280a01007387 */ /* 0x0001e80000100a00 */
[----:B--2---:R0:W-:Y:S01]  /*5ee0*/  STL [R1+0x8a8], R3 ;  /* 0x0008a80301007387 */ /* 0x0041e20000100800 */
[----:B------:R-:W-:Y:S05]  /*5ef0*/  BRA `(.L_x_134) ;  /* 0x0000003000007947 */ /* 0x000fea0003800000 */
.L_x_133:
[----:B0-----:R-:W0:Y:S01]  /*5f00*/  DMUL R10, RZ, R14 ;  /* 0x0000000eff0a7228 */ /* 0x001e220000000000 */
[----:B------:R1:W-:Y:S06]  /*5f10*/  STL [R1+0x8a8], RZ ;  /* 0x0008a8ff01007387 */ /* 0x0003ec0000100800 */
[----:B0-----:R1:W-:Y:S04]  /*5f20*/  STL.64 [R1+0x728], R10 ;  /* 0x0007280a01007387 */ /* 0x0013e80000100a00 */
.L_x_134:
[----:B------:R-:W-:Y:S05]  /*5f30*/  BSYNC B1 ;  /* 0x0000000000017941 */ /* 0x000fea0003800000 */
.L_x_132:
[----:B-1----:R-:W2:Y:S04]  /*5f40*/  LDL R13, [R1+0x640] ;  /* 0x00064000010d7983 */ /* 0x002ea80000100800 */
[----:B0-----:R-:W3:Y:S04]  /*5f50*/  LDL R3, [R1+0x5ac] ;  /* 0x0005ac0001037983 */ /* 0x001ee80000100800 */
[----:B------:R-:W4:Y:S04]  /*5f60*/  LDL.64 R26, [R1+0x48] ;  /* 0x00004800011a7983 */ /* 0x000f280000100a00 */
[----:B------:R-:W4:Y:S01]  /*5f70*/  LDL R5, [R1+0x8a8] ;  /* 0x0008a80001057983 */ /* 0x000f220000100800 */
[----:B------:R-:W-:-:S03]  /*5f80*/  IMAD.MOV.U32 R14, RZ, RZ, RZ ;  /* 0x000000ffff0e7224 */ /* 0x000fc600078e00ff */
[----:B------:R-:W4:Y:S04]  /*5f90*/  LDL R9, [R1+0x644] ;  /* 0x0006440001097983 */ /* 0x000f280000100800 */
[----:B------:R-:W4:Y:S04]  /*5fa0*/  LDL R6, [R1+0x5a8] ;  /* 0x0005a80001067983 */ /* 0x000f280000100800 */
[----:B------:R-:W4:Y:S04]  /*5fb0*/  LDL.LU.64 R10, [R1+0x70] ;  /* 0x00007000010a7983 */ /* 0x000f280000300a00 */
[----:B------:R-:W4:Y:S04]  /*5fc0*/  LDL.64 R20, [R1+0x40] ;  /* 0x0000400001147983 */ /* 0x000f280000100a00 */
[----:B------:R-:W4:Y:S01]  /*5fd0*/  LDL.LU.64 R16, [R1+0x68] ;  /* 0x0000680001107983 */ /* 0x000f220000300a00 */
[----:B--2---:R-:W-:-:S04]  /*5fe0*/  ISETP.GE.AND P4, PT, R13, 0x6, PT ;  /* 0x000000060d00780c */ /* 0x004fc80003f86270 */
[----:B---3--:R-:W-:Y:S01]  /*5ff0*/  ISETP.GT.AND P2, PT, R3, 0x2, !P4 ;  /* 0x000000020300780c */ /* 0x008fe20006744270 */
[----:B----4-:R-:W-:Y:S02]  /*6000*/  IMAD.MOV.U32 R12, RZ, RZ, R5 ;  /* 0x000000ffff0c7224 */ /* 0x010fe400078e0005 */
[----:B------:R-:W2:Y:S10]  /*6010*/  LDL R5, [R1+0x618] ;  /* 0x0006180001057983 */ /* 0x000eb40000100800 */
[----:B------:R-:W3:Y:S01]  /*6020*/  @P2 LDG.E.EL R14, [R26.64] ;  /* 0x000000081a0e2981 */ /* 0x000ee2000c2e1900 */
[----:B------:R-:W-:-:S02]  /*6030*/  ISETP.GE.AND P3, PT, R9, 0x6, PT ;  /* 0x000000060900780c */ /* 0x000fc40003f66270 */
[----:B------:R-:W-:Y:S02]  /*6040*/  ISETP.GT.AND P5, PT, R6, 0x2, !P4 ;  /* 0x000000020600780c */ /* 0x000fe400067a4270 */
[----:B------:R-:W-:Y:S01]  /*6050*/  ISETP.GT.AND P2, PT, R3, 0x2, !P3 ;  /* 0x000000020300780c */ /* 0x000fe20005f44270 */
[----:B------:R-:W0:Y:S01]  /*6060*/  DMUL R10, RZ, R10 ;  /* 0x0000000aff0a7228 */ /* 0x000e220000000000 */
[----:B------:R-:W-:Y:S01]  /*6070*/  LOP3.LUT R2, R2, 0xffffffef, RZ, 0xc0, !PT ;  /* 0xffffffef02027812 */ /* 0x000fe200078ec0ff */
[----:B------:R-:W-:Y:S01]  /*6080*/  CS2R R24, SRZ ;  /* 0x0000000000187805 */ /* 0x000fe2000001ff00 */
[----:B------:R-:W-:-:S07]  /*6090*/  IMAD.MOV.U32 R9, RZ, RZ, RZ ;  /* 0x000000ffff097224 */ /* 0x000fce00078e00ff */
[----:B------:R-:W-:Y:S02]  /*60a0*/  @P5 LOP3.LUT R2, R2, 0x10, RZ, 0xfc, !PT ;  /* 0x0000001002025812 */ /* 0x000fe400078efcff */
[----:B------:R1:W5:Y:S01]  /*60b0*/  @P2 LDG.E.EL R24, [R20.64] ;  /* 0x0000000814182981 */ /* 0x000362000c2e1900 */
[----:B0-----:R-:W-:Y:S02]  /*60c0*/  LOP3.LUT R3, R11, 0x7fffffff, RZ, 0xc0, !PT ;  /* 0x7fffffff0b037812 */ /* 0x001fe400078ec0ff */
[----:B------:R-:W-:Y:S02]  /*60d0*/  LOP3.LUT R2, R2, 0xffffffbf, RZ, 0xc0, !PT ;  /* 0xffffffbf02027812 */ /* 0x000fe400078ec0ff */
[----:B------:R-:W-:-:S04]  /*60e0*/  ISETP.NE.AND P2, PT, R10, RZ, PT ;  /* 0x000000ff0a00720c */ /* 0x000fc80003f45270 */
[----:B------:R-:W-:Y:S02]  /*60f0*/  ISETP.EQ.AND P2, PT, R3, 0x7ff00000, !P2 ;  /* 0x7ff000000300780c */ /* 0x000fe40005742270 */
[----:B------:R-:W-:Y:S01]  /*6100*/  LOP3.LUT R3, R12, 0x1, RZ, 0xc0, !PT ;  /* 0x000000010c037812 */ /* 0x000fe200078ec0ff */
[----:B------:R-:W-:-:S04]  /*6110*/  IMAD.MOV.U32 R13, RZ, RZ, 0x8 ;  /* 0x00000008ff0d7424 */ /* 0x000fc800078e00ff */
[----:B------:R-:W-:-:S04]  /*6120*/  IMAD.SHL.U32 R12, R3, 0x8, RZ ;  /* 0x00000008030c7824 */ /* 0x000fc800078e00ff */
[----:B------:R-:W-:-:S05]  /*6130*/  IMAD.WIDE.U32 R12, R12, R13, c[0x4][0x18] ;  /* 0x010006000c0c7625 */ /* 0x000fca00078e000d */
[----:B------:R0:W4:Y:S04]  /*6140*/  LDG.E.64.CONSTANT R34, [R12.64+0x8] ;  /* 0x000008080c227981 */ /* 0x000128000c1e9b00 */
[----:B------:R0:W4:Y:S04]  /*6150*/  LDG.E.64.CONSTANT R32, [R12.64+0x10] ;  /* 0x000010080c207981 */ /* 0x000128000c1e9b00 */
[----:B------:R0:W4:Y:S04]  /*6160*/  LDG.E.64.CONSTANT R30, [R12.64+0x18] ;  /* 0x000018080c1e7981 */ /* 0x000128000c1e9b00 */
[----:B------:R0:W4:Y:S01]  /*6170*/  LDG.E.64.CONSTANT R28, [R12.64+0x20] ;  /* 0x000020080c1c7981 */ /* 0x000122000c1e9b00 */
[----:B--2---:R-:W-:Y:S01]  /*6180*/  ISETP.GT.AND P4, PT, R5, 0x2, !P4 ;  /* 0x000000020500780c */ /* 0x004fe20006784270 */
[----:B---3--:R-:W2:-:S12]  /*6190*/  F2F.F64.F32 R14, R14 ;  /* 0x0000000e000e7310 */ /* 0x008e980000201800 */
[----:B------:R-:W-:Y:S01]  /*61a0*/  @P4 LOP3.LUT R2, R2, 0x40, RZ, 0xfc, !PT ;  /* 0x0000004002024812 */ /* 0x000fe200078efcff */
[----:B------:R3:W5:Y:S01]  /*61b0*/  @P4 LDG.E.EL R9, [R26.64] ;  /* 0x000000081a094981 */ /* 0x000762000c2e1900 */
[----:B------:R-:W-:Y:S02]  /*61c0*/  ISETP.GT.AND P4, PT, R6, 0x2, !P3 ;  /* 0x000000020600780c */ /* 0x000fe40005f84270 */
[----:B------:R-:W-:Y:S01]  /*61d0*/  ISETP.GT.AND P3, PT, R5, 0x2, !P3 ;  /* 0x000000020500780c */ /* 0x000fe20005f64270 */
[----:B--2---:R2:W-:Y:S02]  /*61e0*/  DMUL R14, R14, R16 ;  /* 0x000000100e0e7228 */ /* 0x0045e40000000000 */
[----:B--2---:R-:W-:-:S06]  /*61f0*/  IMAD.MOV.U32 R16, RZ, RZ, RZ ;  /* 0x000000ffff107224 */ /* 0x004fcc00078e00ff */
[----:B------:R3:W2:Y:S04]  /*6200*/  @P5 LDG.E.EL R16, [R26.64] ;  /* 0x000000081a105981 */ /* 0x0006a8000c2e1900 */
[----:B------:R1:W5:Y:S01]  /*6210*/  @P4 LDG.E.EL R25, [R20.64] ;  /* 0x0000000814194981 */ /* 0x000362000c2e1900 */
[----:B---3--:R-:W-:-:S06]  /*6220*/  IMAD.MOV.U32 R26, RZ, RZ, RZ ;  /* 0x000000ffff1a7224 */ /* 0x008fcc00078e00ff */
[----:B------:R1:W5:Y:S04]  /*6230*/  @P3 LDG.E.EL R26, [R20.64] ;  /* 0x00000008141a3981 */ /* 0x000368000c2e1900 */
[----:B-1----:R0:W3:Y:S04]  /*6240*/  LDG.E.64.CONSTANT R20, [R12.64+0x28] ;  /* 0x000028080c147981 */ /* 0x0020e8000c1e9b00 */
[----:B0-----:R-:W3:Y:S04]  /*6250*/  LDG.E.64.CONSTANT R12, [R12.64+0x30] ;  /* 0x000030080c0c7981 */ /* 0x001ee8000c1e9b00 */
[----:B------:R0:W-:Y:S04]  /*6260*/  STL [R1+0x124], R3 ;  /* 0x0001240301007387 */ /* 0x0001e80000100800 */
[----:B----4-:R0:W-:Y:S04]  /*6270*/  STL.64 [R1+0xe10], R28 ;  /* 0x000e101c01007387 */ /* 0x0101e80000100a00 */
[----:B------:R0:W-:Y:S04]  /*6280*/  STL.64 [R1+0xd60], R30 ;  /* 0x000d601e01007387 */ /* 0x0001e80000100a00 */
[----:B------:R0:W-:Y:S04]  /*6290*/  STL.64 [R1+0xc70], R32 ;  /* 0x000c702001007387 */ /* 0x0001e80000100a00 */
[----:B------:R0:W-:Y:S01]  /*62a0*/  STL.64 [R1+0xb90], R34 ;  /* 0x000b902201007387 */ /* 0x0001e20000100a00 */
[----:B------:R-:W1:Y:S01]  /*62b0*/  DSETP.LTU.OR P2, PT, |R10|, 2.14748364800000000000e+09, P2 ;  /* 0x41e000000a00742a */ /* 0x000e620001749600 */
[----:B------:R-:W-:-:S04]  /*62c0*/  LOP3.LUT R2, R2, 0xfffffff7, RZ, 0xc0, !PT ;  /* 0xfffffff702027812 */ /* 0x000fc800078ec0ff */
[----:B------:R-:W-:Y:S01]  /*62d0*/  @P4 LOP3.LUT R2, R2, 0x8, RZ, 0xfc, !PT ;  /* 0x0000000802024812 */ /* 0x000fe200078efcff */
[----:B------:R-:W-:Y:S03]  /*62e0*/  BSSY B1, `(.L_x_136) ;  /* 0x000000b000017945 */ /* 0x000fe60003800000 */
[----:B------:R-:W-:-:S04]  /*62f0*/  LOP3.LUT R2, R2, 0xffffffdf, RZ, 0xc0, !PT ;  /* 0xffffffdf02027812 */ /* 0x000fc800078ec0ff */
[----:B------:R-:W-:Y:S01]  /*6300*/  @P3 LOP3.LUT R2, R2, 0x20, RZ, 0xfc, !PT ;  /* 0x0000002002023812 */ /* 0x000fe200078efcff */
[----:B--2---:R-:W2:Y:S01]  /*6310*/  F2F.F64.F32 R16, R16 ;  /* 0x0000001000107310 */ /* 0x004ea20000201800 */
[----:B---3--:R0:W-:Y:S04]  /*6320*/  STL.64 [R1+0xeb0], R20 ;  /* 0x000eb01401007387 */ /* 0x0081e80000100a00 */
[----:B------:R0:W-:Y:S01]  /*6330*/  STL.64 [R1+0xf68], R12 ;  /* 0x000f680c01007387 */ /* 0x0001e20000100a00 */
[----:B-1----:R-:W-:Y:S05]  /*6340*/  @P2 BRA `(.L_x_137) ;  /* 0x0000004000002947 */ /* 0x002fea0003800000 */
[----:B--2---:R-:W-:Y:S01]  /*6350*/  IMAD.MOV.U32 R6, RZ, RZ, R10 ;  /* 0x000000ffff067224 */ /* 0x004fe200078e000a */
[----:B------:R-:W-:Y:S01]  /*6360*/  MOV R5, 0x6390 ;  /* 0x0000639000057802 */ /* 0x000fe20000000f00 */
[----:B0-----:R-:W-:Y:S02]  /*6370*/  IMAD.MOV.U32 R3, RZ, RZ, R11 ;  /* 0x000000ffff037224 */ /* 0x001fe400078e000b */
[----:B-----5:R-:W-:Y:S05]  /*6380*/  CALL.REL.NOINC `($triton_poi_fused_cat_8$__internal_trig_reduction_slowpathd) ;  /* 0x0002784000007944 */ /* 0x020fea0003c00000 */
.L_x_137:
[----:B--2---:R-:W-:Y:S05]  /*6390*/  BSYNC B1 ;  /* 0x0000000000017941 */ /* 0x004fea0003800000 */
.L_x_136:
[----:B------:R-:W2:Y:S01]  /*63a0*/  LDL.LU.64 R10, [R1+0x78] ;  /* 0x00007800010a7983 */ /* 0x000ea20000300a00 */
[----:B0-----:R-:W-:Y:S01]  /*63b0*/  LOP3.LUT R3, R15, 0x7fffffff, RZ, 0xc0, !PT ;  /* 0x7fffffff0f037812 */ /* 0x001fe200078ec0ff */
[----:B-----5:R0:W1:Y:S01]  /*63c0*/  F2F.F64.F32 R20, R9 ;  /* 0x0000000900147310 */ /* 0x0200620000201800 */
        /* <DEDUP_REMOVED lines=10> */
.L_x_139:
[----:B-1----:R-:W-:Y:S05]  /*6470*/  BSYNC B1 ;  /* 0x0000000000017941 */ /* 0x002fea0003800000 */
.L_x_138:
[----:B0-----:R-:W3:Y:S01]  /*6480*/  LDL.LU.64 R10, [R1+0x60] ;  /* 0x00006000010a7983 */ /* 0x001ee20000300a00 */
[----:B--2---:R-:W-:Y:S01]  /*6490*/  LOP3.LUT R3, R17, 0x7fffffff, RZ, 0xc0, !PT ;  /* 0x7fffffff11037812 */ /* 0x004fe200078ec0ff */
[----:B------:R-:W-:Y:S01]  /*64a0*/  BSSY B1, `(.L_x_140) ;  /* 0x0000020000017945 */ /* 0x000fe20003800000 */
[----:B------:R-:W-:Y:S02]  /*64b0*/  ISETP.NE.AND P3, PT, R16, RZ, PT ;  /* 0x000000ff1000720c */ /* 0x000fe40003f65270 */
[----:B------:R-:W-:Y:S01]  /*64c0*/  ISETP.EQ.AND P2, PT, R3, 0x7ff00000, PT ;  /* 0x7ff000000300780c */ /* 0x000fe20003f42270 */
[----:B---3--:R0:W1:-:S12]  /*64d0*/  DMUL R14, R20, R10 ;  /* 0x0000000a140e7228 */ /* 0x0080580000000000 */
[----:B------:R-:W-:Y:S05]  /*64e0*/  @!P3 BRA P2, `(.L_x_141) ;  /* 0x000001700000b947 */ /* 0x000fea0001000000 */
[C---:B0-----:R-:W0:Y:S01]  /*64f0*/  DMUL R10, R16.reuse, c[0x2][0x8] ;  /* 0x00800200100a7a28 */ /* 0x041e220000000000 */
        /* <DEDUP_REMOVED lines=16> */
.L_x_144:
[----:B------:R0:W5:Y:S04]  /*6600*/  LDL R3, [R1] ;  /* 0x0000000001037983 */ /* 0x0001680000100800 */
[----:B------:R0:W-:Y:S02]  /*6610*/  STL.64 [R1+0x720], R10 ;  /* 0x0007200a01007387 */ /* 0x0001e40000100a00 */
.L_x_143:
[----:B------:R-:W-:Y:S05]  /*6620*/  BSYNC B2 ;  /* 0x0000000000027941 */ /* 0x000fea0003800000 */
.L_x_142:
[----:B--2--5:R-:W-:-:S05]  /*6630*/  IADD3 R3, R3, 0x1, RZ ;  /* 0x0000000103037810 */ /* 0x024fca0007ffe0ff */
[----:B------:R2:W-:Y:S01]  /*6640*/  STL [R1+0xfd8], R3 ;  /* 0x000fd80301007387 */ /* 0x0005e20000100800 */
[----:B------:R-:W-:Y:S05]  /*6650*/  BRA `(.L_x_145) ;  /* 0x0000004000007947 */ /* 0x000fea0003800000 */
.L_x_141:
[----:B0-----:R-:W0:Y:S01]  /*6660*/  DMUL R10, RZ, R16 ;  /* 0x00000010ff0a7228 */ /* 0x001e220000000000 */
[----:B------:R-:W-:-:S05]  /*6670*/  IMAD.MOV.U32 R3, RZ, RZ, 0x1 ;  /* 0x00000001ff037424 */ /* 0x000fca00078e00ff */
[----:B------:R2:W-:Y:S04]  /*6680*/  STL [R1+0xfd8], R3 ;  /* 0x000fd80301007387 */ /* 0x0005e80000100800 */
[----:B0-----:R2:W-:Y:S02]  /*6690*/  STL.64 [R1+0x720], R10 ;  /* 0x0007200a01007387 */ /* 0x0015e40000100a00 */
.L_x_145:
[----:B------:R-:W-:Y:S05]  /*66a0*/  BSYNC B1 ;  /* 0x0000000000017941 */ /* 0x000fea0003800000 */
.L_x_140:
[----:B--2---:R-:W2:Y:S01]  /*66b0*/  LDL R3, [R1+0xfd8] ;  /* 0x000fd80001037983 */ /* 0x004ea20000100800 */
[----:B0-----:R-:W-:-:S03]  /*66c0*/  IMAD.MOV.U32 R11, RZ, RZ, 0x8 ;  /* 0x00000008ff0b7424 */ /* 0x001fc600078e00ff */
[----:B------:R-:W3:Y:S01]  /*66d0*/  LDL.LU.64 R12, [R1+0x58] ;  /* 0x00005800010c7983 */ /* 0x000ee20000300a00 */
[----:B--2---:R-:W-:-:S05]  /*66e0*/  LOP3.LUT R3, R3, 0x1, RZ, 0xc0, !PT ;  /* 0x0000000103037812 */ /* 0x004fca00078ec0ff */
[----:B------:R-:W-:Y:S01]  /*66f0*/  IMAD.SHL.U32 R10, R3, 0x8, RZ ;  /* 0x00000008030a7824 */ /* 0x000fe200078e00ff */
[----:B------:R0:W-:Y:S03]  /*6700*/  STL [R1+0x120], R3 ;  /* 0x0001200301007387 */ /* 0x0001e60000100800 */
[----:B------:R-:W-:-:S05]  /*6710*/  IMAD.WIDE.U32 R10, R10, R11, c[0x4][0x18] ;  /* 0x010006000a0a7625 */ /* 0x000fca00078e000b */
[----:B------:R2:W4:Y:S01]  /*6720*/  LDG.E.64.CONSTANT R36, [R10.64+0x8] ;  /* 0x000008080a247981 */ /* 0x000522000c1e9b00 */
[----:B01----:R-:W-:-:S03]  /*6730*/  LOP3.LUT R3, R15, 0x7fffffff, RZ, 0xc0, !PT ;  /* 0x7fffffff0f037812 */ /* 0x003fc600078ec0ff */
[----:B------:R2:W5:Y:S04]  /*6740*/  LDG.E.64.CONSTANT R34, [R10.64+0x10] ;  /* 0x000010080a227981 */ /* 0x000568000c1e9b00 */
[----:B------:R2:W5:Y:S04]  /*6750*/  LDG.E.64.CONSTANT R32, [R10.64+0x18] ;  /* 0x000018080a207981 */ /* 0x000568000c1e9b00 */
[----:B------:R2:W5:Y:S04]  /*6760*/  LDG.E.64.CONSTANT R30, [R10.64+0x20] ;  /* 0x000020080a1e7981 */ /* 0x000568000c1e9b00 */
[----:B------:R2:W5:Y:S04]  /*6770*/  LDG.E.64.CONSTANT R28, [R10.64+0x28] ;  /* 0x000028080a1c7981 */ /* 0x000568000c1e9b00 */
[----:B--2---:R-:W2:Y:S01]  /*6780*/  LDG.E.64.CONSTANT R10, [R10.64+0x30] ;  /* 0x000030080a0a7981 */ /* 0x004ea2000c1e9b00 */
[----:B------:R-:W-:-:S02]  /*6790*/  ISETP.EQ.AND P2, PT, R3, 0x7ff00000, PT ;  /* 0x7ff000000300780c */ /* 0x000fc40003f42270 */
[----:B------:R-:W-:Y:S01]  /*67a0*/  ISETP.NE.AND P3, PT, R14, RZ, PT ;  /* 0x000000ff0e00720c */ /* 0x000fe20003f65270 */
[----:B------:R0:W1:Y:S01]  /*67b0*/  F2F.F64.F32 R20, R24 ;  /* 0x0000001800147310 */ /* 0x0000620000201800 */
[----:B------:R-:W-:Y:S01]  /*67c0*/  BSSY B1, `(.L_x_146) ;  /* 0x0000024000017945 */ /* 0x000fe20003800000 */
[----:B---3--:R0:W3:Y:S01]  /*67d0*/  DMUL R16, RZ, R12 ;  /* 0x0000000cff107228 */ /* 0x0080e20000000000 */
[----:B----4-:R0:W-:Y:S04]  /*67e0*/  STL.64 [R1+0xb60], R36 ;  /* 0x000b602401007387 */ /* 0x0101e80000100a00 */
[----:B-----5:R0:W-:Y:S04]  /*67f0*/  STL.64 [R1+0xc38], R34 ;  /* 0x000c382201007387 */ /* 0x0201e80000100a00 */
[----:B------:R0:W-:Y:S04]  /*6800*/  STL.64 [R1+0xd38], R32 ;  /* 0x000d382001007387 */ /* 0x0001e80000100a00 */
[----:B------:R0:W-:Y:S04]  /*6810*/  STL.64 [R1+0xde0], R30 ;  /* 0x000de01e01007387 */ /* 0x0001e80000100a00 */
[----:B------:R0:W-:Y:S04]  /*6820*/  STL.64 [R1+0xe90], R28 ;  /* 0x000e901c01007387 */ /* 0x0001e80000100a00 */
[----:B--2---:R0:W-:Y:S01]  /*6830*/  STL.64 [R1+0xf48], R10 ;  /* 0x000f480a01007387 */ /* 0x0041e20000100a00 */
[----:B------:R-:W-:Y:S05]  /*6840*/  @!P3 BRA P2, `(.L_x_147) ;  /* 0x000001700000b947 */ /* 0x000fea0001000000 */
[C---:B01-3--:R-:W0:Y:S01]  /*6850*/  DMUL R10, R14.reuse, c[0x2][0x8] ;  /* 0x008002000e0a7a28 */ /* 0x04be220000000000 */
        /* <DEDUP_REMOVED lines=16> */
.L_x_150:
[----:B------:R0:W5:Y:S04]  /*6960*/  LDL R3, [R1] ;  /* 0x0000000001037983 */ /* 0x0001680000100800 */
[----:B------:R0:W-:Y:S02]  /*6970*/  STL.64 [R1+0x718], R10 ;  /* 0x0007180a01007387 */ /* 0x0001e40000100a00 */
.L_x_149:
[----:B------:R-:W-:Y:S05]  /*6980*/  BSYNC B2 ;  /* 0x0000000000027941 */ /* 0x000fea0003800000 */
.L_x_148:
[----:B-1---5:R-:W-:-:S05]  /*6990*/  IADD3 R3, R3, 0x1, RZ ;  /* 0x0000000103037810 */ /* 0x022fca0007ffe0ff */
[----:B------:R1:W-:Y:S01]  /*69a0*/  STL [R1+0xfac], R3 ;  /* 0x000fac0301007387 */ /* 0x0003e20000100800 */
[----:B------:R-:W-:Y:S05]  /*69b0*/  BRA `(.L_x_151) ;  /* 0x0000004000007947 */ /* 0x000fea0003800000 */
.L_x_147:
[----:B01-3--:R-:W0:Y:S01]  /*69c0*/  DMUL R10, RZ, R14 ;  /* 0x0000000eff0a7228 */ /* 0x00be220000000000 */
[----:B------:R-:W-:-:S05]  /*69d0*/  IMAD.MOV.U32 R3, RZ, RZ, 0x1 ;  /* 0x00000001ff037424 */ /* 0x000fca00078e00ff */
[----:B------:R1:W-:Y:S04]  /*69e0*/  STL [R1+0xfac], R3 ;  /* 0x000fac0301007387 */ /* 0x0003e80000100800 */
[----:B0-----:R1:W-:Y:S02]  /*69f0*/  STL.64 [R1+0x718], R10 ;  /* 0x0007180a01007387 */ /* 0x0013e40000100a00 */
.L_x_151:
[----:B------:R-:W-:Y:S05]  /*6a00*/  BSYNC B1 ;  /* 0x0000000000017941 */ /* 0x000fea0003800000 */
.L_x_146:
[----:B-1----:R-:W2:Y:S04]  /*6a10*/  LDL R3, [R1+0xfac] ;  /* 0x000fac0001037983 */ /* 0x002ea80000100800 */
[----:B0-----:R-:W3:Y:S01]  /*6a20*/  LDL.LU.64 R10, [R1+0x38] ;  /* 0x00003800010a7983 */ /* 0x001ee20000300a00 */
[----:B------:R-:W-:Y:S02]  /*6a30*/  ISETP.NE.AND P2, PT, R16, RZ, PT ;  /* 0x000000ff1000720c */ /* 0x000fe40003f45270 */
[----:B--2---:R-:W-:Y:S01]  /*6a40*/  LOP3.LUT R3, R3, 0x1, RZ, 0xc0, !PT ;  /* 0x0000000103037812 */ /* 0x004fe200078ec0ff */
[----:B---3--:R0:W-:-:S04]  /*6a50*/  DMUL R14, R20, R10 ;  /* 0x0000000a140e7228 */ /* 0x0081c80000000000 */
[----:B------:R1:W-:Y:S01]  /*6a60*/  STL [R1+0x11c], R3 ;  /* 0x00011c0301007387 */ /* 0x0003e20000100800 */
[----:B0-----:R-:W-:Y:S02]  /*6a70*/  IMAD.MOV.U32 R11, RZ, RZ, 0x8 ;  /* 0x00000008ff0b7424 */ /* 0x001fe400078e00ff */
[----:B------:R-:W-:-:S04]  /*6a80*/  IMAD.SHL.U32 R10, R3, 0x8, RZ ;  /* 0x00000008030a7824 */ /* 0x000fc800078e00ff */
[----:B------:R-:W-:Y:S01]  /*6a90*/  IMAD.WIDE.U32 R10, R10, R11, c[0x4][0x18] ;  /* 0x010006000a0a7625 */ /* 0x000fe200078e000b */
[----:B-1----:R-:W-:-:S04]  /*6aa0*/  LOP3.LUT R3, R17, 0x7fffffff, RZ, 0xc0, !PT ;  /* 0x7fffffff11037812 */ /* 0x002fc800078ec0ff */
[----:B------:R0:W2:Y:S01]  /*6ab0*/  LDG.E.64.CONSTANT R34, [R10.64+0x8] ;  /* 0x000008080a227981 */ /* 0x0000a2000c1e9b00 */
[----:B------:R-:W-:-:S03]  /*6ac0*/  ISETP.EQ.AND P2, PT, R3, 0x7ff00000, !P2 ;  /* 0x7ff000000300780c */ /* 0x000fc60005742270 */
[----:B------:R0:W3:Y:S04]  /*6ad0*/  LDG.E.64.CONSTANT R32, [R10.64+0x10] ;  /* 0x000010080a207981 */ /* 0x0000e8000c1e9b00 */
[----:B------:R0:W4:Y:S04]  /*6ae0*/  LDG.E.64.CONSTANT R30, [R10.64+0x18] ;  /* 0x000018080a1e7981 */ /* 0x000128000c1e9b00 */
[----:B------:R0:W5:Y:S04]  /*6af0*/  LDG.E.64.CONSTANT R28, [R10.64+0x20] ;  /* 0x000020080a1c7981 */ /* 0x000168000c1e9b00 */
[----:B------:R0:W5:Y:S04]  /*6b00*/  LDG.E.64.CONSTANT R12, [R10.64+0x28] ;  /* 0x000028080a0c7981 */ /* 0x000168000c1e9b00 */
[----:B0-----:R-:W5:Y:S01]  /*6b10*/  LDG.E.64.CONSTANT R10, [R10.64+0x30] ;  /* 0x000030080a0a7981 */ /* 0x001f62000c1e9b00 */
[----:B------:R-:W0:Y:S01]  /*6b20*/  DSETP.LTU.OR P2, PT, |R16|, 2.14748364800000000000e+09, P2 ;  /* 0x41e000001000742a */ /* 0x000e220001749600 */
[----:B------:R1:W0:Y:S01]  /*6b30*/  F2F.F64.F32 R20, R25 ;  /* 0x0000001900147310 */ /* 0x0002220000201800 */
[----:B------:R-:W-:Y:S01]  /*6b40*/  BSSY B1, `(.L_x_152) ;  /* 0x000000c000017945 */ /* 0x000fe20003800000 */
        /* <DEDUP_REMOVED lines=11> */
.L_x_153:
[----:B------:R-:W-:Y:S05]  /*6c00*/  BSYNC B1 ;  /* 0x0000000000017941 */ /* 0x000fea0003800000 */
.L_x_152:
[----:B------:R-:W-:Y:S01]  /*6c10*/  LOP3.LUT R3, R15, 0x7fffffff, RZ, 0xc0, !PT ;  /* 0x7fffffff0f037812 */ /* 0x000fe200078ec0ff */
[----:B------:R0:W-:Y:S01]  /*6c20*/  DMUL R16, R20, R22 ;  /* 0x0000001614107228 */ /* 0x0001e20000000000 */
[----:B------:R-:W-:Y:S01]  /*6c30*/  ISETP.NE.AND P2, PT, R14, RZ, PT ;  /* 0x000000ff0e00720c */ /* 0x000fe20003f45270 */
[----:B0-----:R0:W2:Y:S01]  /*6c40*/  F2F.F64.F32 R20, R26 ;  /* 0x0000001a00147310 */ /* 0x0010a20000201800 */
[----:B------:R-:W-:Y:S02]  /*6c50*/  BSSY B1, `(.L_x_154) ;  /* 0x0000008000017945 */ /* 0x000fe40003800000 */
[----:B------:R-:W-:-:S13]  /*6c60*/  ISETP.EQ.AND P2, PT, R3, 0x7ff00000, !P2 ;  /* 0x7ff000000300780c */ /* 0x000fda0005742270 */
[----:B------:R-:W3:-:S14]  /*6c70*/  DSETP.LTU.OR P2, PT, |R14|, 2.14748364800000000000e+09, P2 ;  /* 0x41e000000e00742a */ /* 0x000edc0001749600 */
[----:B---3--:R-:W-:Y:S05]  /*6c80*/  @P2 BRA `(.L_x_155) ;  /* 0x0000004000002947 */ /* 0x008fea0003800000 */
[----:B0-2---:R-:W-:Y:S01]  /*6c90*/  IMAD.MOV.U32 R6, RZ, RZ, R14 ;  /* 0x000000ffff067224 */ /* 0x005fe200078e000e */
[----:B------:R-:W-:Y:S01]  /*6ca0*/  MOV R5, 0x6cd0 ;  /* 0x00006cd000057802 */ /* 0x000fe20000000f00 */
[----:B------:R-:W-:Y:S02]  /*6cb0*/  IMAD.MOV.U32 R3, RZ, RZ, R15 ;  /* 0x000000ffff037224 */ /* 0x000fe400078e000f */
[----:B-1----:R-:W-:Y:S05]  /*6cc0*/  CALL.REL.NOINC `($triton_poi_fused_cat_8$__internal_trig_reduction_slowpathd) ;  /* 0x00026f0000007944 */ /* 0x002fea0003c00000 */
.L_x_155:
[----:B0-2---:R-:W-:Y:S05]  /*6cd0*/  BSYNC B1 ;  /* 0x0000000000017941 */ /* 0x005fea0003800000 */
.L_x_154:
[----:B------:R-:W-:Y:S01]  /*6ce0*/  LOP3.LUT R3, R17, 0x7fffffff, RZ, 0xc0, !PT ;  /* 0x7fffffff11037812 */ /* 0x000fe200078ec0ff */
[----:B------:R-:W-:Y:S01]  /*6cf0*/  BSSY B1, `(.L_x_156) ;  /* 0x0000020000017945 */ /* 0x000fe20003800000 */
[----:B------:R-:W-:Y:S01]  /*6d00*/  ISETP.NE.AND P3, PT, R16, RZ, PT ;  /* 0x000000ff1000720c */ /* 0x000fe20003f65270 */
[----:B------:R0:W2:Y:S01]  /*6d10*/  DMUL R14, R20, R18 ;  /* 0x00000012140e7228 */ /* 0x0000a20000000000 */
[----:B------:R-:W-:-:S13]  /*6d20*/  ISETP.EQ.AND P2, PT, R3, 0x7ff00000, PT ;  /* 0x7ff000000300780c */ /* 0x000fda0003f42270 */
[----:B------:R-:W-:Y:S05]  /*6d30*/  @!P3 BRA P2, `(.L_x_157) ;  /* 0x000001700000b947 */ /* 0x000fea0001000000 */
[C---:B012---:R-:W0:Y:S01]  /*6d40*/  DMUL R10, R16.reuse, c[0x2][0x8] ;  /* 0x00800200100a7a28 */ /* 0x047e220000000000 */
        /* <DEDUP_REMOVED lines=16> */
.L_x_160:
[----:B------:R0:W5:Y:S04]  /*6e50*/  LDL R3, [R1] ;  /* 0x0000000001037983 */ /* 0x0001680000100800 */
[----:B------:R0:W-:Y:S02]  /*6e60*/  STL.64 [R1+0x708], R10 ;  /* 0x0007080a01007387 */ /* 0x0001e40000100a00 */
.L_x_159:
[----:B------:R-:W-:Y:S05]  /*6e70*/  BSYNC B2 ;  /* 0x0000000000027941 */ /* 0x000fea0003800000 */
.L_x_158:
[----:B-1---5:R-:W-:-:S05]  /*6e80*/  IADD3 R3, R3, 0x1, RZ ;  /* 0x0000000103037810 */ /* 0x022fca0007ffe0ff */
[----:B------:R1:W-:Y:S01]  /*6e90*/  STL [R1+0xfa8], R3 ;  /* 0x000fa80301007387 */ /* 0x0003e20000100800 */
[----:B------:R-:W-:Y:S05]  /*6ea0*/  BRA `(.L_x_161) ;  /* 0x0000004000007947 */ /* 0x000fea0003800000 */
.L_x_157:
[----:B012---:R-:W0:Y:S01]  /*6eb0*/  DMUL R10, RZ, R16 ;  /* 0x00000010ff0a7228 */ /* 0x007e220000000000 */
[----:B------:R-:W-:-:S05]  /*6ec0*/  IMAD.MOV.U32 R3, RZ, RZ, 0x1 ;  /* 0x00000001ff037424 */ /* 0x000fca00078e00ff */
[----:B------:R1:W-:Y:S04]  /*6ed0*/  STL [R1+0xfa8], R3 ;  /* 0x000fa80301007387 */ /* 0x0003e80000100800 */
[----:B0-----:R1:W-:Y:S02]  /*6ee0*/  STL.64 [R1+0x708], R10 ;  /* 0x0007080a01007387 */ /* 0x0013e40000100a00 */
.L_x_161:
[----:B------:R-:W-:Y:S05]  /*6ef0*/  BSYNC B1 ;  /* 0x0000000000017941 */ /* 0x000fea0003800000 */
.L_x_156:
[----:B-1----:R-:W2:Y:S01]  /*6f00*/  LDL R3, [R1+0xfa8] ;  /* 0x000fa80001037983 */ /* 0x002ea20000100800 */
[----:B0-----:R-:W-:Y:S01]  /*6f10*/  IMAD.MOV.U32 R11, RZ, RZ, 0x8 ;  /* 0x00000008ff0b7424 */ /* 0x001fe200078e00ff */
        /* <DEDUP_REMOVED lines=38> */
.L_x_166:
[----:B------:R0:W5:Y:S04]  /*7180*/  LDL R3, [R1] ;  /* 0x0000000001037983 */ /* 0x0001680000100800 */
[----:B------:R0:W-:Y:S02]  /*7190*/  STL.64 [R1+0x710], R10 ;  /* 0x0007100a01007387 */ /* 0x0001e40000100a00 */
.L_x_165:
[----:B------:R-:W-:Y:S05]  /*71a0*/  BSYNC B2 ;  /* 0x0000000000027941 */ /* 0x000fea0003800000 */
.L_x_164:
[----:B-1---5:R-:W-:-:S05]  /*71b0*/  IADD3 R3, R3, 0x1, RZ ;  /* 0x0000000103037810 */ /* 0x022fca0007ffe0ff */
[----:B------:R1:W-:Y:S01]  /*71c0*/  STL [R1+0xf1c], R3 ;  /* 0x000f1c0301007387 */ /* 0x0003e20000100800 */
[----:B------:R-:W-:Y:S05]  /*71d0*/  BRA `(.L_x_167) ;  /* 0x0000004000007947 */ /* 0x000fea0003800000 */
.L_x_163:
[----:B0-----:R-:W0:Y:S01]  /*71e0*/  DMUL R10, RZ, R14 ;  /* 0x0000000eff0a7228 */ /* 0x001e220000000000 */
[----:B------:R-:W-:-:S05]  /*71f0*/  IMAD.MOV.U32 R3, RZ, RZ, 0x1 ;  /* 0x00000001ff037424 */ /* 0x000fca00078e00ff */
[----:B------:R1:W-:Y:S04]  /*7200*/  STL [R1+0xf1c], R3 ;  /* 0x000f1c0301007387 */ /* 0x0003e80000100800 */
[----:B0-----:R1:W-:Y:S02]  /*7210*/  STL.64 [R1+0x710], R10 ;  /* 0x0007100a01007387 */ /* 0x0013e40000100a00 */
.L_x_167:
[----:B------:R-:W-:Y:S05]  /*7220*/  BSYNC B1 ;  /* 0x0000000000017941 */ /* 0x000fea0003800000 */
.L_x_162:
[----:B-1----:R-:W2:Y:S04]  /*7230*/  LDL R3, [R1+0x640] ;  /* 0x0006400001037983 */ /* 0x002ea80000100800 */
[----:B------:R-:W3:Y:S04]  /*7240*/  LDL R15, [R1+0x5ac] ;  /* 0x0005ac00010f7983 */ /* 0x000ee80000100800 */
[----:B------:R-:W4:Y:S04]  /*7250*/  LDL.64 R16, [R1+0x48] ;  /* 0x0000480001107983 */ /* 0x000f280000100a00 */
[----:B------:R-:W4:Y:S04]  /*7260*/  LDL R14, [R1+0x5a8] ;  /* 0x0005a800010e7983 */ /* 0x000f280000100800 */
[----:B------:R-:W4:Y:S04]  /*7270*/  LDL R6, [R1+0xf1c] ;  /* 0x000f1c0001067983 */ /* 0x000f280000100800 */
[----:B------:R-:W4:Y:S01]  /*7280*/  LDL R5, [R1+0x644] ;  /* 0x0006440001057983 */ /* 0x000f220000100800 */
[----:B------:R-:W-:Y:S01]  /*7290*/  IMAD.MOV.U32 R26, RZ, RZ, RZ ;  /* 0x000000ffff1a7224 */ /* 0x000fe200078e00ff */
[----:B------:R-:W-:-:S02]  /*72a0*/  LOP3.LUT R2, R2, 0xfffffffb, RZ, 0xc0, !PT ;  /* 0xfffffffb02027812 */ /* 0x000fc400078ec0ff */
[----:B------:R-:W4:Y:S01]  /*72b0*/  LDL.64 R12, [R1+0x40] ;  /* 0x00004000010c7983 */ /* 0x000f220000100a00 */
[----:B--2---:R-:W-:-:S04]  /*72c0*/  IADD3 R3, R3, -0x6, RZ ;  /* 0xfffffffa03037810 */ /* 0x004fc80007ffe0ff */
[----:B------:R-:W-:-:S04]  /*72d0*/  ISETP.GE.U32.AND P3, PT, R3, 0x15, PT ;  /* 0x000000150300780c */ /* 0x000fc80003f66070 */
[----:B---3--:R-:W-:Y:S02]  /*72e0*/  ISETP.LT.AND P4, PT, R15, 0x1, !P3 ;  /* 0x000000010f00780c */ /* 0x008fe40005f81270 */
[----:B----4-:R-:W-:-:S11]  /*72f0*/  LOP3.LUT R6, R6, 0x1, RZ, 0xc0, !PT ;  /* 0x0000000106067812 */ /* 0x010fd600078ec0ff */
[----:B------:R-:W-:Y:S01]  /*7300*/  @P4 LOP3.LUT R2, R2, 0x4, RZ, 0xfc, !PT ;  /* 0x0000000402024812 */ /* 0x000fe200078efcff */
[----:B------:R1:W5:Y:S01]  /*7310*/  @P4 LDG.E.EL R26, [R16.64+0x4] ;  /* 0x00000408101a4981 */ /* 0x000362000c2e1900 */
[----:B------:R-:W-:Y:S02]  /*7320*/  ISETP.LT.AND P4, PT, R14, 0x1, !P3 ;  /* 0x000000010e00780c */ /* 0x000fe40005f81270 */
[----:B------:R-:W-:Y:S01]  /*7330*/  IADD3 R5, R5, -0x6, RZ ;  /* 0xfffffffa05057810 */ /* 0x000fe20007ffe0ff */
[----:B------:R2:W-:Y:S01]  /*7340*/  STL [R1+0x114], R6 ;  /* 0x0001140601007387 */ /* 0x0005e20000100800 */
[----:B0-----:R-:W-:Y:S02]  /*7350*/  IMAD.SHL.U32 R10, R6, 0x8, RZ ;  /* 0x00000008060a7824 */ /* 0x001fe400078e00ff */
[----:B------:R-:W-:Y:S01]  /*7360*/  ISETP.GE.U32.AND P2, PT, R5, 0x15, PT ;  /* 0x000000150500780c */ /* 0x000fe20003f46070 */
[----:B------:R0:W-:Y:S04]  /*7370*/  STL [R1+0xa9c], R5 ;  /* 0x000a9c0501007387 */ /* 0x0001e80000100800 */
[----:B--2---:R-:W2:Y:S01]  /*7380*/  LDL R6, [R1+0x618] ;  /* 0x0006180001067983 */ /* 0x004ea20000100800 */
[----:B0-----:R-:W-:-:S06]  /*7390*/  IMAD.MOV.U32 R5, RZ, RZ, RZ ;  /* 0x000000ffff057224 */ /* 0x001fcc00078e00ff */
[----:B------:R-:W3:Y:S01]  /*73a0*/  @P4 LDG.E.EL R5, [R16.64+0x4] ;  /* 0x0000040810054981 */ /* 0x000ee2000c2e1900 */
[----:B------:R-:W-:Y:S01]  /*73b0*/  IMAD.MOV.U32 R9, RZ, RZ, RZ ;  /* 0x000000ffff097224 */ /* 0x000fe200078e00ff */
[----:B------:R-:W-:-:S04]  /*73c0*/  LOP3.LUT R4, R4, 0xfffdffff, RZ, 0xc0, !PT ;  /* 0xfffdffff04047812 */ /* 0x000fc800078ec0ff */
[----:B------:R-:W-:Y:S01]  /*73d0*/  @P3 LOP3.LUT R4, R4, 0x20000, RZ, 0xfc, !PT ;  /* 0x0002000004043812 */ /* 0x000fe200078efcff */
[----:B------:R1:W5:Y:S01]  /*73e0*/  @!P3 LDG.E.EL R9, [R16.64+0x4] ;  /* 0x000004081009b981 */ /* 0x000362000c2e1900 */
[----:B--2---:R-:W-:-:S03]  /*73f0*/  ISETP.LT.AND P3, PT, R6, 0x1, !P3 ;  /* 0x000000010600780c */ /* 0x004fc60005f61270 */
[----:B---3--:R0:W-:Y:S02]  /*7400*/  STL [R1+0x68], R5 ;  /* 0x0000680501007387 */ /* 0x0081e40000100800 */
[----:B0-----:R-:W-:-:S08]  /*7410*/  IMAD.MOV.U32 R5, RZ, RZ, RZ ;  /* 0x000000ffff057224 */ /* 0x001fd000078e00ff */
[----:B------:R-:W2:Y:S01]  /*7420*/  @P3 LDG.E.EL R5, [R16.64+0x4] ;  /* 0x0000040810053981 */ /* 0x000ea2000c2e1900 */
[----:B------:R-:W-:-:S04]  /*7430*/  LOP3.LUT R2, R2, 0xfffffffd, RZ, 0xc0, !PT ;  /* 0xfffffffd02027812 */ /* 0x000fc800078ec0ff */
[----:B------:R-:W-:Y:S02]  /*7440*/  @P3 LOP3.LUT R2, R2, 0x2, RZ, 0xfc, !PT ;  /* 0x0000000202023812 */ /* 0x000fe400078efcff */
[----:B------:R-:W-:Y:S01]  /*7450*/  ISETP.LT.AND P3, PT, R15, 0x1, !P2 ;  /* 0x000000010f00780c */ /* 0x000fe20005761270 */
[----:B------:R-:W-:Y:S04]  /*7460*/  STL [R1+0x6bc], R3 ;  /* 0x0006bc0301007387 */ /* 0x000fe80000100800 */
[----:B--2---:R0:W-:Y:S02]  /*7470*/  STL [R1+0x94], R5 ;  /* 0x0000940501007387 */ /* 0x0041e40000100800 */
[----:B0-----:R-:W-:-:S06]  /*7480*/  IMAD.MOV.U32 R5, RZ, RZ, RZ ;  /* 0x000000ffff057224 */ /* 0x001fcc00078e00ff */
[----:B------:R-:W2:Y:S01]  /*7490*/  @P3 LDG.E.EL R5, [R12.64+0x4] ;  /* 0x000004080c053981 */ /* 0x000ea2000c2e1900 */
[----:B------:R-:W-:-:S06]  /*74a0*/  IMAD.MOV.U32 R3, RZ, RZ, RZ ;  /* 0x000000ffff037224 */ /* 0x000fcc00078e00ff */
[----:B------:R-:W3:Y:S01]  /*74b0*/  @!P2 LDG.E.EL R3, [R12.64+0x4] ;  /* 0x000004080c03a981 */ /* 0x000ee2000c2e1900 */
[----:B------:R-:W-:-:S04]  /*74c0*/  LOP3.LUT R2, R2, 0xfffffffe, RZ, 0xc0, !PT ;  /* 0xfffffffe02027812 */ /* 0x000fc800078ec0ff */
[----:B------:R-:W-:Y:S02]  /*74d0*/  @P3 LOP3.LUT R2, R2, 0x1, RZ, 0xfc, !PT ;  /* 0x0000000102023812 */ /* 0x000fe400078efcff */
[----:B------:R-:W-:Y:S01]  /*74e0*/  ISETP.LT.AND P3, PT, R14, 0x1, !P2 ;  /* 0x000000010e00780c */ /* 0x000fe20005761270 */
[----:B------:R-:W-:-:S04]  /*74f0*/  IMAD.MOV.U32 R11, RZ, RZ, 0x8 ;  /* 0x00000008ff0b7424 */ /* 0x000fc800078e00ff */
[----:B------:R-:W-:-:S05]  /*7500*/  IMAD.WIDE.U32 R10, R10, R11, c[0x4][0x18] ;  /* 0x010006000a0a7625 */ /* 0x000fca00078e000b */
[----:B------:R0:W2:Y:S01]  /*7510*/  LDG.E.64.CONSTANT R24, [R10.64+0x10] ;  /* 0x000010080a187981 */ /* 0x0000a2000c1e9b00 */
[----:B------:R-:W-:-:S03]  /*7520*/  LOP3.LUT R0, R0, 0xbfffffff, RZ, 0xc0, !PT ;  /* 0xbfffffff00007812 */ /* 0x000fc600078ec0ff */
[----:B------:R0:W2:Y:S04]  /*7530*/  LDG.E.64.CONSTANT R28, [R10.64+0x8] ;  /* 0x000008080a1c7981 */ /* 0x0000a8000c1e9b00 */
[----:B--2---:R2:W-:Y:S04]  /*7540*/  STL [R1+0xac], R5 ;  /* 0x0000ac0501007387 */ /* 0x0045e80000100800 */
[----:B------:R0:W4:Y:S04]  /*7550*/  LDG.E.64.CONSTANT R22, [R10.64+0x18] ;  /* 0x000018080a167981 */ /* 0x000128000c1e9b00 */
[----:B---3--:R3:W-:Y:S01]  /*7560*/  STL [R1+0xa8], R3 ;  /* 0x0000a80301007387 */ /* 0x0087e20000100800 */
[----:B--2---:R-:W-:-:S03]  /*7570*/  IMAD.MOV.U32 R5, RZ, RZ, RZ ;  /* 0x000000ffff057224 */ /* 0x004fc600078e00ff */
[----:B------:R0:W2:Y:S04]  /*7580*/  LDG.E.64.CONSTANT R20, [R10.64+0x20] ;  /* 0x000020080a147981 */ /* 0x0000a8000c1e9b00 */
[----:B------:R-:W2:Y:S04]  /*7590*/  @P3 LDG.E.EL R5, [R12.64+0x4] ;  /* 0x000004080c053981 */ /* 0x000ea8000c2e1900 */
[----:B---3--:R-:W3:Y:S01]  /*75a0*/  LDL R3, [R1+0xd4] ;  /* 0x0000d40001037983 */ /* 0x008ee20000100800 */
[----:B------:R-:W-:-:S03]  /*75b0*/  @P4 LOP3.LUT R0, R0, 0x40000000, RZ, 0xfc, !PT ;  /* 0x4000000000004812 */ /* 0x000fc600078efcff */
[----:B------:R0:W3:Y:S01]  /*75c0*/  LDG.E.64.CONSTANT R18, [R10.64+0x28] ;  /* 0x000028080a127981 */ /* 0x0000e2000c1e9b00 */
[----:B------:R-:W-:-:S04]  /*75d0*/  LOP3.LUT R0, R0, 0xdfffffff, RZ, 0xc0, !PT ;  /* 0xdfffffff00007812 */ /* 0x000fc800078ec0ff */
[----:B------:R-:W-:Y:S01]  /*75e0*/  @P3 LOP3.LUT R0, R0, 0x20000000, RZ, 0xfc, !PT ;  /* 0x2000000000003812 */ /* 0x000fe200078efcff */
[----:B0-----:R-:W4:Y:S01]  /*75f0*/  LDG.E.64.CONSTANT R10, [R10.64+0x30] ;  /* 0x000030080a0a7981 */ /* 0x001f22000c1e9b00 */
[----:B------:R-:W-:-:S03]  /*7600*/  ISETP.LT.AND P3, PT, R6, 0x1, !P2 ;  /* 0x000000010600780c */ /* 0x000fc60005761270 */
[----:B------:R-:W-:Y:S04]  /*7610*/  STL.64 [R1+0xbc8], R24 ;  /* 0x000bc81801007387 */ /* 0x000fe80000100a00 */
[----:B--2---:R0:W-:Y:S02]  /*7620*/  STL [R1+0xb0], R5 ;  /* 0x0000b00501007387 */ /* 0x0041e40000100800 */
[----:B0-----:R-:W-:-:S06]  /*7630*/  IMAD.MOV.U32 R5, RZ, RZ, RZ ;  /* 0x000000ffff057224 */ /* 0x001fcc00078e00ff */
[----:B------:R0:W2:Y:S01]  /*7640*/  @P3 LDG.E.EL R5, [R12.64+0x4] ;  /* 0x000004080c053981 */ /* 0x0000a2000c2e1900 */
[----:B---3--:R-:W-:-:S06]  /*7650*/  IADD3 R24, R3, -0xc, RZ ;  /* 0xfffffff403187810 */ /* 0x008fcc0007ffe0ff */
[----:B------:R-:W0:Y:S01]  /*7660*/  I2F.F64 R24, R24 ;  /* 0x0000001800187312 */ /* 0x000e220000201c00 */
[----:B------:R-:W-:Y:S04]  /*7670*/  STL.64 [R1+0xaf0], R28 ;  /* 0x000af01c01007387 */ /* 0x000fe80000100a00 */
[----:B----4-:R-:W-:Y:S04]  /*7680*/  STL.64 [R1+0xcb0], R22 ;  /* 0x000cb01601007387 */ /* 0x010fe80000100a00 */
[----:B------:R-:W-:Y:S04]  /*7690*/  STL.64 [R1+0xd78], R20 ;  /* 0x000d781401007387 */ /* 0x000fe80000100a00 */
[----:B------:R-:W-:Y:S04]  /*76a0*/  STL.64 [R1+0xe18], R18 ;  /* 0x000e181201007387 */ /* 0x000fe80000100a00 */
[----:B------:R-:W-:Y:S01]  /*76b0*/  STL.64 [R1+0xee0], R10 ;  /* 0x000ee00a01007387 */ /* 0x000fe20000100a00 */
[----:B0-----:R-:W0:Y:S01]  /*76c0*/  DMUL R12, R24, c[0x2][0x28] ;  /* 0x00800a00180c7a28 */ /* 0x001e220000000000 */
[----:B------:R-:W-:Y:S01]  /*76d0*/  LOP3.LUT R0, R0, 0x7fffffff, RZ, 0xc0, !PT ;  /* 0x7fffffff00007812 */ /* 0x000fe200078ec0ff */
[----:B------:R-:W-:Y:S01]  /*76e0*/  BSSY B0, `(.L_x_168) ;  /* 0x0000007000007945 */ /* 0x000fe20003800000 */
[----:B------:R-:W-:-:S02]  /*76f0*/  MOV R3, 0x7750 ;  /* 0x0000775000037802 */ /* 0x000fc40000000f00 */
[----:B------:R-:W-:-:S05]  /*7700*/  @P3 LOP3.LUT R0, R0, 0x80000000, RZ, 0xfc, !PT ;  /* 0x8000000000003812 */ /* 0x000fca00078efcff */
[----:B0-----:R-:W-:Y:S01]  /*7710*/  IMAD.MOV.U32 R6, RZ, RZ, R12 ;  /* 0x000000ffff067224 */ /* 0x001fe200078e000c */
[----:B--2---:R0:W-:Y:S02]  /*7720*/  STL [R1+0xb4], R5 ;  /* 0x0000b40501007387 */ /* 0x0041e40000100800 */
[----:B0-----:R-:W-:Y:S02]  /*7730*/  IMAD.MOV.U32 R5, RZ, RZ, R13 ;  /* 0x000000ffff057224 */ /* 0x001fe400078e000d */
[----:B-1---5:R-:W-:Y:S05]  /*7740*/  CALL.REL.NOINC `($triton_poi_fused_cat_8$__internal_accurate_pow) ;  /* 0x00025ac000007944 */ /* 0x022fea0003c00000 */
[----:B------:R-:W-:Y:S05]  /*7750*/  BSYNC B0 ;  /* 0x0000000000007941 */ /* 0x000fea0003800000 */
.L_x_168:
        /* <DEDUP_REMOVED lines=9> */
[----:B------:R-:W-:-:S13]  /*77f0*/  ISETP.NE.AND P3, PT, R3, 0x7ff00000, PT ;  /* 0x7ff000000300780c */ /* 0x000fda0003f65270 */
        /* <DEDUP_REMOVED lines=13> */
.L_x_170:
[----:B------:R-:W-:Y:S05]  /*78d0*/  BSYNC B0 ;  /* 0x0000000000007941 */ /* 0x000fea0003800000 */
.L_x_169:
[----:B------:R-:W2:Y:S01]  /*78e0*/  LDL R3, [R1+0xdc] ;  /* 0x0000dc0001037983 */ /* 0x000ea20000100800 */
[----:B------:R-:W-:Y:S01]  /*78f0*/  BSSY B0, `(.L_x_171) ;  /* 0x0000006000007945 */ /* 0x000fe20003800000 */
[----:B------:R-:W-:Y:S02]  /*7900*/  IMAD.MOV.U32 R6, RZ, RZ, R12 ;  /* 0x000000ffff067224 */ /* 0x000fe400078e000c */
[----:B------:R-:W-:Y:S01]  /*7910*/  IMAD.MOV.U32 R5, RZ, RZ, R13 ;  /* 0x000000ffff057224 */ /* 0x000fe200078e000d */
[----:B--2---:R-:W-:-:S02]  /*7920*/  IADD3 R20, R3, -0xc, RZ ;  /* 0xfffffff403147810 */ /* 0x004fc40007ffe0ff */
[----:B------:R-:W-:Y:S02]  /*7930*/  MOV R3, 0x7950 ;  /* 0x0000795000037802 */ /* 0x000fe40000000f00 */
[----:B------:R-:W-:Y:S05]  /*7940*/  CALL.REL.NOINC `($triton_poi_fused_cat_8$__internal_accurate_pow) ;  /* 0x000258c000007944 */ /* 0x000fea0003c00000 */
[----:B------:R-:W-:Y:S05]  /*7950*/  BSYNC B0 ;  /* 0x0000000000007941 */ /* 0x000fea0003800000 */
.L_x_171:
[----:B------:R-:W-:Y:S01]  /*7960*/  IMAD.MOV.U32 R10, RZ, RZ, R6 ;  /* 0x000000ffff0a7224 */ /* 0x000fe200078e0006 */
[----:B------:R-:W-:Y:S01]  /*7970*/  BSSY B0, `(.L_x_172) ;  /* 0x0000011000007945 */ /* 0x000fe20003800000 */
[----:B------:R-:W-:Y:S02]  /*7980*/  IMAD.MOV.U32 R11, RZ, RZ, R5 ;  /* 0x000000ffff0b7224 */ /* 0x000fe400078e0005 */
        /* <DEDUP_REMOVED lines=15> */
.L_x_173:
[----:B------:R-:W-:Y:S05]  /*7a80*/  BSYNC B0 ;  /* 0x0000000000007941 */ /* 0x000fea0003800000 */
.L_x_172:
[----:B------:R-:W0:Y:S01]  /*7a90*/  I2F.F64 R20, R20 ;  /* 0x0000001400147312 */ /* 0x000e220000201c00 */
[----:B------:R-:W-:Y:S01]  /*7aa0*/  BSSY B0, `(.L_x_174) ;  /* 0x0000005000007945 */ /* 0x000fe20003800000 */
[----:B------:R-:W-:Y:S01]  /*7ab0*/  IMAD.MOV.U32 R6, RZ, RZ, R12 ;  /* 0x000000ffff067224 */ /* 0x000fe200078e000c */
[----:B------:R-:W-:Y:S01]  /*7ac0*/  MOV R3, 0x7af0 ;  /* 0x00007af000037802 */ /* 0x000fe20000000f00 */
[----:B------:R-:W-:-:S04]  /*7ad0*/  IMAD.MOV.U32 R5, RZ, RZ, R13 ;  /* 0x000000ffff057224 */ /* 0x000fc800078e000d */
[----:B0-----:R-:W-:Y:S05]  /*7ae0*/  CALL.REL.NOINC `($triton_poi_fused_cat_8$__internal_accurate_pow) ;  /* 0x0002572000007944 */ /* 0x001fea0003c00000 */
[----:B------:R-:W-:Y:S05]  /*7af0*/  BSYNC B0 ;  /* 0x0000000000007941 */ /* 0x000fea0003800000 */
.L_x_174:
        /* <DEDUP_REMOVED lines=18> */
.L_x_176:
[----:B------:R-:W-:Y:S05]  /*7c20*/  BSYNC B0 ;  /* 0x0000000000007941 */ /* 0x000fea0003800000 */
.L_x_175:
[----:B------:R-:W0:Y:S01]  /*7c30*/  DMUL R20, R20, c[0x2][0x28] ;  /* 0x00800a0014147a28 */ /* 0x000e220000000000 */
[----:B------:R-:W-:Y:S01]  /*7c40*/  BSSY B0, `(.L_x_177) ;  /* 0x0000005000007945 */ /* 0x000fe20003800000 */
[----:B------:R-:W-:Y:S01]  /*7c50*/  IMAD.MOV.U32 R6, RZ, RZ, R12 ;  /* 0x000000ffff067224 */ /* 0x000fe200078e000c */
[----:B------:R-:W-:Y:S01]  /*7c60*/  MOV R3, 0x7c90 ;  /* 0x00007c9000037802 */ /* 0x000fe20000000f00 */
[----:B------:R-:W-:Y:S02]  /*7c70*/  IMAD.MOV.U32 R5, RZ, RZ, R13 ;  /* 0x000000ffff057224 */ /* 0x000fe400078e000d */
[----:B0-----:R-:W-:Y:S05]  /*7c80*/  CALL.REL.NOINC `($triton_poi_fused_cat_8$__internal_accurate_pow) ;  /* 0x0002558000007944 */ /* 0x001fea0003c00000 */
[----:B------:R-:W-:Y:S05]  /*7c90*/  BSYNC B0 ;  /* 0x0000000000007941 */ /* 0x000fea0003800000 */
.L_x_177:
        /* <DEDUP_REMOVED lines=18> */
.L_x_179:
[----:B------:R-:W-:Y:S05]  /*7dc0*/  BSYNC B0 ;  /* 0x0000000000007941 */ /* 0x000fea0003800000 */
.L_x_178:
[----:B------:R-:W-:Y:S01]  /*7dd0*/  BSSY B0, `(.L_x_180) ;  /* 0x0000005000007945 */ /* 0x000fe20003800000 */
[----:B------:R-:W-:Y:S01]  /*7de0*/  IMAD.MOV.U32 R6, RZ, RZ, R20 ;  /* 0x000000ffff067224 */ /* 0x000fe200078e0014 */
[----:B------:R-:W-:Y:S01]  /*7df0*/  MOV R3, 0x7e20 ;  /* 0x00007e2000037802 */ /* 0x000fe20000000f00 */
[----:B------:R-:W-:Y:S02]  /*7e00*/  IMAD.MOV.U32 R5, RZ, RZ, R21 ;  /* 0x000000ffff057224 */ /* 0x000fe400078e0015 */
[----:B------:R-:W-:Y:S05]  /*7e10*/  CALL.REL.NOINC `($triton_poi_fused_cat_8$__internal_accurate_pow) ;  /* 0x000253f000007944 */ /* 0x000fea0003c00000 */
[----:B------:R-:W-:Y:S05]  /*7e20*/  BSYNC B0 ;  /* 0x0000000000007941 */ /* 0x000fea0003800000 */
.L_x_180:
        /* <DEDUP_REMOVED lines=20> */
.L_x_182:
[----:B01----:R-:W-:Y:S05]  /*7f70*/  BSYNC B0 ;  /* 0x0000000000007941 */ /* 0x003fea0003800000 */
.L_x_181:
[----:B------:R-:W-:Y:S01]  /*7f80*/  BSSY B0, `(.L_x_183) ;  /* 0x0000005000007945 */ /* 0x000fe20003800000 */
[----:B------:R-:W-:Y:S01]  /*7f90*/  IMAD.MOV.U32 R6, RZ, RZ, R20 ;  /* 0x000000ffff067224 */ /* 0x000fe200078e0014 */
[----:B------:R-:W-:Y:S01]  /*7fa0*/  MOV R3, 0x7fd0 ;  /* 0x00007fd000037802 */ /* 0x000fe20000000f00 */
[----:B------:R-:W-:Y:S02]  /*7fb0*/  IMAD.MOV.U32 R5, RZ, RZ, R21 ;  /* 0x000000ffff057224 */ /* 0x000fe400078e0015 */
[----:B------:R-:W-:Y:S05]  /*7fc0*/  CALL.REL.NOINC `($triton_poi_fused_cat_8$__internal_accurate_pow) ;  /* 0x0002524000007944 */ /* 0x000fea0003c00000 */
[----:B------:R-:W-:Y:S05]  /*7fd0*/  BSYNC B0 ;  /* 0x0000000000007941 */ /* 0x000fea0003800000 */
.L_x_183:
[----:B------:R-:W-:Y:S01]  /*7fe0*/  IMAD.MOV.U32 R10, RZ, RZ, R6 ;  /* 0x000000ffff0a7224 */ /* 0x000fe200078e0006 */
[----:B------:R-:W-:Y:S01]  /*7ff0*/  BSSY B0, `(.L_x_184) ;  /* 0x0000010000007945 */ /* 0x000fe20003800000 */
[----:B------:R-:W-:-:S05]  /*8000*/  IMAD.MOV.U32 R11, RZ, RZ, R5 ;  /* 0x000000ffff0b7224 */ /* 0x000fca00078e0005 */
        /* <DEDUP_REMOVED lines=14> */
.L_x_185:
[----:B-1----:R-:W-:Y:S05]  /*80f0*/  BSYNC B0 ;  /* 0x0000000000007941 */ /* 0x002fea0003800000 */
.L_x_184:
[----:B------:R1:W2:Y:S01]  /*8100*/  DSETP.NEU.AND P4, PT, R12, RZ, PT ;  /* 0x000000ff0c00722a */ /* 0x0002a20003f8d000 */
[----:B------:R-:W-:Y:S01]  /*8110*/  BSSY B0, `(.L_x_186) ;  /* 0x0000005000007945 */ /* 0x000fe20003800000 */
[----:B------:R-:W-:Y:S01]  /*8120*/  IMAD.MOV.U32 R6, RZ, RZ, R20 ;  /* 0x000000ffff067224 */ /* 0x000fe200078e0014 */
[----:B------:R-:W-:Y:S01]  /*8130*/  MOV R3, 0x8160 ;  /* 0x0000816000037802 */ /* 0x000fe20000000f00 */
[----:B------:R-:W-:-:S05]  /*8140*/  IMAD.MOV.U32 R5, RZ, RZ, R21 ;  /* 0x000000ffff057224 */ /* 0x000fca00078e0015 */
[----:B012---:R-:W-:Y:S05]  /*8150*/  CALL.REL.NOINC `($triton_poi_fused_cat_8$__internal_accurate_pow) ;  /* 0x000250b000007944 */ /* 0x007fea0003c00000 */
[----:B------:R-:W-:Y:S05]  /*8160*/  BSYNC B0 ;  /* 0x0000000000007941 */ /* 0x000fea0003800000 */
.L_x_186:
        /* <DEDUP_REMOVED lines=17> */
.L_x_188:
[----:B-1----:R-:W-:Y:S05]  /*8280*/  BSYNC B0 ;  /* 0x0000000000007941 */ /* 0x002fea0003800000 */
.L_x_187:
[----:B0-----:R-:W0:Y:S01]  /*8290*/  F2F.F64.F32 R10, R9 ;  /* 0x00000009000a7310 */ /* 0x001e220000201800 */
[----:B------:R-:W-:Y:S01]  /*82a0*/  FSEL R12, R14, RZ, P4 ;  /* 0x000000ff0e0c7208 */ /* 0x000fe20002000000 */
[----:B------:R-:W-:Y:S01]  /*82b0*/  BSSY B0, `(.L_x_189) ;  /* 0x000000d000007945 */ /* 0x000fe20003800000 */
[----:B------:R-:W-:Y:S01]  /*82c0*/  FSEL R13, R15, 1.875, P4 ;  /* 0x3ff000000f0d7808 */ /* 0x000fe20002000000 */
[----:B------:R-:W-:Y:S01]  /*82d0*/  IMAD.MOV.U32 R6, RZ, RZ, R20 ;  /* 0x000000ffff067224 */ /* 0x000fe200078e0014 */
[----:B------:R-:W-:Y:S01]  /*82e0*/  FSEL R14, R16, RZ, P4 ;  /* 0x000000ff100e7208 */ /* 0x000fe20002000000 */
[----:B------:R-:W-:Y:S01]  /*82f0*/  IMAD.MOV.U32 R5, RZ, RZ, R21 ;  /* 0x000000ffff057224 */ /* 0x000fe200078e0015 */
[----:B------:R-:W-:Y:S02]  /*8300*/  FSEL R15, R17, 1.875, P4 ;  /* 0x3ff00000110f7808 */ /* 0x000fe40002000000 */
[----:B------:R-:W-:Y:S02]  /*8310*/  FSEL R16, R18, RZ, P4 ;  /* 0x000000ff12107208 */ /* 0x000fe40002000000 */
[----:B------:R-:W-:-:S02]  /*8320*/  FSEL R17, R19, 1.875, P4 ;  /* 0x3ff0000013117808 */ /* 0x000fc40002000000 */
[----:B------:R-:W-:Y:S01]  /*8330*/  MOV R3, 0x8380 ;  /* 0x0000838000037802 */ /* 0x000fe20000000f00 */
[----:B0-----:R0:W-:Y:S02]  /*8340*/  STL.64 [R1+0xa0], R10 ;  /* 0x0000a00a01007387 */ /* 0x0011e40000100a00 */
[----:B0-----:R-:W0:Y:S02]  /*8350*/  F2F.F64.F32 R10, R26 ;  /* 0x0000001a000a7310 */ /* 0x001e240000201800 */
[----:B0-----:R0:W-:Y:S02]  /*8360*/  STL.64 [R1+0x98], R10 ;  /* 0x0000980a01007387 */ /* 0x0011e40000100a00 */
[----:B0-----:R-:W-:Y:S05]  /*8370*/  CALL.REL.NOINC `($triton_poi_fused_cat_8$__internal_accurate_pow) ;  /* 0x00024e9000007944 */ /* 0x001fea0003c00000 */
[----:B------:R-:W-:Y:S05]  /*8380*/  BSYNC B0 ;  /* 0x0000000000007941 */ /* 0x000fea0003800000 */
.L_x_189:
[----:B------:R-:W-:Y:S01]  /*8390*/  IMAD.MOV.U32 R10, RZ, RZ, R6 ;  /* 0x000000ffff0a7224 */ /* 0x000fe200078e0006 */
[----:B------:R-:W-:Y:S01]  /*83a0*/  BSSY B0, `(.L_x_190) ;  /* 0x0000011000007945 */ /* 0x000fe20003800000 */
[----:B------:R-:W-:Y:S02]  /*83b0*/  IMAD.MOV.U32 R11, RZ, RZ, R5 ;  /* 0x000000ffff0b7224 */ /* 0x000fe400078e0005 */
[----:B------:R-:W-:Y:S02]  /*83c0*/  IMAD.MOV.U32 R26, RZ, RZ, R10 ;  /* 0x000000ffff1a7224 */ /* 0x000fe400078e000a */
[----:B------:R-:W-:Y:S01]  /*83d0*/  IMAD.MOV.U32 R27, RZ, RZ, R11 ;  /* 0x000000ffff1b7224 */ /* 0x000fe200078e000b */
[----:B------:R-:W-:Y:S05]  /*83e0*/  @P3 BRA `(.L_x_191) ;  /* 0x000000c000003947 */ /* 0x000fea0003800000 */
[----:B------:R-:W0:Y:S01]  /*83f0*/  DSETP.NAN.AND P3, PT, |R20|, |R20|, PT ;  /* 0x400000141400722a */ /* 0x000e220003f68200 */
[----:B------:R-:W-:-:S02]  /*8400*/  IMAD.MOV.U32 R26, RZ, RZ, R24 ;  /* 0x000000ffff1a7224 */ /* 0x000fc400078e0018 */
        /* <DEDUP_REMOVED lines=10> */
.L_x_191:
[----:B------:R-:W-:Y:S05]  /*84b0*/  BSYNC B0 ;  /* 0x0000000000007941 */ /* 0x000fea0003800000 */
.L_x_190:
[----:B------:R-:W2:Y:S01]  /*84c0*/  LDL.LU R5, [R1+0x68] ;  /* 0x0000680001057983 */ /* 0x000ea20000300800 */
[----:B------:R-:W0:Y:S01]  /*84d0*/  MUFU.RCP64H R11, R13 ;  /* 0x0000000d000b7308 */ /* 0x000e220000001800 */
[----:B------:R-:W-:Y:S01]  /*84e0*/  IMAD.MOV.U32 R10, RZ, RZ, 0x1 ;  /* 0x00000001ff0a7424 */ /* 0x000fe200078e00ff */
[----:B------:R-:W-:Y:S01]  /*84f0*/  FSEL R22, R22, RZ, P4 ;  /* 0x000000ff16167208 */ /* 0x000fe20002000000 */
[----:B------:R-:W-:Y:S01]  /*8500*/  BSSY B1, `(.L_x_192) ;  /* 0x0000018000017945 */ /* 0x000fe20003800000 */
[----:B------:R-:W-:Y:S01]  /*8510*/  FSEL R23, R23, 1.875, P4 ;  /* 0x3ff0000017177808 */ /* 0x000fe20002000000 */
[----:B------:R-:W-:-:S04]  /*8520*/  DSETP.NEU.AND P3, PT, R20, RZ, PT ;  /* 0x000000ff1400722a */ /* 0x000fc80003f6d000 */
        /* <DEDUP_REMOVED lines=11> */
[----:B--2---:R-:W1:Y:S02]  /*85e0*/  F2F.F64.F32 R10, R5 ;  /* 0x00000005000a7310 */ /* 0x004e640000201800 */
[----:B-1----:R0:W-:Y:S10]  /*85f0*/  STL.64 [R1+0x80], R10 ;  /* 0x0000800a01007387 */ /* 0x0021f40000100a00 */
[----:B------:R-:W-:Y:S05]  /*8600*/  @P4 BRA `(.L_x_193) ;  /* 0x0000007000004947 */ /* 0x000fea0003800000 */
[----:B------:R-:W-:Y:S01]  /*8610*/  IMAD.MOV.U32 R18, RZ, RZ, R12 ;  /* 0x000000ffff127224 */ /* 0x000fe200078e000c */
[----:B------:R-:W-:Y:S01]  /*8620*/  MOV R5, 0x8650 ;  /* 0x0000865000057802 */ /* 0x000fe20000000f00 */
[----:B------:R-:W-:-:S02]  /*8630*/  IMAD.MOV.U32 R19, RZ, RZ, R13 ;  /* 0x000000ffff137224 */ /* 0x000fc400078e000d */
[----:B0-----:R-:W-:Y:S05]  /*8640*/  CALL.REL.NOINC `($__internal_0_$__cuda_sm20_div_rn_f64_full) ;  /* 0x0002450000007944 */ /* 0x001fea0003c00000 */
[----:B------:R-:W-:Y:S02]  /*8650*/  IMAD.MOV.U32 R10, RZ, RZ, R3 ;  /* 0x000000ffff0a7224 */ /* 0x000fe400078e0003 */
[----:B------:R-:W-:-:S05]  /*8660*/  IMAD.MOV.U32 R11, RZ, RZ, R6 ;  /* 0x000000ffff0b7224 */ /* 0x000fca00078e0006 */
[----:B------:R0:W-:Y:S02]  /*8670*/  STL.64 [R1+0x60], R10 ;  /* 0x0000600a01007387 */ /* 0x0001e40000100a00 */
.L_x_193:
[----:B------:R-:W-:Y:S05]  /*8680*/  BSYNC B1 ;  /* 0x0000000000017941 */ /* 0x000fea0003800000 */
.L_x_192:
[----:B0-----:R-:W0:Y:S01]  /*8690*/  MUFU.RCP64H R11, R15 ;  /* 0x0000000f000b7308 */ /* 0x001e220000001800 */
        /* <DEDUP_REMOVED lines=21> */
.L_x_195:
[----:B0-----:R-:W-:Y:S05]  /*87f0*/  BSYNC B1 ;  /* 0x0000000000017941 */ /* 0x001fea0003800000 */
.L_x_194:
        /* <DEDUP_REMOVED lines=22> */
.L_x_197:
[----:B0-----:R-:W-:Y:S05]  /*8960*/  BSYNC B1 ;  /* 0x0000000000017941 */ /* 0x001fea0003800000 */
.L_x_196:
[----:B------:R-:W2:Y:S04]  /*8970*/  LDL.64 R16, [R1+0x60] ;  /* 0x0000600001107983 */ /* 0x000ea80000100a00 */
[----:B------:R-:W2:Y:S04]  /*8980*/  LDL.LU.64 R12, [R1+0xa0] ;  /* 0x0000a000010c7983 */ /* 0x000ea80000300a00 */
[----:B------:R-:W3:Y:S04]  /*8990*/  LDL.64 R14, [R1+0x78] ;  /* 0x00007800010e7983 */ /* 0x000ee80000100a00 */
[----:B------:R-:W3:Y:S01]  /*89a0*/  LDL.LU.64 R10, [R1+0x98] ;  /* 0x00009800010a7983 */ /* 0x000ee20000300a00 */
[----:B------:R-:W-:Y:S01]  /*89b0*/  BSSY B1, `(.L_x_198) ;  /* 0x0000022000017945 */ /* 0x000fe20003800000 */
        /* <DEDUP_REMOVED lines=23> */
.L_x_202:
[----:B------:R0:W5:Y:S04]  /*8b30*/  LDL R3, [R1] ;  /* 0x0000000001037983 */ /* 0x0001680000100800 */
[----:B------:R0:W-:Y:S02]  /*8b40*/  STL.64 [R1+0x700], R10 ;  /* 0x0007000a01007387 */ /* 0x0001e40000100a00 */
.L_x_201:
[----:B------:R-:W-:Y:S05]  /*8b50*/  BSYNC B2 ;  /* 0x0000000000027941 */ /* 0x000fea0003800000 */
.L_x_200:
[----:B-1---5:R-:W-:-:S05]  /*8b60*/  IADD3 R3, R3, 0x1, RZ ;  /* 0x0000000103037810 */ /* 0x022fca0007ffe0ff */
[----:B------:R1:W-:Y:S01]  /*8b70*/  STL [R1+0xf18], R3 ;  /* 0x000f180301007387 */ /* 0x0003e20000100800 */
[----:B------:R-:W-:Y:S05]  /*8b80*/  BRA `(.L_x_203) ;  /* 0x0000004000007947 */ /* 0x000fea0003800000 */
.L_x_199:
[----:B-12---:R-:W0:Y:S01]  /*8b90*/  DMUL R10, RZ, R12 ;  /* 0x0000000cff0a7228 */ /* 0x006e220000000000 */
[----:B------:R-:W-:-:S05]  /*8ba0*/  IMAD.MOV.U32 R3, RZ, RZ, 0x1 ;  /* 0x00000001ff037424 */ /* 0x000fca00078e00ff */
[----:B------:R1:W-:Y:S04]  /*8bb0*/  STL [R1+0xf18], R3 ;  /* 0x000f180301007387 */ /* 0x0003e80000100800 */
[----:B0-----:R1:W-:Y:S02]  /*8bc0*/  STL.64 [R1+0x700], R10 ;  /* 0x0007000a01007387 */ /* 0x0013e40000100a00 */
.L_x_203:
[----:B------:R-:W-:Y:S05]  /*8bd0*/  BSYNC B1 ;  /* 0x0000000000017941 */ /* 0x000fea0003800000 */
.L_x_198:
[----:B------:R-:W2:Y:S04]  /*8be0*/  LDL.LU.64 R24, [R1+0x38] ;  /* 0x0000380001187983 */ /* 0x000ea80000300a00 */
[----:B------:R-:W3:Y:S01]  /*8bf0*/  LDL.LU R5, [R1+0x94] ;  /* 0x0000940001057983 */ /* 0x000ee20000300800 */
        /* <DEDUP_REMOVED lines=13> */
[----:B------:R-:W-:Y:S02]  /*8cd0*/  FSETP.GT.AND P4, PT, |R3|, 1.469367938527859385e-39, PT ;  /* 0x001000000300780b */ /* 0x000fe40003f84200 */
[----:B--2---:R-:W-:Y:S02]  /*8ce0*/  FSEL R20, R24, RZ, P3 ;  /* 0x000000ff18147208 */ /* 0x004fe40001800000 */
[----:B------:R-:W-:Y:S02]  /*8cf0*/  FSEL R21, R25, 1.875, P3 ;  /* 0x3ff0000019157808 */ /* 0x000fe40001800000 */
[----:B---3--:R0:W1:Y:S07]  /*8d00*/  F2F.F64.F32 R24, R5 ;  /* 0x0000000500187310 */ /* 0x00806e0000201800 */
[----:B------:R-:W-:Y:S05]  /*8d10*/  @P4 BRA `(.L_x_205) ;  /* 0x0000007000004947 */ /* 0x000fea0003800000 */
[----:B0-----:R-:W-:Y:S01]  /*8d20*/  IMAD.MOV.U32 R18, RZ, RZ, R22 ;  /* 0x000000ffff127224 */ /* 0x001fe200078e0016 */
[----:B------:R-:W-:Y:S01]  /*8d30*/  MOV R5, 0x8d60 ;  /* 0x00008d6000057802 */ /* 0x000fe20000000f00 */
[----:B------:R-:W-:-:S02]  /*8d40*/  IMAD.MOV.U32 R19, RZ, RZ, R23 ;  /* 0x000000ffff137224 */ /* 0x000fc400078e0017 */
[----:B-1----:R-:W-:Y:S05]  /*8d50*/  CALL.REL.NOINC `($__internal_0_$__cuda_sm20_div_rn_f64_full) ;  /* 0x00023df000007944 */ /* 0x002fea0003c00000 */
[----:B------:R-:W-:Y:S02]  /*8d60*/  IMAD.MOV.U32 R10, RZ, RZ, R3 ;  /* 0x000000ffff0a7224 */ /* 0x000fe400078e0003 */
[----:B------:R-:W-:-:S05]  /*8d70*/  IMAD.MOV.U32 R11, RZ, RZ, R6 ;  /* 0x000000ffff0b7224 */ /* 0x000fca00078e0006 */
[----:B------:R0:W-:Y:S02]  /*8d80*/  STL.64 [R1+0x68], R10 ;  /* 0x0000680a01007387 */ /* 0x0001e40000100a00 */
.L_x_205:
[----:B------:R-:W-:Y:S05]  /*8d90*/  BSYNC B1 ;  /* 0x0000000000017941 */ /* 0x000fea0003800000 */
.L_x_204:
        /* <DEDUP_REMOVED lines=8> */
[----:B------:R2:W4:Y:S01]  /*8e20*/  LDG.E.64.CONSTANT R34, [R10.64+0x8] ;  /* 0x000008080a227981 */ /* 0x000522000c1e9b00 */
[----:B0-----:R-:W-:-:S03]  /*8e30*/  LOP3.LUT R3, R15, 0x7fffffff, RZ, 0xc0, !PT ;  /* 0x7fffffff0f037812 */ /* 0x001fc600078ec0ff */
[----:B------:R2:W5:Y:S04]  /*8e40*/  LDG.E.64.CONSTANT R32, [R10.64+0x10] ;  /* 0x000010080a207981 */ /* 0x000568000c1e9b00 */
[----:B------:R2:W5:Y:S04]  /*8e50*/  LDG.E.64.CONSTANT R30, [R10.64+0x18] ;  /* 0x000018080a1e7981 */ /* 0x000568000c1e9b00 */
[----:B------:R2:W5:Y:S04]  /*8e60*/  LDG.E.64.CONSTANT R28, [R10.64+0x20] ;  /* 0x000020080a1c7981 */ /* 0x000568000c1e9b00 */
[----:B------:R2:W5:Y:S04]  /*8e70*/  LDG.E.64.CONSTANT R18, [R10.64+0x28] ;  /* 0x000028080a127981 */ /* 0x000568000c1e9b00 */
[----:B--2---:R-:W2:Y:S01]  /*8e80*/  LDG.E.64.CONSTANT R10, [R10.64+0x30] ;  /* 0x000030080a0a7981 */ /* 0x004ea2000c1e9b00 */
[----:B------:R-:W-:-:S02]  /*8e90*/  ISETP.EQ.AND P4, PT, R3, 0x7ff00000, PT ;  /* 0x7ff000000300780c */ /* 0x000fc40003f82270 */
[----:B------:R-:W-:Y:S01]  /*8ea0*/  ISETP.NE.AND P5, PT, R14, RZ, PT ;  /* 0x000000ff0e00720c */ /* 0x000fe20003fa5270 */
[----:B------:R-:W-:Y:S01]  /*8eb0*/  BSSY B1, `(.L_x_206) ;  /* 0x0000024000017945 */ /* 0x000fe20003800000 */
[----:B---3--:R0:W3:Y:S01]  /*8ec0*/  DMUL R22, R12, R16 ;  /* 0x000000100c167228 */ /* 0x0080e20000000000 */
        /* <DEDUP_REMOVED lines=24> */
.L_x_210:
[----:B------:R0:W5:Y:S04]  /*9050*/  LDL R3, [R1] ;  /* 0x0000000001037983 */ /* 0x0001680000100800 */
[----:B------:R0:W-:Y:S02]  /*9060*/  STL.64 [R1+0x6f8], R10 ;  /* 0x0006f80a01007387 */ /* 0x0001e40000100a00 */
.L_x_209:
[----:B------:R-:W-:Y:S05]  /*9070*/  BSYNC B2 ;  /* 0x0000000000027941 */ /* 0x000fea0003800000 */
.L_x_208:
[----:B--2--5:R-:W-:-:S05]  /*9080*/  IADD3 R3, R3, 0x1, RZ ;  /* 0x0000000103037810 */ /* 0x024fca0007ffe0ff */
[----:B------:R2:W-:Y:S01]  /*9090*/  STL [R1+0xecc], R3 ;  /* 0x000ecc0301007387 */ /* 0x0005e20000100800 */
[----:B------:R-:W-:Y:S05]  /*90a0*/  BRA `(.L_x_211) ;  /* 0x0000004000007947 */ /* 0x000fea0003800000 */
.L_x_207:
[----:B0--3--:R-:W0:Y:S01]  /*90b0*/  DMUL R10, RZ, R14 ;  /* 0x0000000eff0a7228 */ /* 0x009e220000000000 */
[----:B------:R-:W-:-:S05]  /*90c0*/  IMAD.MOV.U32 R3, RZ, RZ, 0x1 ;  /* 0x00000001ff037424 */ /* 0x000fca00078e00ff */
[----:B------:R2:W-:Y:S04]  /*90d0*/  STL [R1+0xecc], R3 ;  /* 0x000ecc0301007387 */ /* 0x0005e80000100800 */
[----:B0-----:R2:W-:Y:S02]  /*90e0*/  STL.64 [R1+0x6f8], R10 ;  /* 0x0006f80a01007387 */ /* 0x0015e40000100a00 */
.L_x_211:
[----:B------:R-:W-:Y:S05]  /*90f0*/  BSYNC B1 ;  /* 0x0000000000017941 */ /* 0x000fea0003800000 */
.L_x_206:
[----:B------:R-:W3:Y:S04]  /*9100*/  LDL.LU R5, [R1+0xa8] ;  /* 0x0000a80001057983 */ /* 0x000ee80000300800 */
[----:B------:R-:W4:Y:S01]  /*9110*/  LDL.LU.64 R28, [R1+0x50] ;  /* 0x00005000011c7983 */ /* 0x000f220000300a00 */
[----:B0-2---:R-:W0:Y:S01]  /*9120*/  MUFU.RCP64H R11, R21 ;  /* 0x00000015000b7308 */ /* 0x005e220000001800 */
        /* <DEDUP_REMOVED lines=13> */
[----:B---3--:R-:W2:Y:S02]  /*9200*/  F2F.F64.F32 R10, R5 ;  /* 0x00000005000a7310 */ /* 0x008ea40000201800 */
[----:B--2---:R0:W-:Y:S01]  /*9210*/  STL.64 [R1+0x80], R10 ;  /* 0x0000800a01007387 */ /* 0x0041e20000100a00 */
[----:B----4-:R-:W-:Y:S02]  /*9220*/  FSEL R16, R28, RZ, P3 ;  /* 0x000000ff1c107208 */ /* 0x010fe40001800000 */
[----:B------:R-:W-:-:S06]  /*9230*/  FSEL R17, R29, 1.875, P3 ;  /* 0x3ff000001d117808 */ /* 0x000fcc0001800000 */
[----:B------:R-:W-:Y:S05]  /*9240*/  @P4 BRA `(.L_x_213) ;  /* 0x0000007000004947 */ /* 0x000fea0003800000 */
[----:B0-----:R-:W-:Y:S01]  /*9250*/  IMAD.MOV.U32 R18, RZ, RZ, R20 ;  /* 0x000000ffff127224 */ /* 0x001fe200078e0014 */
[----:B------:R-:W-:Y:S01]  /*9260*/  MOV R5, 0x9290 ;  /* 0x0000929000057802 */ /* 0x000fe20000000f00 */
[----:B------:R-:W-:Y:S02]  /*9270*/  IMAD.MOV.U32 R19, RZ, RZ, R21 ;  /* 0x000000ffff137224 */ /* 0x000fe400078e0015 */
[----:B-1----:R-:W-:Y:S05]  /*9280*/  CALL.REL.NOINC `($__internal_0_$__cuda_sm20_div_rn_f64_full) ;  /* 0x000238c000007944 */ /* 0x002fea0003c00000 */
[----:B------:R-:W-:Y:S02]  /*9290*/  IMAD.MOV.U32 R10, RZ, RZ, R3 ;  /* 0x000000ffff0a7224 */ /* 0x000fe400078e0003 */
[----:B------:R-:W-:-:S05]  /*92a0*/  IMAD.MOV.U32 R11, RZ, RZ, R6 ;  /* 0x000000ffff0b7224 */ /* 0x000fca00078e0006 */
[----:B------:R0:W-:Y:S02]  /*92b0*/  STL.64 [R1+0x38], R10 ;  /* 0x0000380a01007387 */ /* 0x0001e40000100a00 */
.L_x_213:
[----:B------:R-:W-:Y:S05]  /*92c0*/  BSYNC B1 ;  /* 0x0000000000017941 */ /* 0x000fea0003800000 */
.L_x_212:
[----:B------:R-:W2:Y:S01]  /*92d0*/  LDL R3, [R1+0xecc] ;  /* 0x000ecc0001037983 */ /* 0x000ea20000100800 */
[----:B0-----:R-:W-:-:S03]  /*92e0*/  IMAD.MOV.U32 R11, RZ, RZ, 0x8 ;  /* 0x00000008ff0b7424 */ /* 0x001fc600078e00ff */
[----:B------:R-:W3:Y:S01]  /*92f0*/  LDL.64 R12, [R1+0x68] ;  /* 0x00006800010c7983 */ /* 0x000ee20000100a00 */
        /* <DEDUP_REMOVED lines=14> */
[----:B-1-3--:R0:W1:Y:S01]  /*93e0*/  DMUL R14, R24, R12 ;  /* 0x0000000c180e7228 */ /* 0x00a0620000000000 */
        /* <DEDUP_REMOVED lines=24> */
.L_x_218:
[----:B------:R0:W5:Y:S04]  /*9570*/  LDL R3, [R1] ;  /* 0x0000000001037983 */ /* 0x0001680000100800 */
[----:B------:R0:W-:Y:S02]  /*9580*/  STL.64 [R1+0x6f0], R10 ;  /* 0x0006f00a01007387 */ /* 0x0001e40000100a00 */
.L_x_217:
[----:B------:R-:W-:Y:S05]  /*9590*/  BSYNC B2 ;  /* 0x0000000000027941 */ /* 0x000fea0003800000 */
.L_x_216:
[----:B-1---5:R-:W-:-:S05]  /*95a0*/  IADD3 R3, R3, 0x1, RZ ;  /* 0x0000000103037810 */ /* 0x022fca0007ffe0ff */
[----:B------:R1:W-:Y:S01]  /*95b0*/  STL [R1+0xec8], R3 ;  /* 0x000ec80301007387 */ /* 0x0003e20000100800 */
[----:B------:R-:W-:Y:S05]  /*95c0*/  BRA `(.L_x_219) ;  /* 0x0000004000007947 */ /* 0x000fea0003800000 */
.L_x_215:
[----:B01----:R-:W0:Y:S01]  /*95d0*/  DMUL R10, RZ, R22 ;  /* 0x00000016ff0a7228 */ /* 0x003e220000000000 */
[----:B------:R-:W-:-:S05]  /*95e0*/  IMAD.MOV.U32 R3, RZ, RZ, 0x1 ;  /* 0x00000001ff037424 */ /* 0x000fca00078e00ff */
[----:B------:R1:W-:Y:S04]  /*95f0*/  STL [R1+0xec8], R3 ;  /* 0x000ec80301007387 */ /* 0x0003e80000100800 */
[----:B0-----:R1:W-:Y:S02]  /*9600*/  STL.64 [R1+0x6f0], R10 ;  /* 0x0006f00a01007387 */ /* 0x0013e40000100a00 */
.L_x_219:
[----:B------:R-:W-:Y:S05]  /*9610*/  BSYNC B1 ;  /* 0x0000000000017941 */ /* 0x000fea0003800000 */
.L_x_214:
        /* <DEDUP_REMOVED lines=14> */
[----:B------:R-:W-:Y:S01]  /*9700*/  BSSY B1, `(.L_x_220) ;  /* 0x000000c000017945 */ /* 0x000fe20003800000 */
[----:B--2---:R-:W0:Y:S02]  /*9710*/  F2F.F64.F32 R10, R5 ;  /* 0x00000005000a7310 */ /* 0x004e240000201800 */
[----:B0-----:R0:W-:Y:S01]  /*9720*/  STL.64 [R1+0x50], R10 ;  /* 0x0000500a01007387 */ /* 0x0011e20000100a00 */
[----:B---3--:R-:W-:Y:S02]  /*9730*/  FSEL R20, R18, RZ, P3 ;  /* 0x000000ff12147208 */ /* 0x008fe40001800000 */
[----:B------:R-:W-:-:S06]  /*9740*/  FSEL R21, R19, 1.875, P3 ;  /* 0x3ff0000013157808 */ /* 0x000fcc0001800000 */
[----:B------:R-:W-:Y:S05]  /*9750*/  @P4 BRA `(.L_x_221) ;  /* 0x0000006000004947 */ /* 0x000fea0003800000 */
[----:B------:R-:W-:Y:S01]  /*9760*/  IMAD.MOV.U32 R18, RZ, RZ, R16 ;  /* 0x000000ffff127224 */ /* 0x000fe200078e0010 */
[----:B------:R-:W-:Y:S01]  /*9770*/  MOV R5, 0x97a0 ;  /* 0x000097a000057802 */ /* 0x000fe20000000f00 */
[----:B------:R-:W-:Y:S02]  /*9780*/  IMAD.MOV.U32 R19, RZ, RZ, R17 ;  /* 0x000000ffff137224 */ /* 0x000fe400078e0011 */
[----:B0-----:R-:W-:Y:S05]  /*9790*/  CALL.REL.NOINC `($__internal_0_$__cuda_sm20_div_rn_f64_full) ;  /* 0x000233b000007944 */ /* 0x001fea0003c00000 */
[----:B------:R-:W-:Y:S02]  /*97a0*/  IMAD.MOV.U32 R24, RZ, RZ, R3 ;  /* 0x000000ffff187224 */ /* 0x000fe400078e0003 */
[----:B------:R-:W-:Y:S02]  /*97b0*/  IMAD.MOV.U32 R25, RZ, RZ, R6 ;  /* 0x000000ffff197224 */ /* 0x000fe400078e0006 */
.L_x_221:
[----:B------:R-:W-:Y:S05]  /*97c0*/  BSYNC B1 ;  /* 0x0000000000017941 */ /* 0x000fea0003800000 */
.L_x_220:
        /* <DEDUP_REMOVED lines=8> */
[----:B------:R1:W2:Y:S01]  /*9850*/  LDG.E.64.CONSTANT R32, [R10.64+0x8] ;  /* 0x000008080a207981 */ /* 0x0002a2000c1e9b00 */
[----:B0-----:R-:W-:-:S03]  /*9860*/  LOP3.LUT R3, R15, 0x7fffffff, RZ, 0xc0, !PT ;  /* 0x7fffffff0f037812 */ /* 0x001fc600078ec0ff */
[----:B------:R1:W4:Y:S04]  /*9870*/  LDG.E.64.CONSTANT R30, [R10.64+0x10] ;  /* 0x000010080a1e7981 */ /* 0x000328000c1e9b00 */
[----:B------:R1:W5:Y:S04]  /*9880*/  LDG.E.64.CONSTANT R28, [R10.64+0x18] ;  /* 0x000018080a1c7981 */ /* 0x000368000c1e9b00 */
[----:B------:R1:W5:Y:S04]  /*9890*/  LDG.E.64.CONSTANT R22, [R10.64+0x20] ;  /* 0x000020080a167981 */ /* 0x000368000c1e9b00 */
[----:B------:R1:W5:Y:S04]  /*98a0*/  LDG.E.64.CONSTANT R18, [R10.64+0x28] ;  /* 0x000028080a127981 */ /* 0x000368000c1e9b00 */
[----:B-1----:R-:W5:Y:S01]  /*98b0*/  LDG.E.64.CONSTANT R10, [R10.64+0x30] ;  /* 0x000030080a0a7981 */ /* 0x002f62000c1e9b00 */
[----:B------:R-:W-:-:S02]  /*98c0*/  ISETP.EQ.AND P4, PT, R3, 0x7ff00000, PT ;  /* 0x7ff000000300780c */ /* 0x000fc40003f82270 */
[----:B------:R-:W-:Y:S01]  /*98d0*/  ISETP.NE.AND P5, PT, R14, RZ, PT ;  /* 0x000000ff0e00720c */ /* 0x000fe20003fa5270 */
[----:B------:R-:W-:Y:S01]  /*98e0*/  BSSY B1, `(.L_x_222) ;  /* 0x0000024000017945 */ /* 0x000fe20003800000 */
[----:B---3--:R0:W1:Y:S01]  /*98f0*/  DMUL R16, R12, R16 ;  /* 0x000000100c107228 */ /* 0x0080620000000000 */
        /* <DEDUP_REMOVED lines=24> */
.L_x_226:
[----:B------:R0:W5:Y:S04]  /*9a80*/  LDL R3, [R1] ;  /* 0x0000000001037983 */ /* 0x0001680000100800 */
[----:B------:R0:W-:Y:S02]  /*9a90*/  STL.64 [R1+0x6e8], R10 ;  /* 0x0006e80a01007387 */ /* 0x0001e40000100a00 */
.L_x_225:
[----:B------:R-:W-:Y:S05]  /*9aa0*/  BSYNC B2 ;  /* 0x0000000000027941 */ /* 0x000fea0003800000 */
.L_x_224:
[----:B-1---5:R-:W-:-:S05]  /*9ab0*/  IADD3 R3, R3, 0x1, RZ ;  /* 0x0000000103037810 */ /* 0x022fca0007ffe0ff */
[----:B------:R1:W-:Y:S01]  /*9ac0*/  STL [R1+0xe6c], R3 ;  /* 0x000e6c0301007387 */ /* 0x0003e20000100800 */
[----:B------:R-:W-:Y:S05]  /*9ad0*/  BRA `(.L_x_227) ;  /* 0x0000004000007947 */ /* 0x000fea0003800000 */
.L_x_223:
[----:B01----:R-:W0:Y:S01]  /*9ae0*/  DMUL R10, RZ, R14 ;  /* 0x0000000eff0a7228 */ /* 0x003e220000000000 */
[----:B------:R-:W-:-:S05]  /*9af0*/  IMAD.MOV.U32 R3, RZ, RZ, 0x1 ;  /* 0x00000001ff037424 */ /* 0x000fca00078e00ff */
[----:B------:R1:W-:Y:S04]  /*9b00*/  STL [R1+0xe6c], R3 ;  /* 0x000e6c0301007387 */ /* 0x0003e80000100800 */
[----:B0-----:R1:W-:Y:S02]  /*9b10*/  STL.64 [R1+0x6e8], R10 ;  /* 0x0006e80a01007387 */ /* 0x0013e40000100a00 */
.L_x_227:
[----:B------:R-:W-:Y:S05]  /*9b20*/  BSYNC B1 ;  /* 0x0000000000017941 */ /* 0x000fea0003800000 */
.L_x_222:
        /* <DEDUP_REMOVED lines=16> */
[----:B--2---:R-:W0:Y:S02]  /*9c30*/  F2F.F64.F32 R10, R5 ;  /* 0x00000005000a7310 */ /* 0x004e240000201800 */
[----:B0-----:R0:W-:Y:S10]  /*9c40*/  STL.64 [R1+0x58], R10 ;  /* 0x0000580a01007387 */ /* 0x0011f40000100a00 */
[----:B------:R-:W-:Y:S05]  /*9c50*/  @P3 BRA `(.L_x_229) ;  /* 0x0000006000003947 */ /* 0x000fea0003800000 */
[----:B------:R-:W-:Y:S01]  /*9c60*/  IMAD.MOV.U32 R18, RZ, RZ, R20 ;  /* 0x000000ffff127224 */ /* 0x000fe200078e0014 */
[----:B------:R-:W-:Y:S01]  /*9c70*/  MOV R5, 0x9ca0 ;  /* 0x00009ca000057802 */ /* 0x000fe20000000f00 */
[----:B------:R-:W-:-:S02]  /*9c80*/  IMAD.MOV.U32 R19, RZ, RZ, R21 ;  /* 0x000000ffff137224 */ /* 0x000fc400078e0015 */
[----:B0-----:R-:W-:Y:S05]  /*9c90*/  CALL.REL.NOINC `($__internal_0_$__cuda_sm20_div_rn_f64_full) ;  /* 0x00022eb000007944 */ /* 0x001fea0003c00000 */
[----:B------:R-:W-:Y:S02]  /*9ca0*/  IMAD.MOV.U32 R22, RZ, RZ, R3 ;  /* 0x000000ffff167224 */ /* 0x000fe400078e0003 */
[----:B------:R-:W-:-:S02]  /*9cb0*/  IMAD.MOV.U32 R23, RZ, RZ, R6 ;  /* 0x000000ffff177224 */ /* 0x000fc400078e0006 */
.L_x_229:
[----:B------:R-:W-:Y:S05]  /*9cc0*/  BSYNC B1 ;  /* 0x0000000000017941 */ /* 0x000fea0003800000 */
.L_x_228:
[----:B------:R-:W2:Y:S01]  /*9cd0*/  LDL R3, [R1+0xe6c] ;  /* 0x000e6c0001037983 */ /* 0x000ea20000100800 */
[----:B0-----:R-:W-:-:S03]  /*9ce0*/  IMAD.MOV.U32 R11, RZ, RZ, 0x8 ;  /* 0x00000008ff0b7424 */ /* 0x001fc600078e00ff */
        /* <DEDUP_REMOVED lines=40> */
.L_x_234:
[----:B------:R0:W5:Y:S04]  /*9f70*/  LDL R3, [R1] ;  /* 0x0000000001037983 */ /* 0x0001680000100800 */
[----:B------:R0:W-:Y:S02]  /*9f80*/  STL.64 [R1+0x6e0], R10 ;  /* 0x0006e00a01007387 */ /* 0x0001e40000100a00 */
.L_x_233:
[----:B------:R-:W-:Y:S05]  /*9f90*/  BSYNC B2 ;  /* 0x0000000000027941 */ /* 0x000fea0003800000 */
.L_x_232:
[----:B-1---5:R-:W-:-:S05]  /*9fa0*/  IADD3 R3, R3, 0x1, RZ ;  /* 0x0000000103037810 */ /* 0x022fca0007ffe0ff */
[----:B------:R1:W-:Y:S01]  /*9fb0*/  STL [R1+0xe68], R3 ;  /* 0x000e680301007387 */ /* 0x0003e20000100800 */
[----:B------:R-:W-:Y:S05]  /*9fc0*/  BRA `(.L_x_235) ;  /* 0x0000004000007947 */ /* 0x000fea0003800000 */
.L_x_231:
[----:B01----:R-:W0:Y:S01]  /*9fd0*/  DMUL R10, RZ, R16 ;  /* 0x00000010ff0a7228 */ /* 0x003e220000000000 */
[----:B------:R-:W-:-:S05]  /*9fe0*/  IMAD.MOV.U32 R3, RZ, RZ, 0x1 ;  /* 0x00000001ff037424 */ /* 0x000fca00078e00ff */
[----:B------:R1:W-:Y:S04]  /*9ff0*/  STL [R1+0xe68], R3 ;  /* 0x000e680301007387 */ /* 0x0003e80000100800 */
[----:B0-----:R1:W-:Y:S02]  /*a000*/  STL.64 [R1+0x6e0], R10 ;  /* 0x0006e00a01007387 */ /* 0x0013e40000100a00 */
.L_x_235:
[----:B------:R-:W-:Y:S05]  /*a010*/  BSYNC B1 ;  /* 0x0000000000017941 */ /* 0x000fea0003800000 */
.L_x_230:
        /* <DEDUP_REMOVED lines=22> */
.L_x_237:
[----:B------:R-:W-:Y:S05]  /*a180*/  BSYNC B1 ;  /* 0x0000000000017941 */ /* 0x000fea0003800000 */
.L_x_236:
[----:B------:R-:W2:Y:S01]  /*a190*/  LDL R3, [R1+0xe68] ;  /* 0x000e680001037983 */ /* 0x000ea20000100800 */
[----:B------:R-:W-:-:S03]  /*a1a0*/  IMAD.MOV.U32 R11, RZ, RZ, 0x8 ;  /* 0x00000008ff0b7424 */ /* 0x000fc600078e00ff */
[----:B------:R-:W3:Y:S01]  /*a1b0*/  LDL.LU.64 R12, [R1+0x58] ;  /* 0x00005800010c7983 */ /* 0x000ee20000300a00 */
[----:B--2---:R-:W-:-:S05]  /*a1c0*/  LOP3.LUT R3, R3, 0x1, RZ, 0xc0, !PT ;  /* 0x0000000103037812 */ /* 0x004fca00078ec0ff */
[----:B------:R-:W-:Y:S01]  /*a1d0*/  IMAD.SHL.U32 R10, R3, 0x8, RZ ;  /* 0x00000008030a7824 */ /* 0x000fe200078e00ff */
[----:B------:R2:W-:Y:S03]  /*a1e0*/  STL [R1+0x100], R3 ;  /* 0x0001000301007387 */ /* 0x0005e60000100800 */
[----:B------:R-:W-:-:S05]  /*a1f0*/  IMAD.WIDE.U32 R10, R10, R11, c[0x4][0x18] ;  /* 0x010006000a0a7625 */ /* 0x000fca00078e000b */
[----:B------:R4:W5:Y:S01]  /*a200*/  LDG.E.64.CONSTANT R34, [R10.64+0x8] ;  /* 0x000008080a227981 */ /* 0x000962000c1e9b00 */
[----:B--2---:R-:W-:-:S03]  /*a210*/  LOP3.LUT R3, R21, 0x7fffffff, RZ, 0xc0, !PT ;  /* 0x7fffffff15037812 */ /* 0x004fc600078ec0ff */
[----:B------:R4:W2:Y:S04]  /*a220*/  LDG.E.64.CONSTANT R32, [R10.64+0x10] ;  /* 0x000010080a207981 */ /* 0x0008a8000c1e9b00 */
[----:B------:R4:W2:Y:S04]  /*a230*/  LDG.E.64.CONSTANT R30, [R10.64+0x18] ;  /* 0x000018080a1e7981 */ /* 0x0008a8000c1e9b00 */
[----:B------:R4:W2:Y:S04]  /*a240*/  LDG.E.64.CONSTANT R28, [R10.64+0x20] ;  /* 0x000020080a1c7981 */ /* 0x0008a8000c1e9b00 */
[----:B------:R4:W2:Y:S04]  /*a250*/  LDG.E.64.CONSTANT R14, [R10.64+0x28] ;  /* 0x000028080a0e7981 */ /* 0x0008a8000c1e9b00 */
[----:B----4-:R-:W4:Y:S01]  /*a260*/  LDG.E.64.CONSTANT R10, [R10.64+0x30] ;  /* 0x000030080a0a7981 */ /* 0x010f22000c1e9b00 */
[----:B------:R-:W-:-:S02]  /*a270*/  ISETP.EQ.AND P3, PT, R3, 0x7ff00000, PT ;  /* 0x7ff000000300780c */ /* 0x000fc40003f62270 */
[----:B------:R-:W-:Y:S01]  /*a280*/  ISETP.NE.AND P4, PT, R20, RZ, PT ;  /* 0x000000ff1400720c */ /* 0x000fe20003f85270 */
[----:B------:R-:W-:Y:S01]  /*a290*/  BSSY B1, `(.L_x_238) ;  /* 0x0000024000017945 */ /* 0x000fe20003800000 */
[----:B---3--:R3:W0:Y:S01]  /*a2a0*/  DMUL R16, R12, R22 ;  /* 0x000000160c107228 */ /* 0x0086220000000000 */
[----:B-----5:R3:W-:Y:S04]  /*a2b0*/  STL.64 [R1+0x948], R34 ;  /* 0x0009482201007387 */ /* 0x0207e80000100a00 */
[----:B--2---:R3:W-:Y:S04]  /*a2c0*/  STL.64 [R1+0x9f8], R32 ;  /* 0x0009f82001007387 */ /* 0x0047e80000100a00 */
[----:B------:R3:W-:Y:S04]  /*a2d0*/  STL.64 [R1+0xab8], R30 ;  /* 0x000ab81e01007387 */ /* 0x0007e80000100a00 */
[----:B------:R3:W-:Y:S04]  /*a2e0*/  STL.64 [R1+0xb88], R28 ;  /* 0x000b881c01007387 */ /* 0x0007e80000100a00 */
[----:B------:R3:W-:Y:S04]  /*a2f0*/  STL.64 [R1+0xc30], R14 ;  /* 0x000c300e01007387 */ /* 0x0007e80000100a00 */
[----:B----4-:R3:W-:Y:S01]  /*a300*/  STL.64 [R1+0xd28], R10 ;  /* 0x000d280a01007387 */ /* 0x0107e20000100a00 */
        /* <DEDUP_REMOVED lines=18> */
.L_x_242:
[----:B------:R0:W5:Y:S04]  /*a430*/  LDL R3, [R1] ;  /* 0x0000000001037983 */ /* 0x0001680000100800 */
[----:B------:R0:W-:Y:S02]  /*a440*/  STL.64 [R1+0x6d8], R10 ;  /* 0x0006d80a01007387 */ /* 0x0001e40000100a00 */
.L_x_241:
[----:B------:R-:W-:Y:S05]  /*a450*/  BSYNC B2 ;  /* 0x0000000000027941 */ /* 0x000fea0003800000 */
.L_x_240:
[----:B--2--5:R-:W-:-:S05]  /*a460*/  IADD3 R3, R3, 0x1, RZ ;  /* 0x0000000103037810 */ /* 0x024fca0007ffe0ff */
[----:B------:R2:W-:Y:S01]  /*a470*/  STL [R1+0xe2c], R3 ;  /* 0x000e2c0301007387 */ /* 0x0005e20000100800 */
[----:B------:R-:W-:Y:S05]  /*a480*/  BRA `(.L_x_243) ;  /* 0x0000004000007947 */ /* 0x000fea0003800000 */
.L_x_239:
[----:B0--3--:R-:W0:Y:S01]  /*a490*/  DMUL R10, RZ, R20 ;  /* 0x00000014ff0a7228 */ /* 0x009e220000000000 */
[----:B------:R-:W-:-:S05]  /*a4a0*/  IMAD.MOV.U32 R3, RZ, RZ, 0x1 ;  /* 0x00000001ff037424 */ /* 0x000fca00078e00ff */
[----:B------:R2:W-:Y:S04]  /*a4b0*/  STL [R1+0xe2c], R3 ;  /* 0x000e2c0301007387 */ /* 0x0005e80000100800 */
[----:B0-----:R2:W-:Y:S02]  /*a4c0*/  STL.64 [R1+0x6d8], R10 ;  /* 0x0006d80a01007387 */ /* 0x0015e40000100a00 */
.L_x_243:
[----:B------:R-:W-:Y:S05]  /*a4d0*/  BSYNC B1 ;  /* 0x0000000000017941 */ /* 0x000fea0003800000 */
.L_x_238:
[----:B--2---:R-:W2:Y:S01]  /*a4e0*/  LDL R3, [R1+0xe2c] ;  /* 0x000e2c0001037983 */ /* 0x004ea20000100800 */
[----:B0-----:R-:W-:Y:S01]  /*a4f0*/  IMAD.MOV.U32 R11, RZ, RZ, 0x8 ;  /* 0x00000008ff0b7424 */ /* 0x001fe200078e00ff */
[----:B--2---:R-:W-:-:S05]  /*a500*/  LOP3.LUT R3, R3, 0x1, RZ, 0xc0, !PT ;  /* 0x0000000103037812 */ /* 0x004fca00078ec0ff */
[----:B------:R-:W-:Y:S01]  /*a510*/  IMAD.SHL.U32 R10, R3, 0x8, RZ ;  /* 0x00000008030a7824 */ /* 0x000fe200078e00ff */
[----:B------:R0:W-:Y:S03]  /*a520*/  STL [R1+0xfc], R3 ;  /* 0x0000fc0301007387 */ /* 0x0001e60000100800 */
[----:B------:R-:W-:-:S05]  /*a530*/  IMAD.WIDE.U32 R10, R10, R11, c[0x4][0x18] ;  /* 0x010006000a0a7625 */ /* 0x000fca00078e000b */
[----:B------:R2:W3:Y:S01]  /*a540*/  LDG.E.64.CONSTANT R32, [R10.64+0x8] ;  /* 0x000008080a207981 */ /* 0x0004e2000c1e9b00 */
[----:B0-----:R-:W-:-:S03]  /*a550*/  LOP3.LUT R3, R17, 0x7fffffff, RZ, 0xc0, !PT ;  /* 0x7fffffff11037812 */ /* 0x001fc600078ec0ff */
[----:B------:R2:W4:Y:S04]  /*a560*/  LDG.E.64.CONSTANT R30, [R10.64+0x10] ;  /* 0x000010080a1e7981 */ /* 0x000528000c1e9b00 */
[----:B------:R2:W5:Y:S04]  /*a570*/  LDG.E.64.CONSTANT R28, [R10.64+0x18] ;  /* 0x000018080a1c7981 */ /* 0x000568000c1e9b00 */
[----:B------:R2:W5:Y:S04]  /*a580*/  LDG.E.64.CONSTANT R20, [R10.64+0x20] ;  /* 0x000020080a147981 */ /* 0x000568000c1e9b00 */
[----:B------:R2:W5:Y:S04]  /*a590*/  LDG.E.64.CONSTANT R12, [R10.64+0x28] ;  /* 0x000028080a0c7981 */ /* 0x000568000c1e9b00 */
[----:B--2---:R-:W2:Y:S01]  /*a5a0*/  LDG.E.64.CONSTANT R10, [R10.64+0x30] ;  /* 0x000030080a0a7981 */ /* 0x004ea2000c1e9b00 */
[----:B------:R-:W-:-:S02]  /*a5b0*/  ISETP.EQ.AND P3, PT, R3, 0x7ff00000, PT ;  /* 0x7ff000000300780c */ /* 0x000fc40003f62270 */
[----:B------:R-:W-:Y:S01]  /*a5c0*/  ISETP.NE.AND P4, PT, R16, RZ, PT ;  /* 0x000000ff1000720c */ /* 0x000fe20003f85270 */
[----:B------:R-:W-:Y:S01]  /*a5d0*/  BSSY B1, `(.L_x_244) ;  /* 0x0000024000017945 */ /* 0x000fe20003800000 */
[----:B-1----:R0:W1:Y:S01]  /*a5e0*/  DMUL R14, R26, R18 ;  /* 0x000000121a0e7228 */ /* 0x0020620000000000 */
        /* <DEDUP_REMOVED lines=24> */
.L_x_248:
[----:B------:R0:W5:Y:S04]  /*a770*/  LDL R3, [R1] ;  /* 0x0000000001037983 */ /* 0x0001680000100800 */
[----:B------:R0:W-:Y:S02]  /*a780*/  STL.64 [R1+0x6d0], R10 ;  /* 0x0006d00a01007387 */ /* 0x0001e40000100a00 */
.L_x_247:
[----:B------:R-:W-:Y:S05]  /*a790*/  BSYNC B2 ;  /* 0x0000000000027941 */ /* 0x000fea0003800000 */
.L_x_246:
[----:B-1---5:R-:W-:-:S05]  /*a7a0*/  IADD3 R3, R3, 0x1, RZ ;  /* 0x0000000103037810 */ /* 0x022fca0007ffe0ff */
[----:B------:R1:W-:Y:S01]  /*a7b0*/  STL [R1+0xe28], R3 ;  /* 0x000e280301007387 */ /* 0x0003e20000100800 */
[----:B------:R-:W-:Y:S05]  /*a7c0*/  BRA `(.L_x_249) ;  /* 0x0000004000007947 */ /* 0x000fea0003800000 */
.L_x_245:
[----:B01----:R-:W0:Y:S01]  /*a7d0*/  DMUL R10, RZ, R16 ;  /* 0x00000010ff0a7228 */ /* 0x003e220000000000 */
[----:B------:R-:W-:-:S05]  /*a7e0*/  IMAD.MOV.U32 R3, RZ, RZ, 0x1 ;  /* 0x00000001ff037424 */ /* 0x000fca00078e00ff */
[----:B------:R1:W-:Y:S04]  /*a7f0*/  STL [R1+0xe28], R3 ;  /* 0x000e280301007387 */ /* 0x0003e80000100800 */
[----:B0-----:R1:W-:Y:S02]  /*a800*/  STL.64 [R1+0x6d0], R10 ;  /* 0x0006d00a01007387 */ /* 0x0013e40000100a00 */
.L_x_249:
[----:B------:R-:W-:Y:S05]  /*a810*/  BSYNC B1 ;  /* 0x0000000000017941 */ /* 0x000fea0003800000 */
.L_x_244:
        /* <DEDUP_REMOVED lines=40> */
.L_x_254:
[----:B------:R0:W5:Y:S04]  /*aaa0*/  LDL R3, [R1] ;  /* 0x0000000001037983 */ /* 0x0001680000100800 */
[----:B------:R0:W-:Y:S02]  /*aab0*/  STL.64 [R1+0x6c8], R10 ;  /* 0x0006c80a01007387 */ /* 0x0001e40000100a00 */
.L_x_253:
[----:B------:R-:W-:Y:S05]  /*aac0*/  BSYNC B2 ;  /* 0x0000000000027941 */ /* 0x000fea0003800000 */
.L_x_252:
[----:B-1---5:R-:W-:-:S05]  /*aad0*/  IADD3 R3, R3, 0x1, RZ ;  /* 0x0000000103037810 */ /* 0x022fca0007ffe0ff */
[----:B------:R1:W-:Y:S01]  /*aae0*/  STL [R1+0xd24], R3 ;  /* 0x000d240301007387 */ /* 0x0003e20000100800 */
[----:B------:R-:W-:Y:S05]  /*aaf0*/  BRA `(.L_x_255) ;  /* 0x0000004000007947 */ /* 0x000fea0003800000 */
.L_x_251:
[----:B0-----:R-:W0:Y:S01]  /*ab00*/  DMUL R10, RZ, R14 ;  /* 0x0000000eff0a7228 */ /* 0x001e220000000000 */
[----:B------:R-:W-:-:S05]  /*ab10*/  IMAD.MOV.U32 R3, RZ, RZ, 0x1 ;  /* 0x00000001ff037424 */ /* 0x000fca00078e00ff */
[----:B------:R1:W-:Y:S04]  /*ab20*/  STL [R1+0xd24], R3 ;  /* 0x000d240301007387 */ /* 0x0003e80000100800 */
[----:B0-----:R1:W-:Y:S02]  /*ab30*/  STL.64 [R1+0x6c8], R10 ;  /* 0x0006c80a01007387 */ /* 0x0013e40000100a00 */
.L_x_255:
[----:B------:R-:W-:Y:S05]  /*ab40*/  BSYNC B1 ;  /* 0x0000000000017941 */ /* 0x000fea0003800000 */
.L_x_250:
[----:B-1----:R-:W2:Y:S04]  /*ab50*/  LDL R3, [R1+0xd24] ;  /* 0x000d240001037983 */ /* 0x002ea80000100800 */
[----:B------:R-:W3:Y:S04]  /*ab60*/  LDL R5, [R1+0x6bc] ;  /* 0x0006bc0001057983 */ /* 0x000ee80000100800 */
[----:B------:R-:W4:Y:S04]  /*ab70*/  LDL R9, [R1+0x5ac] ;  /* 0x0005ac0001097983 */ /* 0x000f280000100800 */
[----:B------:R-:W4:Y:S04]  /*ab80*/  LDL.64 R16, [R1+0x48] ;  /* 0x0000480001107983 */ /* 0x000f280000100a00 */
[----:B------:R-:W4:Y:S01]  /*ab90*/  LDL.64 R20, [R1+0x40] ;  /* 0x0000400001147983 */ /* 0x000f220000100a00 */
[----:B------:R-:W-:Y:S01]  /*aba0*/  IMAD.MOV.U32 R14, RZ, RZ, RZ ;  /* 0x000000ffff0e7224 */ /* 0x000fe200078e00ff */
[----:B------:R-:W-:-:S02]  /*abb0*/  CS2R R26, SRZ ;  /* 0x00000000001a7805 */ /* 0x000fc4000001ff00 */
[----:B0-----:R-:W4:Y:S01]  /*abc0*/  LDL.64 R10, [R1+0x60] ;  /* 0x00006000010a7983 */ /* 0x001f220000100a00 */
[----:B--2---:R-:W-:-:S03]  /*abd0*/  IMAD.MOV.U32 R6, RZ, RZ, R3 ;  /* 0x000000ffff067224 */ /* 0x004fc600078e0003 */
[----:B------:R-:W2:Y:S01]  /*abe0*/  LDL R3, [R1+0xa9c] ;  /* 0x000a9c0001037983 */ /* 0x000ea20000100800 */
[----:B---3--:R-:W-:-:S04]  /*abf0*/  ISETP.GE.U32.AND P3, PT, R5, 0x15, PT ;  /* 0x000000150500780c */ /* 0x008fc80003f66070 */
[----:B----4-:R-:W-:-:S13]  /*ac00*/  ISETP.GT.AND P3, PT, R9, RZ, !P3 ;  /* 0x000000ff0900720c */ /* 0x010fda0005f64270 */
[----:B------:R0:W3:Y:S01]  /*ac10*/  @P3 LDG.E.EL R14, [R16.64+0x4] ;  /* 0x00000408100e3981 */ /* 0x0000e2000c2e1900 */
[----:B------:R-:W-:Y:S02]  /*ac20*/  ISETP.GT.AND P3, PT, R9, RZ, !P2 ;  /* 0x000000ff0900720c */ /* 0x000fe40005764270 */
[----:B------:R-:W-:Y:S01]  /*ac30*/  LOP3.LUT R6, R6, 0x1, RZ, 0xc0, !PT ;  /* 0x0000000106067812 */ /* 0x000fe200078ec0ff */
[----:B------:R-:W-:-:S04]  /*ac40*/  IMAD.MOV.U32 R13, RZ, RZ, 0x8 ;  /* 0x00000008ff0d7424 */ /* 0x000fc800078e00ff */
[----:B------:R-:W-:-:S06]  /*ac50*/  IMAD.SHL.U32 R12, R6, 0x8, RZ ;  /* 0x00000008060c7824 */ /* 0x000fcc00078e00ff */
[----:B------:R1:W5:Y:S01]  /*ac60*/  @P3 LDG.E.EL R26, [R20.64+0x4] ;  /* 0x00000408141a3981 */ /* 0x000362000c2e1900 */
[----:B------:R-:W-:-:S05]  /*ac70*/  IMAD.WIDE.U32 R12, R12, R13, c[0x4][0x18] ;  /* 0x010006000c0c7625 */ /* 0x000fca00078e000d */
[----:B------:R4:W3:Y:S04]  /*ac80*/  LDG.E.64.CONSTANT R34, [R12.64+0x8] ;  /* 0x000008080c227981 */ /* 0x0008e8000c1e9b00 */
[----:B------:R4:W3:Y:S04]  /*ac90*/  LDG.E.64.CONSTANT R32, [R12.64+0x10] ;  /* 0x000010080c207981 */ /* 0x0008e8000c1e9b00 */
[----:B------:R4:W3:Y:S04]  /*aca0*/  LDG.E.64.CONSTANT R30, [R12.64+0x18] ;  /* 0x000018080c1e7981 */ /* 0x0008e8000c1e9b00 */
[----:B------:R4:W3:Y:S01]  /*acb0*/  LDG.E.64.CONSTANT R28, [R12.64+0x20] ;  /* 0x000020080c1c7981 */ /* 0x0008e2000c1e9b00 */
[----:B------:R-:W-:Y:S01]  /*acc0*/  ISETP.LT.U32.AND P4, PT, R5, 0x15, P0 ;  /* 0x000000150500780c */ /* 0x000fe20000781070 */
[----:B------:R-:W-:-:S12]  /*acd0*/  IMAD.MOV.U32 R9, RZ, RZ, RZ ;  /* 0x000000ffff097224 */ /* 0x000fd800078e00ff */
[----:B------:R0:W5:Y:S04]  /*ace0*/  @P4 LDG.E.EL R9, [R16.64+0x4] ;  /* 0x0000040810094981 */ /* 0x000168000c2e1900 */
[----:B0-----:R-:W3:Y:S01]  /*acf0*/  LDL.64 R16, [R1+0x78] ;  /* 0x0000780001107983 */ /* 0x001ee20000100a00 */
[----:B--2---:R-:W-:-:S13]  /*ad00*/  ISETP.LT.U32.AND P3, PT, R3, 0x15, P0 ;  /* 0x000000150300780c */ /* 0x004fda0000761070 */
[----:B------:R1:W5:Y:S04]  /*ad10*/  @P3 LDG.E.EL R27, [R20.64+0x4] ;  /* 0x00000408141b3981 */ /* 0x000368000c2e1900 */
[----:B-1----:R4:W2:Y:S04]  /*ad20*/  LDG.E.64.CONSTANT R20, [R12.64+0x28] ;  /* 0x000028080c147981 */ /* 0x0028a8000c1e9b00 */
[----:B----4-:R-:W4:Y:S01]  /*ad30*/  LDG.E.64.CONSTANT R12, [R12.64+0x30] ;  /* 0x000030080c0c7981 */ /* 0x010f22000c1e9b00 */
[----:B------:R-:W-:Y:S01]  /*ad40*/  LOP3.LUT R0, R0, 0xefffffff, RZ, 0xc0, !PT ;  /* 0xefffffff00007812 */ /* 0x000fe200078ec0ff */
[----:B------:R-:W0:-:S03]  /*ad50*/  DMUL R10, RZ, R10 ;  /* 0x0000000aff0a7228 */ /* 0x000e060000000000 */
[----:B------:R-:W-:-:S04]  /*ad60*/  @P4 LOP3.LUT R0, R0, 0x10000000, RZ, 0xfc, !PT ;  /* 0x1000000000004812 */ /* 0x000fc800078efcff */
[----:B------:R-:W-:-:S03]  /*ad70*/  LOP3.LUT R0, R0, 0xf7ffffff, RZ, 0xc0, !PT ;  /* 0xf7ffffff00007812 */ /* 0x000fc600078ec0ff */
[----:B0-----:R-:W-:Y:S02]  /*ad80*/  LOP3.LUT R3, R11, 0x7fffffff, RZ, 0xc0, !PT ;  /* 0x7fffffff0b037812 */ /* 0x001fe400078ec0ff */
[----:B------:R-:W-:Y:S02]  /*ad90*/  @P3 LOP3.LUT R0, R0, 0x8000000, RZ, 0xfc, !PT ;  /* 0x0800000000003812 */ /* 0x000fe400078efcff */
[----:B------:R-:W-:-:S04]  /*ada0*/  ISETP.NE.AND P3, PT, R10, RZ, PT ;  /* 0x000000ff0a00720c */ /* 0x000fc80003f65270 */
[----:B------:R-:W-:Y:S01]  /*adb0*/  ISETP.EQ.AND P3, PT, R3, 0x7ff00000, !P3 ;  /* 0x7ff000000300780c */ /* 0x000fe20005f62270 */
[----:B------:R0:W-:Y:S01]  /*adc0*/  STL [R1+0xf4], R6 ;  /* 0x0000f40601007387 */ /* 0x0001e20000100800 */
[----:B---3--:R-:W1:Y:S03]  /*add0*/  F2F.F64.F32 R14, R14 ;  /* 0x0000000e000e7310 */ /* 0x008e660000201800 */
[----:B------:R0:W-:Y:S04]  /*ade0*/  STL.64 [R1+0xb30], R28 ;  /* 0x000b301c01007387 */ /* 0x0001e80000100a00 */
[----:B------:R0:W-:Y:S04]  /*adf0*/  STL.64 [R1+0xa70], R30 ;  /* 0x000a701e01007387 */ /* 0x0001e80000100a00 */
[----:B------:R0:W-:Y:S04]  /*ae00*/  STL.64 [R1+0x9b8], R32 ;  /* 0x0009b82001007387 */ /* 0x0001e80000100a00 */
[----:B------:R0:W-:Y:S01]  /*ae10*/  STL.64 [R1+0x908], R34 ;  /* 0x0009082201007387 */ /* 0x0001e20000100a00 */
[----:B------:R-:W3:Y:S01]  /*ae20*/  DSETP.LTU.OR P3, PT, |R10|, 2.14748364800000000000e+09, P3 ;  /* 0x41e000000a00742a */ /* 0x000ee20001f69600 */
[----:B------:R-:W-:Y:S03]  /*ae30*/  BSSY B1, `(.L_x_256) ;  /* 0x0000009000017945 */ /* 0x000fe60003800000 */
[----:B-1----:R0:W1:Y:S01]  /*ae40*/  DMUL R14, R14, R16 ;  /* 0x000000100e0e7228 */ /* 0x0020620000000000 */
[----:B--2---:R0:W-:Y:S04]  /*ae50*/  STL.64 [R1+0xbe0], R20 ;  /* 0x000be01401007387 */ /* 0x0041e80000100a00 */
[----:B----4-:R0:W-:Y:S05]  /*ae60*/  STL.64 [R1+0xcc8], R12 ;  /* 0x000cc80c01007387 */ /* 0x0101ea0000100a00 */
[----:B---3--:R-:W-:Y:S05]  /*ae70*/  @P3 BRA `(.L_x_257) ;  /* 0x0000004000003947 */ /* 0x008fea0003800000 */
[----:B01----:R-:W-:Y:S01]  /*ae80*/  IMAD.MOV.U32 R6, RZ, RZ, R10 ;  /* 0x000000ffff067224 */ /* 0x003fe200078e000a */
[----:B------:R-:W-:Y:S01]  /*ae90*/  MOV R5, 0xaec0 ;  /* 0x0000aec000057802 */ /* 0x000fe20000000f00 */
[----:B------:R-:W-:-:S02]  /*aea0*/  IMAD.MOV.U32 R3, RZ, RZ, R11 ;  /* 0x000000ffff037224 */ /* 0x000fc400078e000b */
[----:B-----5:R-:W-:Y:S05]  /*aeb0*/  CALL.REL.NOINC `($triton_poi_fused_cat_8$__internal_trig_reduction_slowpathd) ;  /* 0x00022d1000007944 */ /* 0x020fea0003c00000 */
.L_x_257:
[----:B-1----:R-:W-:Y:S05]  /*aec0*/  BSYNC B1 ;  /* 0x0000000000017941 */ /* 0x002fea0003800000 */
.L_x_256:
[----:B------:R-:W2:Y:S01]  /*aed0*/  LDL.64 R10, [R1+0x70] ;  /* 0x00007000010a7983 */ /* 0x000ea20000100a00 */
[----:B------:R-:W-:Y:S01]  /*aee0*/  LOP3.LUT R3, R15, 0x7fffffff, RZ, 0xc0, !PT ;  /* 0x7fffffff0f037812 */ /* 0x000fe200078ec0ff */
[----:B0----5:R0:W1:Y:S01]  /*aef0*/  F2F.F64.F32 R20, R9 ;  /* 0x0000000900147310 */ /* 0x0210620000201800 */
        /* <DEDUP_REMOVED lines=22> */
.L_x_261:
[----:B------:R-:W2:Y:S04]  /*b060*/  LDL R3, [R1] ;  /* 0x0000000001037983 */ /* 0x000ea80000100800 */
[----:B------:R0:W-:Y:S04]  /*b070*/  STL.64 [R1+0x6c0], R10 ;  /* 0x0006c00a01007387 */ /* 0x0001e80000100a00 */
[----:B--2---:R0:W-:Y:S01]  /*b080*/  STL [R1+0x808], R3 ;  /* 0x0008080301007387 */ /* 0x0041e20000100800 */
[----:B------:R-:W-:Y:S05]  /*b090*/  BRA `(.L_x_260) ;  /* 0x0000003000007947 */ /* 0x000fea0003800000 */
.L_x_259:
[----:B01----:R-:W0:Y:S01]  /*b0a0*/  DMUL R10, RZ, R14 ;  /* 0x0000000eff0a7228 */ /* 0x003e220000000000 */
[----:B------:R1:W-:Y:S06]  /*b0b0*/  STL [R1+0x808], RZ ;  /* 0x000808ff01007387 */ /* 0x0003ec0000100800 */
[----:B0-----:R1:W-:Y:S04]  /*b0c0*/  STL.64 [R1+0x6c0], R10 ;  /* 0x0006c00a01007387 */ /* 0x0013e80000100a00 */
.L_x_260:
[----:B------:R-:W-:Y:S05]  /*b0d0*/  BSYNC B1 ;  /* 0x0000000000017941 */ /* 0x000fea0003800000 */
.L_x_258:
[----:B01----:R-:W3:Y:S01]  /*b0e0*/  LDL R3, [R1+0x808] ;  /* 0x0008080001037983 */ /* 0x003ee20000100800 */
[----:B------:R-:W-:-:S03]  /*b0f0*/  IMAD.MOV.U32 R11, RZ, RZ, 0x8 ;  /* 0x00000008ff0b7424 */ /* 0x000fc600078e00ff */
[----:B------:R-:W4:Y:S01]  /*b100*/  LDL.64 R12, [R1+0x68] ;  /* 0x00006800010c7983 */ /* 0x000f220000100a00 */
[----:B--2---:R-:W-:Y:S02]  /*b110*/  ISETP.NE.AND P3, PT, R16, RZ, PT ;  /* 0x000000ff1000720c */ /* 0x004fe40003f65270 */
[----:B---3--:R-:W-:-:S05]  /*b120*/  LOP3.LUT R3, R3, 0x1, RZ, 0xc0, !PT ;  /* 0x0000000103037812 */ /* 0x008fca00078ec0ff */
[----:B------:R-:W-:Y:S01]  /*b130*/  IMAD.SHL.U32 R10, R3, 0x8, RZ ;  /* 0x00000008030a7824 */ /* 0x000fe200078e00ff */
[----:B------:R0:W-:Y:S03]  /*b140*/  STL [R1+0xf0], R3 ;  /* 0x0000f00301007387 */ /* 0x0001e60000100800 */
[----:B------:R-:W-:-:S05]  /*b150*/  IMAD.WIDE.U32 R10, R10, R11, c[0x4][0x18] ;  /* 0x010006000a0a7625 */ /* 0x000fca00078e000b */
[----:B------:R1:W2:Y:S01]  /*b160*/  LDG.E.64.CONSTANT R36, [R10.64+0x8] ;  /* 0x000008080a247981 */ /* 0x0002a2000c1e9b00 */
[----:B0-----:R-:W-:-:S03]  /*b170*/  LOP3.LUT R3, R17, 0x7fffffff, RZ, 0xc0, !PT ;  /* 0x7fffffff11037812 */ /* 0x001fc600078ec0ff */
[----:B------:R1:W3:Y:S01]  /*b180*/  LDG.E.64.CONSTANT R34, [R10.64+0x10] ;  /* 0x000010080a227981 */ /* 0x0002e2000c1e9b00 */
[----:B------:R-:W-:-:S03]  /*b190*/  ISETP.EQ.AND P3, PT, R3, 0x7ff00000, !P3 ;  /* 0x7ff000000300780c */ /* 0x000fc60005f62270 */
[----:B------:R1:W5:Y:S04]  /*b1a0*/  LDG.E.64.CONSTANT R32, [R10.64+0x18] ;  /* 0x000018080a207981 */ /* 0x000368000c1e9b00 */
[----:B------:R1:W5:Y:S04]  /*b1b0*/  LDG.E.64.CONSTANT R30, [R10.64+0x20] ;  /* 0x000020080a1e7981 */ /* 0x000368000c1e9b00 */
[----:B------:R1:W5:Y:S04]  /*b1c0*/  LDG.E.64.CONSTANT R28, [R10.64+0x28] ;  /* 0x000028080a1c7981 */ /* 0x000368000c1e9b00 */
[----:B-1----:R-:W5:Y:S01]  /*b1d0*/  LDG.E.64.CONSTANT R10, [R10.64+0x30] ;  /* 0x000030080a0a7981 */ /* 0x002f62000c1e9b00 */
[----:B------:R-:W0:Y:S01]  /*b1e0*/  DSETP.LTU.OR P3, PT, |R16|, 2.14748364800000000000e+09, P3 ;  /* 0x41e000001000742a */ /* 0x000e220001f69600 */
[----:B------:R-:W-:Y:S03]  /*b1f0*/  BSSY B1, `(.L_x_262) ;  /* 0x000000d000017945 */ /* 0x000fe60003800000 */
[----:B----4-:R1:W4:Y:S01]  /*b200*/  DMUL R14, R20, R12 ;  /* 0x0000000c140e7228 */ /* 0x0103220000000000 */
[----:B--2---:R1:W-:Y:S04]  /*b210*/  STL.64 [R1+0x8f8], R36 ;  /* 0x0008f82401007387 */ /* 0x0043e80000100a00 */
[----:B---3--:R1:W-:Y:S04]  /*b220*/  STL.64 [R1+0x990], R34 ;  /* 0x0009902201007387 */ /* 0x0083e80000100a00 */
[----:B-----5:R1:W-:Y:S04]  /*b230*/  STL.64 [R1+0xa58], R32 ;  /* 0x000a582001007387 */ /* 0x0203e80000100a00 */
[----:B------:R1:W-:Y:S04]  /*b240*/  STL.64 [R1+0xb10], R30 ;  /* 0x000b101e01007387 */ /* 0x0003e80000100a00 */
[----:B------:R1:W-:Y:S04]  /*b250*/  STL.64 [R1+0xbb8], R28 ;  /* 0x000bb81c01007387 */ /* 0x0003e80000100a00 */
[----:B------:R1:W-:Y:S01]  /*b260*/  STL.64 [R1+0xc98], R10 ;  /* 0x000c980a01007387 */ /* 0x0003e20000100a00 */
[----:B0-----:R-:W-:Y:S05]  /*b270*/  @P3 BRA `(.L_x_263) ;  /* 0x0000004000003947 */ /* 0x001fea0003800000 */
[----:B----4-:R-:W-:Y:S01]  /*b280*/  IMAD.MOV.U32 R6, RZ, RZ, R16 ;  /* 0x000000ffff067224 */ /* 0x010fe200078e0010 */
[----:B------:R-:W-:Y:S01]  /*b290*/  MOV R5, 0xb2c0 ;  /* 0x0000b2c000057802 */ /* 0x000fe20000000f00 */
[----:B------:R-:W-:-:S02]  /*b2a0*/  IMAD.MOV.U32 R3, RZ, RZ, R17 ;  /* 0x000000ffff037224 */ /* 0x000fc400078e0011 */
[----:B-1----:R-:W-:Y:S05]  /*b2b0*/  CALL.REL.NOINC `($triton_poi_fused_cat_8$__internal_trig_reduction_slowpathd) ;  /* 0x0002291000007944 */ /* 0x002fea0003c00000 */
.L_x_263:
[----:B----4-:R-:W-:Y:S05]  /*b2c0*/  BSYNC B1 ;  /* 0x0000000000017941 */ /* 0x010fea0003800000 */
.L_x_262:
        /* <DEDUP_REMOVED lines=25> */
.L_x_267:
[----:B------:R-:W2:Y:S04]  /*b460*/  LDL R3, [R1] ;  /* 0x0000000001037983 */ /* 0x000ea80000100800 */
[----:B------:R0:W-:Y:S04]  /*b470*/  STL.64 [R1+0x6b0], R10 ;  /* 0x0006b00a01007387 */ /* 0x0001e80000100a00 */
[----:B--2---:R0:W-:Y:S01]  /*b480*/  STL [R1+0x7fc], R3 ;  /* 0x0007fc0301007387 */ /* 0x0041e20000100800 */
[----:B------:R-:W-:Y:S05]  /*b490*/  BRA `(.L_x_266) ;  /* 0x0000003000007947 */ /* 0x000fea0003800000 */
.L_x_265:
[----:B01----:R-:W0:Y:S01]  /*b4a0*/  DMUL R10, RZ, R14 ;  /* 0x0000000eff0a7228 */ /* 0x003e220000000000 */
[----:B------:R1:W-:Y:S06]  /*b4b0*/  STL [R1+0x7fc], RZ ;  /* 0x0007fcff01007387 */ /* 0x0003ec0000100800 */
[----:B0-----:R1:W-:Y:S04]  /*b4c0*/  STL.64 [R1+0x6b0], R10 ;  /* 0x0006b00a01007387 */ /* 0x0013e80000100a00 */
.L_x_266:
[----:B------:R-:W-:Y:S05]  /*b4d0*/  BSYNC B1 ;  /* 0x0000000000017941 */ /* 0x000fea0003800000 */
.L_x_264:
[----:B01----:R-:W3:Y:S01]  /*b4e0*/  LDL R3, [R1+0x7fc] ;  /* 0x0007fc0001037983 */ /* 0x003ee20000100800 */
[----:B------:R-:W-:Y:S01]  /*b4f0*/  IMAD.MOV.U32 R11, RZ, RZ, 0x8 ;  /* 0x00000008ff0b7424 */ /* 0x000fe200078e00ff */
[----:B---3--:R-:W-:-:S05]  /*b500*/  LOP3.LUT R3, R3, 0x1, RZ, 0xc0, !PT ;  /* 0x0000000103037812 */ /* 0x008fca00078ec0ff */
[----:B------:R-:W-:Y:S01]  /*b510*/  IMAD.SHL.U32 R10, R3, 0x8, RZ ;  /* 0x00000008030a7824 */ /* 0x000fe200078e00ff */
[----:B------:R0:W-:Y:S03]  /*b520*/  STL [R1+0xec], R3 ;  /* 0x0000ec0301007387 */ /* 0x0001e60000100800 */
[----:B------:R-:W-:-:S05]  /*b530*/  IMAD.WIDE.U32 R10, R10, R11, c[0x4][0x18] ;  /* 0x010006000a0a7625 */ /* 0x000fca00078e000b */
[----:B------:R1:W3:Y:S04]  /*b540*/  LDG.E.64.CONSTANT R34, [R10.64+0x8] ;  /* 0x000008080a227981 */ /* 0x0002e8000c1e9b00 */
[----:B------:R1:W4:Y:S04]  /*b550*/  LDG.E.64.CONSTANT R32, [R10.64+0x10] ;  /* 0x000010080a207981 */ /* 0x000328000c1e9b00 */
[----:B------:R1:W5:Y:S04]  /*b560*/  LDG.E.64.CONSTANT R30, [R10.64+0x18] ;  /* 0x000018080a1e7981 */ /* 0x000368000c1e9b00 */
[----:B--2---:R1:W2:Y:S04]  /*b570*/  LDG.E.64.CONSTANT R28, [R10.64+0x20] ;  /* 0x000020080a1c7981 */ /* 0x0042a8000c1e9b00 */
[----:B------:R1:W2:Y:S04]  /*b580*/  LDG.E.64.CONSTANT R12, [R10.64+0x28] ;  /* 0x000028080a0c7981 */ /* 0x0002a8000c1e9b00 */
[----:B-1----:R-:W2:Y:S01]  /*b590*/  LDG.E.64.CONSTANT R10, [R10.64+0x30] ;  /* 0x000030080a0a7981 */ /* 0x002ea2000c1e9b00 */
[----:B0-----:R-:W-:Y:S01]  /*b5a0*/  LOP3.LUT R3, R17, 0x7fffffff, RZ, 0xc0, !PT ;  /* 0x7fffffff11037812 */ /* 0x001fe200078ec0ff */
[----:B------:R-:W-:Y:S01]  /*b5b0*/  BSSY B1, `(.L_x_268) ;  /* 0x0000010000017945 */ /* 0x000fe20003800000 */
[----:B------:R-:W-:Y:S01]  /*b5c0*/  ISETP.NE.AND P3, PT, R16, RZ, PT ;  /* 0x000000ff1000720c */ /* 0x000fe20003f65270 */
[----:B------:R-:W-:-:S03]  /*b5d0*/  DMUL R14, R20, R24 ;  /* 0x00000018140e7228 */ /* 0x000fc60000000000 */
[----:B------:R-:W-:-:S13]  /*b5e0*/  ISETP.EQ.AND P3, PT, R3, 0x7ff00000, !P3 ;  /* 0x7ff000000300780c */ /* 0x000fda0005f62270 */
[----:B------:R-:W0:Y:S01]  /*b5f0*/  DSETP.LTU.OR P3, PT, |R16|, 2.14748364800000000000e+09, P3 ;  /* 0x41e000001000742a */ /* 0x000e220001f69600 */
[----:B---3--:R1:W-:Y:S04]  /*b600*/  STL.64 [R1+0x8d8], R34 ;  /* 0x0008d82201007387 */ /* 0x0083e80000100a00 */
[----:B----4-:R1:W-:Y:S04]  /*b610*/  STL.64 [R1+0x980], R32 ;  /* 0x0009802001007387 */ /* 0x0103e80000100a00 */
[----:B-----5:R1:W-:Y:S04]  /*b620*/  STL.64 [R1+0xa30], R30 ;  /* 0x000a301e01007387 */ /* 0x0203e80000100a00 */
[----:B--2---:R1:W-:Y:S04]  /*b630*/  STL.64 [R1+0xae0], R28 ;  /* 0x000ae01c01007387 */ /* 0x0043e80000100a00 */
[----:B------:R1:W-:Y:S04]  /*b640*/  STL.64 [R1+0xb98], R12 ;  /* 0x000b980c01007387 */ /* 0x0003e80000100a00 */
[----:B------:R1:W-:Y:S01]  /*b650*/  STL.64 [R1+0xc78], R10 ;  /* 0x000c780a01007387 */ /* 0x0003e20000100a00 */
[----:B0-----:R-:W-:Y:S05]  /*b660*/  @P3 BRA `(.L_x_269) ;  /* 0x0000004000003947 */ /* 0x001fea0003800000 */
[----:B------:R-:W-:Y:S01]  /*b670*/  IMAD.MOV.U32 R6, RZ, RZ, R16 ;  /* 0x000000ffff067224 */ /* 0x000fe200078e0010 */
[----:B------:R-:W-:Y:S01]  /*b680*/  MOV R5, 0xb6b0 ;  /* 0x0000b6b000057802 */ /* 0x000fe20000000f00 */
[----:B------:R-:W-:-:S02]  /*b690*/  IMAD.MOV.U32 R3, RZ, RZ, R17 ;  /* 0x000000ffff037224 */ /* 0x000fc400078e0011 */
[----:B-1----:R-:W-:Y:S05]  /*b6a0*/  CALL.REL.NOINC `($triton_poi_fused_cat_8$__internal_trig_reduction_slowpathd) ;  /* 0x0002252000007944 */ /* 0x002fea0003c00000 */
.L_x_269:
[----:B------:R-:W-:Y:S05]  /*b6b0*/  BSYNC B1 ;  /* 0x0000000000017941 */ /* 0x000fea0003800000 */
.L_x_268:
        /* <DEDUP_REMOVED lines=24> */
.L_x_273:
[----:B------:R-:W2:Y:S04]  /*b840*/  LDL R3, [R1] ;  /* 0x0000000001037983 */ /* 0x000ea80000100800 */
[----:B------:R0:W-:Y:S04]  /*b850*/  STL.64 [R1+0x6a8], R10 ;  /* 0x0006a80a01007387 */ /* 0x0001e80000100a00 */
[----:B--2---:R0:W-:Y:S01]  /*b860*/  STL [R1+0x7f8], R3 ;  /* 0x0007f80301007387 */ /* 0x0041e20000100800 */
[----:B------:R-:W-:Y:S05]  /*b870*/  BRA `(.L_x_272) ;  /* 0x0000003000007947 */ /* 0x000fea0003800000 */
.L_x_271:
[----:B0123--:R-:W0:Y:S01]  /*b880*/  DMUL R10, RZ, R14 ;  /* 0x0000000eff0a7228 */ /* 0x00fe220000000000 */
[----:B------:R1:W-:Y:S06]  /*b890*/  STL [R1+0x7f8], RZ ;  /* 0x0007f8ff01007387 */ /* 0x0003ec0000100800 */
[----:B0-----:R1:W-:Y:S04]  /*b8a0*/  STL.64 [R1+0x6a8], R10 ;  /* 0x0006a80a01007387 */ /* 0x0013e80000100a00 */
.L_x_272:
[----:B------:R-:W-:Y:S05]  /*b8b0*/  BSYNC B1 ;  /* 0x0000000000017941 */ /* 0x000fea0003800000 */
.L_x_270:
        /* <DEDUP_REMOVED lines=29> */
.L_x_275:
[----:B------:R-:W-:Y:S05]  /*ba90*/  BSYNC B1 ;  /* 0x0000000000017941 */ /* 0x000fea0003800000 */
.L_x_274:
        /* <DEDUP_REMOVED lines=22> */
.L_x_279:
[----:B------:R-:W2:Y:S04]  /*bc00*/  LDL R3, [R1] ;  /* 0x0000000001037983 */ /* 0x000ea80000100800 */
[----:B------:R0:W-:Y:S04]  /*bc10*/  STL.64 [R1+0x6a0], R10 ;  /* 0x0006a00a01007387 */ /* 0x0001e80000100a00 */
[----:B--2---:R0:W-:Y:S01]  /*bc20*/  STL [R1+0x7f4], R3 ;  /* 0x0007f40301007387 */ /* 0x0041e20000100800 */
[----:B------:R-:W-:Y:S05]  /*bc30*/  BRA `(.L_x_278) ;  /* 0x0000003000007947 */ /* 0x000fea0003800000 */
.L_x_277:
[----:B-1----:R-:W0:Y:S01]  /*bc40*/  DMUL R10, RZ, R14 ;  /* 0x0000000eff0a7228 */ /* 0x002e220000000000 */
[----:B------:R1:W-:Y:S06]  /*bc50*/  STL [R1+0x7f4], RZ ;  /* 0x0007f4ff01007387 */ /* 0x0003ec0000100800 */
[----:B0-----:R1:W-:Y:S04]  /*bc60*/  STL.64 [R1+0x6a0], R10 ;  /* 0x0006a00a01007387 */ /* 0x0013e80000100a00 */
.L_x_278:
[----:B------:R-:W-:Y:S05]  /*bc70*/  BSYNC B1 ;  /* 0x0000000000017941 */ /* 0x000fea0003800000 */
.L_x_276:
[----:B01----:R-:W2:Y:S04]  /*bc80*/  LDL R3, [R1+0x7f4] ;  /* 0x0007f40001037983 */ /* 0x003ea80000100800 */
[----:B------:R-:W3:Y:S04]  /*bc90*/  LDL R12, [R1+0x6bc] ;  /* 0x0006bc00010c7983 */ /* 0x000ee80000100800 */
[----:B------:R-:W4:Y:S04]  /*bca0*/  LDL R5, [R1+0x5a8] ;  /* 0x0005a80001057983 */ /* 0x000f280000100800 */
[----:B------:R-:W4:Y:S04]  /*bcb0*/  LDL.64 R10, [R1+0x48] ;  /* 0x00004800010a7983 */ /* 0x000f280000100a00 */
[----:B------:R-:W4:Y:S01]  /*bcc0*/  LDL.64 R20, [R1+0x40] ;  /* 0x0000400001147983 */ /* 0x000f220000100a00 */
[----:B------:R-:W-:Y:S01]  /*bcd0*/  IMAD.MOV.U32 R16, RZ, RZ, RZ ;  /* 0x000000ffff107224 */ /* 0x000fe200078e00ff */
[----:B------:R-:W-:Y:S01]  /*bce0*/  LOP3.LUT R0, R0, 0xfbffffff, RZ, 0xc0, !PT ;  /* 0xfbffffff00007812 */ /* 0x000fe200078ec0ff */
[----:B------:R-:W-:Y:S01]  /*bcf0*/  IMAD.MOV.U32 R9, RZ, RZ, RZ ;  /* 0x000000ffff097224 */ /* 0x000fe200078e00ff */
[----:B------:R-:W4:Y:S01]  /*bd00*/  LDL.64 R14, [R1+0x60] ;  /* 0x00006000010e7983 */ /* 0x000f220000100a00 */
[----:B--2---:R-:W-:-:S03]  /*bd10*/  IMAD.MOV.U32 R6, RZ, RZ, R3 ;  /* 0x000000ffff067224 */ /* 0x004fc600078e0003 */
[----:B------:R-:W2:Y:S01]  /*bd20*/  LDL R3, [R1+0xa9c] ;  /* 0x000a9c0001037983 */ /* 0x000ea20000100800 */
[----:B---3--:R-:W-:-:S04]  /*bd30*/  ISETP.GE.U32.AND P3, PT, R12, 0x15, PT ;  /* 0x000000150c00780c */ /* 0x008fc80003f66070 */
[----:B----4-:R-:W-:-:S13]  /*bd40*/  ISETP.EQ.AND P3, PT, R5, 0x2, !P3 ;  /* 0x000000020500780c */ /* 0x010fda0005f62270 */
[----:B------:R-:W-:Y:S01]  /*bd50*/  @P3 LOP3.LUT R0, R0, 0x4000000, RZ, 0xfc, !PT ;  /* 0x0400000000003812 */ /* 0x000fe200078efcff */
[----:B------:R0:W3:Y:S01]  /*bd60*/  @P3 LDG.E.EL R16, [R10.64+0x4] ;  /* 0x000004080a103981 */ /* 0x0000e2000c2e1900 */
[----:B------:R-:W-:Y:S02]  /*bd70*/  ISETP.LT.U32.AND P3, PT, R12, 0x15, P1 ;  /* 0x000000150c00780c */ /* 0x000fe40000f61070 */
[----:B------:R-:W-:Y:S01]  /*bd80*/  LOP3.LUT R0, R0, 0xfdffffff, RZ, 0xc0, !PT ;  /* 0xfdffffff00007812 */ /* 0x000fe200078ec0ff */
[----:B------:R-:W-:Y:S01]  /*bd90*/  IMAD.MOV.U32 R26, RZ, RZ, RZ ;  /* 0x000000ffff1a7224 */ /* 0x000fe200078e00ff */
[----:B------:R-:W-:Y:S01]  /*bda0*/  LOP3.LUT R6, R6, 0x1, RZ, 0xc0, !PT ;  /* 0x0000000106067812 */ /* 0x000fe200078ec0ff */
[----:B------:R-:W-:Y:S01]  /*bdb0*/  IMAD.MOV.U32 R28, RZ, RZ, RZ ;  /* 0x000000ffff1c7224 */ /* 0x000fe200078e00ff */
[----:B------:R-:W4:Y:S07]  /*bdc0*/  LDL.64 R12, [R1+0x78] ;  /* 0x00007800010c7983 */ /* 0x000f2e0000100a00 */
[----:B------:R-:W-:Y:S01]  /*bdd0*/  @P3 LOP3.LUT R0, R0, 0x2000000, RZ, 0xfc, !PT ;  /* 0x0200000000003812 */ /* 0x000fe200078efcff */
[----:B------:R0:W5:Y:S01]  /*bde0*/  @P3 LDG.E.EL R9, [R10.64+0x4] ;  /* 0x000004080a093981 */ /* 0x000162000c2e1900 */
[----:B------:R-:W-:-:S02]  /*bdf0*/  ISETP.EQ.AND P3, PT, R5, 0x2, !P2 ;  /* 0x000000020500780c */ /* 0x000fc40005762270 */
[----:B------:R-:W-:-:S11]  /*be00*/  LOP3.LUT R0, R0, 0xfeffffff, RZ, 0xc0, !PT ;  /* 0xfeffffff00007812 */ /* 0x000fd600078ec0ff */
[----:B------:R-:W-:Y:S01]  /*be10*/  @P3 LOP3.LUT R0, R0, 0x1000000, RZ, 0xfc, !PT ;  /* 0x0100000000003812 */ /* 0x000fe200078efcff */
[----:B------:R1:W5:Y:S01]  /*be20*/  @P3 LDG.E.EL R26, [R20.64+0x4] ;  /* 0x00000408141a3981 */ /* 0x000362000c2e1900 */
[----:B0-----:R-:W-:Y:S02]  /*be30*/  IMAD.MOV.U32 R11, RZ, RZ, 0x8 ;  /* 0x00000008ff0b7424 */ /* 0x001fe400078e00ff */
[----:B------:R-:W-:-:S04]  /*be40*/  IMAD.SHL.U32 R10, R6, 0x8, RZ ;  /* 0x00000008060a7824 */ /* 0x000fc800078e00ff */
[----:B------:R-:W-:-:S05]  /*be50*/  IMAD.WIDE.U32 R10, R10, R11, c[0x4][0x18] ;  /* 0x010006000a0a7625 */ /* 0x000fca00078e000b */
[----:B------:R0:W3:Y:S04]  /*be60*/  LDG.E.64.CONSTANT R36, [R10.64+0x10] ;  /* 0x000010080a247981 */ /* 0x0000e8000c1e9b00 */
[----:B------:R0:W3:Y:S04]  /*be70*/  LDG.E.64.CONSTANT R34, [R10.64+0x18] ;  /* 0x000018080a227981 */ /* 0x0000e8000c1e9b00 */
[----:B------:R0:W3:Y:S04]  /*be80*/  LDG.E.64.CONSTANT R32, [R10.64+0x20] ;  /* 0x000020080a207981 */ /* 0x0000e8000c1e9b00 */
[----:B------:R0:W3:Y:S01]  /*be90*/  LDG.E.64.CONSTANT R30, [R10.64+0x28] ;  /* 0x000028080a1e7981 */ /* 0x0000e2000c1e9b00 */
[----:B--2---:R-:W-:-:S13]  /*bea0*/  ISETP.LT.U32.AND P3, PT, R3, 0x15, P1 ;  /* 0x000000150300780c */ /* 0x004fda0000f61070 */
[----:B------:R1:W5:Y:S04]  /*beb0*/  @P3 LDG.E.EL R28, [R20.64+0x4] ;  /* 0x00000408141c3981 */ /* 0x000368000c2e1900 */
[----:B-1----:R-:W2:Y:S01]  /*bec0*/  LDG.E.64.CONSTANT R20, [R10.64+0x8] ;  /* 0x000008080a147981 */ /* 0x002ea2000c1e9b00 */
[----:B------:R-:W-:-:S04]  /*bed0*/  LOP3.LUT R0, R0, 0xff7fffff, RZ, 0xc0, !PT ;  /* 0xff7fffff00007812 */ /* 0x000fc800078ec0ff */
[----:B------:R-:W-:Y:S01]  /*bee0*/  @P3 LOP3.LUT R0, R0, 0x800000, RZ, 0xfc, !PT ;  /* 0x0080000000003812 */ /* 0x000fe200078efcff */
[----:B--2---:R1:W-:Y:S04]  /*bef0*/  STL.64 [R1+0x8a0], R20 ;  /* 0x0008a01401007387 */ /* 0x0043e80000100a00 */
[----:B-1----:R0:W2:Y:S02]  /*bf00*/  LDG.E.64.CONSTANT R20, [R10.64+0x30] ;  /* 0x000030080a147981 */ /* 0x0020a4000c1e9b00 */
[----:B0-----:R-:W0:-:S10]  /*bf10*/  DMUL R10, RZ, R14 ;  /* 0x0000000eff0a7228 */ /* 0x001e140000000000 */
[----:B0-----:R-:W-:Y:S02]  /*bf20*/  LOP3.LUT R3, R11, 0x7fffffff, RZ, 0xc0, !PT ;  /* 0x7fffffff0b037812 */ /* 0x001fe400078ec0ff */
[----:B------:R-:W-:-:S04]  /*bf30*/  ISETP.NE.AND P3, PT, R10, RZ, PT ;  /* 0x000000ff0a00720c */ /* 0x000fc80003f65270 */
[----:B------:R-:W-:Y:S01]  /*bf40*/  ISETP.EQ.AND P3, PT, R3, 0x7ff00000, !P3 ;  /* 0x7ff000000300780c */ /* 0x000fe20005f62270 */
[----:B------:R0:W-:Y:S04]  /*bf50*/  STL [R1+0xe4], R6 ;  /* 0x0000e40601007387 */ /* 0x0001e80000100800 */
[----:B---3--:R0:W-:Y:S04]  /*bf60*/  STL.64 [R1+0xb58], R30 ;  /* 0x000b581e01007387 */ /* 0x0081e80000100a00 */
[----:B------:R0:W-:Y:S04]  /*bf70*/  STL.64 [R1+0xab0], R32 ;  /* 0x000ab02001007387 */ /* 0x0001e80000100a00 */
[----:B------:R0:W-:Y:S04]  /*bf80*/  STL.64 [R1+0xa08], R34 ;  /* 0x000a082201007387 */ /* 0x0001e80000100a00 */
[----:B------:R0:W-:Y:S01]  /*bf90*/  STL.64 [R1+0x950], R36 ;  /* 0x0009502401007387 */ /* 0x0001e20000100a00 */
[----:B------:R-:W1:Y:S01]  /*bfa0*/  DSETP.LTU.OR P3, PT, |R10|, 2.14748364800000000000e+09, P3 ;  /* 0x41e000000a00742a */ /* 0x000e620001f69600 */
[----:B------:R-:W3:Y:S01]  /*bfb0*/  F2F.F64.F32 R16, R16 ;  /* 0x0000001000107310 */ /* 0x000ee20000201800 */
[----:B------:R-:W-:Y:S02]  /*bfc0*/  BSSY B1, `(.L_x_280) ;  /* 0x0000008000017945 */ /* 0x000fe40003800000 */
[----:B----4-:R0:W4:Y:S01]  /*bfd0*/  DMUL R14, RZ, R12 ;  /* 0x0000000cff0e7228 */ /* 0x0101220000000000 */
[----:B--2---:R0:W-:Y:S09]  /*bfe0*/  STL.64 [R1+0xc40], R20 ;  /* 0x000c401401007387 */ /* 0x0041f20000100a00 */
[----:B-1----:R-:W-:Y:S05]  /*bff0*/  @P3 BRA `(.L_x_281) ;  /* 0x0000004000003947 */ /* 0x002fea0003800000 */
[----:B0--34-:R-:W-:Y:S01]  /*c000*/  IMAD.MOV.U32 R6, RZ, RZ, R10 ;  /* 0x000000ffff067224 */ /* 0x019fe200078e000a */
[----:B------:R-:W-:Y:S01]  /*c010*/  MOV R5, 0xc040 ;  /* 0x0000c04000057802 */ /* 0x000fe20000000f00 */
[----:B------:R-:W-:-:S02]  /*c020*/  IMAD.MOV.U32 R3, RZ, RZ, R11 ;  /* 0x000000ffff037224 */ /* 0x000fc400078e000b */
[----:B-----5:R-:W-:Y:S05]  /*c030*/  CALL.REL.NOINC `($triton_poi_fused_cat_8$__internal_trig_reduction_slowpathd) ;  /* 0x00021b9000007944 */ /* 0x020fea0003c00000 */
.L_x_281:
[----:B---34-:R-:W-:Y:S05]  /*c040*/  BSYNC B1 ;  /* 0x0000000000017941 */ /* 0x018fea0003800000 */
.L_x_280:
[----:B------:R-:W2:Y:S01]  /*c050*/  LDL.64 R10, [R1+0x70] ;  /* 0x00007000010a7983 */ /* 0x000ea20000100a00 */
[----:B------:R-:W-:Y:S01]  /*c060*/  LOP3.LUT R3, R15, 0x7fffffff, RZ, 0xc0, !PT ;  /* 0x7fffffff0f037812 */ /* 0x000fe200078ec0ff */
[----:B0----5:R0:W1:Y:S01]  /*c070*/  F2F.F64.F32 R20, R9 ;  /* 0x0000000900147310 */ /* 0x0210620000201800 */
        /* <DEDUP_REMOVED lines=10> */
.L_x_283:
[----:B-1----:R-:W-:Y:S05]  /*c120*/  BSYNC B1 ;  /* 0x0000000000017941 */ /* 0x002fea0003800000 */
.L_x_282:
        /* <DEDUP_REMOVED lines=24> */
.L_x_287:
[----:B------:R-:W2:Y:S04]  /*c2b0*/  LDL R3, [R1] ;  /* 0x0000000001037983 */ /* 0x000ea80000100800 */
[----:B------:R0:W-:Y:S04]  /*c2c0*/  STL.64 [R1+0x690], R10 ;  /* 0x0006900a01007387 */ /* 0x0001e80000100a00 */
[----:B--2---:R0:W-:Y:S01]  /*c2d0*/  STL [R1+0x7f0], R3 ;  /* 0x0007f00301007387 */ /* 0x0041e20000100800 */
[----:B------:R-:W-:Y:S05]  /*c2e0*/  BRA `(.L_x_286) ;  /* 0x0000003000007947 */ /* 0x000fea0003800000 */
.L_x_285:
[----:B0-----:R-:W0:Y:S01]  /*c2f0*/  DMUL R10, RZ, R16 ;  /* 0x00000010ff0a7228 */ /* 0x001e220000000000 */
[----:B------:R2:W-:Y:S06]  /*c300*/  STL [R1+0x7f0], RZ ;  /* 0x0007f0ff01007387 */ /* 0x0005ec0000100800 */
[----:B0-----:R2:W-:Y:S04]  /*c310*/  STL.64 [R1+0x690], R10 ;  /* 0x0006900a01007387 */ /* 0x0015e80000100a00 */
.L_x_286:
[----:B------:R-:W-:Y:S05]  /*c320*/  BSYNC B1 ;  /* 0x0000000000017941 */ /* 0x000fea0003800000 */
.L_x_284:
        /* <DEDUP_REMOVED lines=42> */
.L_x_291:
[----:B------:R-:W2:Y:S04]  /*c5d0*/  LDL R3, [R1] ;  /* 0x0000000001037983 */ /* 0x000ea80000100800 */
[----:B------:R0:W-:Y:S04]  /*c5e0*/  STL.64 [R1+0x680], R10 ;  /* 0x0006800a01007387 */ /* 0x0001e80000100a00 */
[----:B--2---:R0:W-:Y:S01]  /*c5f0*/  STL [R1+0x7dc], R3 ;  /* 0x0007dc0301007387 */ /* 0x0041e20000100800 */
[----:B------:R-:W-:Y:S05]  /*c600*/  BRA `(.L_x_290) ;  /* 0x0000003000007947 */ /* 0x000fea0003800000 */
.L_x_289:
[----:B01----:R-:W0:Y:S01]  /*c610*/  DMUL R10, RZ, R14 ;  /* 0x0000000eff0a7228 */ /* 0x003e220000000000 */
[----:B------:R1:W-:Y:S06]  /*c620*/  STL [R1+0x7dc], RZ ;  /* 0x0007dcff01007387 */ /* 0x0003ec0000100800 */
[----:B0-----:R1:W-:Y:S04]  /*c630*/  STL.64 [R1+0x680], R10 ;  /* 0x0006800a01007387 */ /* 0x0013e80000100a00 */
.L_x_290:
[----:B------:R-:W-:Y:S05]  /*c640*/  BSYNC B1 ;  /* 0x0000000000017941 */ /* 0x000fea0003800000 */
.L_x_288:
        /* <DEDUP_REMOVED lines=13> */
[----:B------:R-:W0:Y:S01]  /*c720*/  F2F.F64.F32 R26, R26 ;  /* 0x0000001a001a7310 */ /* 0x000e220000201800 */
[----:B------:R-:W-:Y:S01]  /*c730*/  ISETP.NE.AND P3, PT, R16, RZ, PT ;  /* 0x000000ff1000720c */ /* 0x000fe20003f65270 */
[----:B------:R-:W-:Y:S01]  /*c740*/  BSSY B1, `(.L_x_292) ;  /* 0x000000f000017945 */ /* 0x000fe20003800000 */
[----:B------:R-:W-:-:S02]  /*c750*/  DMUL R14, RZ, R24 ;  /* 0x00000018ff0e7228 */ /* 0x000fc40000000000 */
[----:B------:R-:W-:-:S13]  /*c760*/  ISETP.EQ.AND P3, PT, R3, 0x7ff00000, !P3 ;  /* 0x7ff000000300780c */ /* 0x000fda0005f62270 */
[----:B------:R-:W1:Y:S01]  /*c770*/  DSETP.LTU.OR P3, PT, |R16|, 2.14748364800000000000e+09, P3 ;  /* 0x41e000001000742a */ /* 0x000e620001f69600 */
[----:B--2---:R2:W-:Y:S04]  /*c780*/  STL.64 [R1+0x880], R34 ;  /* 0x0008802201007387 */ /* 0x0045e80000100a00 */
[----:B---3--:R2:W-:Y:S04]  /*c790*/  STL.64 [R1+0x920], R32 ;  /* 0x0009202001007387 */ /* 0x0085e80000100a00 */
[----:B----4-:R2:W-:Y:S04]  /*c7a0*/  STL.64 [R1+0x9d0], R30 ;  /* 0x0009d01e01007387 */ /* 0x0105e80000100a00 */
[----:B-----5:R2:W-:Y:S04]  /*c7b0*/  STL.64 [R1+0xa68], R20 ;  /* 0x000a681401007387 */ /* 0x0205e80000100a00 */
[----:B------:R2:W-:Y:S04]  /*c7c0*/  STL.64 [R1+0xb20], R12 ;  /* 0x000b200c01007387 */ /* 0x0005e80000100a00 */
[----:B------:R2:W-:Y:S01]  /*c7d0*/  STL.64 [R1+0xbf0], R10 ;  /* 0x000bf00a01007387 */ /* 0x0005e20000100a00 */
[----:B-1----:R-:W-:Y:S05]  /*c7e0*/  @P3 BRA `(.L_x_293) ;  /* 0x0000004000003947 */ /* 0x002fea0003800000 */
[----:B0-----:R-:W-:Y:S01]  /*c7f0*/  IMAD.MOV.U32 R6, RZ, RZ, R16 ;  /* 0x000000ffff067224 */ /* 0x001fe200078e0010 */
[----:B------:R-:W-:Y:S01]  /*c800*/  MOV R5, 0xc830 ;  /* 0x0000c83000057802 */ /* 0x000fe20000000f00 */
[----:B------:R-:W-:-:S02]  /*c810*/  IMAD.MOV.U32 R3, RZ, RZ, R17 ;  /* 0x000000ffff037224 */ /* 0x000fc400078e0011 */
[----:B--2---:R-:W-:Y:S05]  /*c820*/  CALL.REL.NOINC `($triton_poi_fused_cat_8$__internal_trig_reduction_slowpathd) ;  /* 0x000213a000007944 */ /* 0x004fea0003c00000 */
.L_x_293:
[----:B0-----:R-:W-:Y:S05]  /*c830*/  BSYNC B1 ;  /* 0x0000000000017941 */ /* 0x001fea0003800000 */
.L_x_292:
[----:B------:R-:W-:Y:S01]  /*c840*/  LOP3.LUT R3, R15, 0x7fffffff, RZ, 0xc0, !PT ;  /* 0x7fffffff0f037812 */ /* 0x000fe200078ec0ff */
[----:B--2---:R0:W1:Y:S01]  /*c850*/  F2F.F64.F32 R20, R28 ;  /* 0x0000001c00147310 */ /* 0x0040620000201800 */
        /* <DEDUP_REMOVED lines=10> */
.L_x_295:
[----:B01----:R-:W-:Y:S05]  /*c900*/  BSYNC B1 ;  /* 0x0000000000017941 */ /* 0x003fea0003800000 */
.L_x_294:
        /* <DEDUP_REMOVED lines=23> */
.L_x_299:
[----:B------:R-:W2:Y:S04]  /*ca80*/  LDL R3, [R1] ;  /* 0x0000000001037983 */ /* 0x000ea80000100800 */
[----:B------:R0:W-:Y:S04]  /*ca90*/  STL.64 [R1+0x678], R10 ;  /* 0x0006780a01007387 */ /* 0x0001e80000100a00 */
[----:B--2---:R0:W-:Y:S01]  /*caa0*/  STL [R1+0x7d8], R3 ;  /* 0x0007d80301007387 */ /* 0x0041e20000100800 */
[----:B------:R-:W-:Y:S05]  /*cab0*/  BRA `(.L_x_298) ;  /* 0x0000003000007947 */ /* 0x000fea0003800000 */
.L_x_297:
[----:B01----:R-:W0:Y:S01]  /*cac0*/  DMUL R10, RZ, R16 ;  /* 0x00000010ff0a7228 */ /* 0x003e220000000000 */
[----:B------:R1:W-:Y:S06]  /*cad0*/  STL [R1+0x7d8], RZ ;  /* 0x0007d8ff01007387 */ /* 0x0003ec0000100800 */
[----:B0-----:R1:W-:Y:S04]  /*cae0*/  STL.64 [R1+0x678], R10 ;  /* 0x0006780a01007387 */ /* 0x0013e80000100a00 */
.L_x_298:
[----:B------:R-:W-:Y:S05]  /*caf0*/  BSYNC B1 ;  /* 0x0000000000017941 */ /* 0x000fea0003800000 */
.L_x_296:
        /* <DEDUP_REMOVED lines=40> */
.L_x_303:
[----:B------:R-:W2:Y:S04]  /*cd80*/  LDL R3, [R1] ;  /* 0x0000000001037983 */ /* 0x000ea80000100800 */
[----:B------:R0:W-:Y:S04]  /*cd90*/  STL.64 [R1+0x668], R10 ;  /* 0x0006680a01007387 */ /* 0x0001e80000100a00 */
[----:B--2---:R0:W-:Y:S01]  /*cda0*/  STL [R1+0x7a4], R3 ;  /* 0x0007a40301007387 */ /* 0x0041e20000100800 */
[----:B------:R-:W-:Y:S05]  /*cdb0*/  BRA `(.L_x_302) ;  /* 0x0000003000007947 */ /* 0x000fea0003800000 */
.L_x_301:
[----:B0-----:R-:W0:Y:S01]  /*cdc0*/  DMUL R10, RZ, R14 ;  /* 0x0000000eff0a7228 */ /* 0x001e220000000000 */
[----:B------:R1:W-:Y:S06]  /*cdd0*/  STL [R1+0x7a4], RZ ;  /* 0x0007a4ff01007387 */ /* 0x0003ec0000100800 */
[----:B0-----:R1:W-:Y:S04]  /*cde0*/  STL.64 [R1+0x668], R10 ;  /* 0x0006680a01007387 */ /* 0x0013e80000100a00 */
.L_x_302:
[----:B------:R-:W-:Y:S05]  /*cdf0*/  BSYNC B1 ;  /* 0x0000000000017941 */ /* 0x000fea0003800000 */
.L_x_300:
[----:B01----:R-:W2:Y:S04]  /*ce00*/  LDL R3, [R1+0x7a4] ;  /* 0x0007a40001037983 */ /* 0x003ea80000100800 */
[----:B------:R-:W3:Y:S04]  /*ce10*/  LDL R9, [R1+0x6bc] ;  /* 0x0006bc0001097983 */ /* 0x000ee80000100800 */
[----:B------:R-:W4:Y:S04]  /*ce20*/  LDL R12, [R1+0x5ac] ;  /* 0x0005ac00010c7983 */ /* 0x000f280000100800 */
[----:B------:R-:W4:Y:S04]  /*ce30*/  LDL.64 R10, [R1+0x48] ;  /* 0x00004800010a7983 */ /* 0x000f280000100a00 */
[----:B------:R-:W4:Y:S04]  /*ce40*/  LDL R5, [R1+0x5a8] ;  /* 0x0005a80001057983 */ /* 0x000f280000100800 */
[----:B------:R-:W4:Y:S01]  /*ce50*/  LDL.64 R30, [R1+0x40] ;  /* 0x00004000011e7983 */ /* 0x000f220000100a00 */
[----:B------:R-:W-:Y:S01]  /*ce60*/  IMAD.MOV.U32 R14, RZ, RZ, RZ ;  /* 0x000000ffff0e7224 */ /* 0x000fe200078e00ff */
[----:B------:R-:W-:Y:S01]  /*ce70*/  LOP3.LUT R0, R0, 0xffbfffff, RZ, 0xc0, !PT ;  /* 0xffbfffff00007812 */ /* 0x000fe200078ec0ff */
[----:B------:R-:W-:Y:S01]  /*ce80*/  IMAD.MOV.U32 R20, RZ, RZ, RZ ;  /* 0x000000ffff147224 */ /* 0x000fe200078e00ff */
[----:B------:R-:W-:Y:S01]  /*ce90*/  CS2R R26, SRZ ;  /* 0x00000000001a7805 */ /* 0x000fe2000001ff00 */
[----:B------:R-:W-:Y:S01]  /*cea0*/  IMAD.MOV.U32 R16, RZ, RZ, RZ ;  /* 0x000000ffff107224 */ /* 0x000fe200078e00ff */
[----:B------:R-:W4:Y:S01]  /*ceb0*/  LDL.LU.64 R28, [R1+0x60] ;  /* 0x00006000011c7983 */ /* 0x000f220000300a00 */
[----:B--2---:R-:W-:-:S03]  /*cec0*/  IMAD.MOV.U32 R6, RZ, RZ, R3 ;  /* 0x000000ffff067224 */ /* 0x004fc600078e0003 */
[----:B------:R-:W2:Y:S01]  /*ced0*/  LDL R3, [R1+0x618] ;  /* 0x0006180001037983 */ /* 0x000ea20000100800 */
[----:B---3--:R-:W-:-:S04]  /*cee0*/  ISETP.GE.U32.AND P4, PT, R9, 0x15, PT ;  /* 0x000000150900780c */ /* 0x008fc80003f86070 */
[----:B----4-:R-:W-:Y:S01]  /*cef0*/  ISETP.GT.AND P3, PT, R12, 0x2, !P4 ;  /* 0x000000020c00780c */ /* 0x010fe20006764270 */
[----:B------:R-:W-:-:S12]  /*cf00*/  IMAD.MOV.U32 R9, RZ, RZ, RZ ;  /* 0x000000ffff097224 */ /* 0x000fd800078e00ff */
[----:B------:R0:W3:Y:S01]  /*cf10*/  @P3 LDG.E.EL R14, [R10.64+0x4] ;  /* 0x000004080a0e3981 */ /* 0x0000e2000c2e1900 */
[----:B------:R-:W-:Y:S02]  /*cf20*/  ISETP.GT.AND P3, PT, R12, 0x2, !P2 ;  /* 0x000000020c00780c */ /* 0x000fe40005764270 */
[----:B------:R-:W-:Y:S01]  /*cf30*/  ISETP.GT.AND P5, PT, R5, 0x2, !P4 ;  /* 0x000000020500780c */ /* 0x000fe200067a4270 */
[----:B------:R-:W4:Y:S10]  /*cf40*/  LDL.LU.64 R12, [R1+0x78] ;  /* 0x00007800010c7983 */ /* 0x000f340000300a00 */
[----:B------:R1:W5:Y:S02]  /*cf50*/  @P3 LDG.E.EL R9, [R30.64+0x4] ;  /* 0x000004081e093981 */ /* 0x000364000c2e1900 */
[----:B------:R-:W-:-:S02]  /*cf60*/  @P5 LOP3.LUT R0, R0, 0x400000, RZ, 0xfc, !PT ;  /* 0x0040000000005812 */ /* 0x000fc400078efcff */
[----:B------:R-:W-:Y:S01]  /*cf70*/  LOP3.LUT R6, R6, 0x1, RZ, 0xc0, !PT ;  /* 0x0000000106067812 */ /* 0x000fe200078ec0ff */
[----:B------:R0:W3:Y:S01]  /*cf80*/  @P5 LDG.E.EL R16, [R10.64+0x4] ;  /* 0x000004080a105981 */ /* 0x0000e2000c2e1900 */
[----:B------:R-:W-:Y:S02]  /*cf90*/  LOP3.LUT R0, R0, 0xffdfffff, RZ, 0xc0, !PT ;  /* 0xffdfffff00007812 */ /* 0x000fe400078ec0ff */
[----:B--2---:R-:W-:-:S13]  /*cfa0*/  ISETP.GT.AND P3, PT, R3, 0x2, !P4 ;  /* 0x000000020300780c */ /* 0x004fda0006764270 */
[----:B------:R-:W-:Y:S01]  /*cfb0*/  @P3 LOP3.LUT R0, R0, 0x200000, RZ, 0xfc, !PT ;  /* 0x0020000000003812 */ /* 0x000fe200078efcff */
[----:B------:R0:W5:Y:S01]  /*cfc0*/  @P3 LDG.E.EL R20, [R10.64+0x4] ;  /* 0x000004080a143981 */ /* 0x000162000c2e1900 */
[----:B------:R-:W-:Y:S02]  /*cfd0*/  ISETP.GT.AND P3, PT, R5, 0x2, !P2 ;  /* 0x000000020500780c */ /* 0x000fe40005764270 */
[----:B------:R-:W-:-:S11]  /*cfe0*/  LOP3.LUT R0, R0, 0xffefffff, RZ, 0xc0, !PT ;  /* 0xffefffff00007812 */ /* 0x000fd600078ec0ff */
[----:B------:R-:W-:Y:S01]  /*cff0*/  @P3 LOP3.LUT R0, R0, 0x100000, RZ, 0xfc, !PT ;  /* 0x0010000000003812 */ /* 0x000fe200078efcff */
[----:B------:R1:W5:Y:S01]  /*d000*/  @P3 LDG.E.EL R26, [R30.64+0x4] ;  /* 0x000004081e1a3981 */ /* 0x000362000c2e1900 */
[----:B------:R-:W-:Y:S01]  /*d010*/  ISETP.GT.AND P3, PT, R3, 0x2, !P2 ;  /* 0x000000020300780c */ /* 0x000fe20005764270 */
[----:B0-----:R-:W-:Y:S02]  /*d020*/  IMAD.MOV.U32 R11, RZ, RZ, 0x8 ;  /* 0x00000008ff0b7424 */ /* 0x001fe400078e00ff */
[----:B------:R-:W-:-:S04]  /*d030*/  IMAD.SHL.U32 R10, R6, 0x8, RZ ;  /* 0x00000008060a7824 */ /* 0x000fc800078e00ff */
[----:B------:R-:W-:-:S05]  /*d040*/  IMAD.WIDE.U32 R10, R10, R11, c[0x4][0x18] ;  /* 0x010006000a0a7625 */ /* 0x000fca00078e000b */
[----:B------:R-:W2:Y:S04]  /*d050*/  LDG.E.64.CONSTANT R32, [R10.64+0x8] ;  /* 0x000008080a207981 */ /* 0x000ea8000c1e9b00 */
[----:B------:R1:W5:Y:S04]  /*d060*/  @P3 LDG.E.EL R27, [R30.64+0x4] ;  /* 0x000004081e1b3981 */ /* 0x000368000c2e1900 */
[----:B------:R0:W3:Y:S04]  /*d070*/  LDG.E.64.CONSTANT R36, [R10.64+0x18] ;  /* 0x000018080a247981 */ /* 0x0000e8000c1e9b00 */
[----:B------:R0:W3:Y:S04]  /*d080*/  LDG.E.64.CONSTANT R34, [R10.64+0x20] ;  /* 0x000020080a227981 */ /* 0x0000e8000c1e9b00 */
[----:B-1----:R-:W3:Y:S01]  /*d090*/  LDG.E.64.CONSTANT R30, [R10.64+0x10] ;  /* 0x000010080a1e7981 */ /* 0x002ee2000c1e9b00 */
[----:B------:R-:W-:-:S03]  /*d0a0*/  LOP3.LUT R0, R0, 0xfff7ffff, RZ, 0xc0, !PT ;  /* 0xfff7ffff00007812 */ /* 0x000fc600078ec0ff */
[----:B--2---:R1:W-:Y:S04]  /*d0b0*/  STL.64 [R1+0x858], R32 ;  /* 0x0008582001007387 */ /* 0x0043e80000100a00 */
[----:B-1----:R0:W2:Y:S04]  /*d0c0*/  LDG.E.64.CONSTANT R32, [R10.64+0x28] ;  /* 0x000028080a207981 */ /* 0x0020a8000c1e9b00 */
[----:B---3--:R1:W-:Y:S04]  /*d0d0*/  STL.64 [R1+0x8f0], R30 ;  /* 0x0008f01e01007387 */ /* 0x0083e80000100a00 */
[----:B-1----:R0:W3:Y:S01]  /*d0e0*/  LDG.E.64.CONSTANT R30, [R10.64+0x30] ;  /* 0x000030080a1e7981 */ /* 0x0020e2000c1e9b00 */
[----:B------:R-:W-:Y:S01]  /*d0f0*/  @P3 LOP3.LUT R0, R0, 0x80000, RZ, 0xfc, !PT ;  /* 0x0008000000003812 */ /* 0x000fe200078efcff */
[----:B0-----:R-:W0:-:S10]  /*d100*/  DMUL R10, RZ, R28 ;  /* 0x0000001cff0a7228 */ /* 0x001e140000000000 */
[----:B0-----:R-:W-:Y:S02]  /*d110*/  LOP3.LUT R3, R11, 0x7fffffff, RZ, 0xc0, !PT ;  /* 0x7fffffff0b037812 */ /* 0x001fe400078ec0ff */
[----:B------:R-:W-:-:S04]  /*d120*/  ISETP.NE.AND P3, PT, R10, RZ, PT ;  /* 0x000000ff0a00720c */ /* 0x000fc80003f65270 */
[----:B------:R-:W-:Y:S01]  /*d130*/  ISETP.EQ.AND P3, PT, R3, 0x7ff00000, !P3 ;  /* 0x7ff000000300780c */ /* 0x000fe20005f62270 */
[----:B------:R0:W-:Y:S01]  /*d140*/  STL [R1+0xcc], R6 ;  /* 0x0000cc0601007387 */ /* 0x0001e20000100800 */
[----:B------:R-:W4:Y:S03]  /*d150*/  F2F.F64.F32 R14, R14 ;  /* 0x0000000e000e7310 */ /* 0x000f260000201800 */
[----:B------:R0:W-:Y:S04]  /*d160*/  STL.64 [R1+0xa40], R34 ;  /* 0x000a402201007387 */ /* 0x0001e80000100a00 */
[----:B------:R0:W-:Y:S04]  /*d170*/  STL.64 [R1+0x998], R36 ;  /* 0x0009982401007387 */ /* 0x0001e80000100a00 */
[----:B------:R-:W1:Y:S01]  /*d180*/  DSETP.LTU.OR P3, PT, |R10|, 2.14748364800000000000e+09, P3 ;  /* 0x41e000000a00742a */ /* 0x000e620001f69600 */
[----:B------:R-:W0:Y:S01]  /*d190*/  F2F.F64.F32 R16, R16 ;  /* 0x0000001000107310 */ /* 0x000e220000201800 */
[----:B------:R-:W-:Y:S02]  /*d1a0*/  BSSY B1, `(.L_x_304) ;  /* 0x0000009000017945 */ /* 0x000fe40003800000 */
[----:B----4-:R4:W0:Y:S01]  /*d1b0*/  DMUL R14, R14, R12 ;  /* 0x0000000c0e0e7228 */ /* 0x0108220000000000 */
[----:B--2---:R4:W-:Y:S04]  /*d1c0*/  STL.64 [R1+0xad8], R32 ;  /* 0x000ad82001007387 */ /* 0x0049e80000100a00 */
[----:B---3--:R4:W-:Y:S05]  /*d1d0*/  STL.64 [R1+0xba8], R30 ;  /* 0x000ba81e01007387 */ /* 0x0089ea0000100a00 */
[----:B-1----:R-:W-:Y:S05]  /*d1e0*/  @P3 BRA `(.L_x_305) ;  /* 0x0000004000003947 */ /* 0x002fea0003800000 */
[----:B0-----:R-:W-:Y:S01]  /*d1f0*/  IMAD.MOV.U32 R6, RZ, RZ, R10 ;  /* 0x000000ffff067224 */ /* 0x001fe200078e000a */
[----:B------:R-:W-:Y:S01]  /*d200*/  MOV R5, 0xd230 ;  /* 0x0000d23000057802 */ /* 0x000fe20000000f00 */
[----:B------:R-:W-:-:S02]  /*d210*/  IMAD.MOV.U32 R3, RZ, RZ, R11 ;  /* 0x000000ffff037224 */ /* 0x000fc400078e000b */
[----:B----45:R-:W-:Y:S05]  /*d220*/  CALL.REL.NOINC `($triton_poi_fused_cat_8$__internal_trig_reduction_slowpathd) ;  /* 0x000209a000007944 */ /* 0x030fea0003c00000 */
.L_x_305:
[----:B0-----:R-:W-:Y:S05]  /*d230*/  BSYNC B1 ;  /* 0x0000000000017941 */ /* 0x001fea0003800000 */
.L_x_304:
[----:B------:R-:W2:Y:S01]  /*d240*/  LDL.LU.64 R10, [R1+0x70] ;  /* 0x00007000010a7983 */ /* 0x000ea20000300a00 */
[----:B------:R-:W-:Y:S01]  /*d250*/  LOP3.LUT R3, R15, 0x7fffffff, RZ, 0xc0, !PT ;  /* 0x7fffffff0f037812 */ /* 0x000fe200078ec0ff */
[----:B-----5:R-:W0:Y:S01]  /*d260*/  F2F.F64.F32 R20, R20 ;  /* 0x0000001400147310 */ /* 0x020e220000201800 */
[----:B------:R-:W-:Y:S01]  /*d270*/  ISETP.NE.AND P3, PT, R14, RZ, PT ;  /* 0x000000ff0e00720c */ /* 0x000fe20003f65270 */
[----:B------:R-:W-:Y:S03]  /*d280*/  BSSY B1, `(.L_x_306) ;  /* 0x0000009000017945 */ /* 0x000fe60003800000 */
[----:B------:R-:W-:-:S13]  /*d290*/  ISETP.EQ.AND P3, PT, R3, 0x7ff00000, !P3 ;  /* 0x7ff000000300780c */ /* 0x000fda0005f62270 */
[----:B------:R-:W1:-:S04]  /*d2a0*/  DSETP.LTU.OR P3, PT, |R14|, 2.14748364800000000000e+09, P3 ;  /* 0x41e000000e00742a */ /* 0x000e480001f69600 */
[----:B--2---:R2:W3:-:S10]  /*d2b0*/  DMUL R16, R16, R10 ;  /* 0x0000000a10107228 */ /* 0x0044d40000000000 */
[----:B-1----:R-:W-:Y:S05]  /*d2c0*/  @P3 BRA `(.L_x_307) ;  /* 0x0000004000003947 */ /* 0x002fea0003800000 */
[----:B0-----:R-:W-:Y:S01]  /*d2d0*/  IMAD.MOV.U32 R6, RZ, RZ, R14 ;  /* 0x000000ffff067224 */ /* 0x001fe200078e000e */
[----:B------:R-:W-:Y:S01]  /*d2e0*/  MOV R5, 0xd310 ;  /* 0x0000d31000057802 */ /* 0x000fe20000000f00 */
[----:B------:R-:W-:Y:S02]  /*d2f0*/  IMAD.MOV.U32 R3, RZ, RZ, R15 ;  /* 0x000000ffff037224 */ /* 0x000fe400078e000f */
[----:B--234-:R-:W-:Y:S05]  /*d300*/  CALL.REL.NOINC `($triton_poi_fused_cat_8$__internal_trig_reduction_slowpathd) ;  /* 0x000208c000007944 */ /* 0x01cfea0003c00000 */
.L_x_307:
[----:B0-----:R-:W-:Y:S05]  /*d310*/  BSYNC B1 ;  /* 0x0000000000017941 */ /* 0x001fea0003800000 */
.L_x_306:
[----:B--2---:R-:W2:Y:S01]  /*d320*/  LDL.LU.64 R10, [R1+0x68] ;  /* 0x00006800010a7983 */ /* 0x004ea20000300a00 */
[----:B---3--:R-:W-:Y:S01]  /*d330*/  LOP3.LUT R3, R17, 0x7fffffff, RZ, 0xc0, !PT ;  /* 0x7fffffff11037812 */ /* 0x008fe200078ec0ff */
[----:B------:R-:W-:Y:S01]  /*d340*/  BSSY B1, `(.L_x_308) ;  /* 0x0000020000017945 */ /* 0x000fe20003800000 */
[----:B------:R-:W-:Y:S02]  /*d350*/  ISETP.NE.AND P4, PT, R16, RZ, PT ;  /* 0x000000ff1000720c */ /* 0x000fe40003f85270 */
[----:B------:R-:W-:Y:S01]  /*d360*/  ISETP.EQ.AND P3, PT, R3, 0x7ff00000, PT ;  /* 0x7ff000000300780c */ /* 0x000fe20003f62270 */
[----:B--2---:R0:W1:-:S12]  /*d370*/  DMUL R14, R20, R10 ;  /* 0x0000000a140e7228 */ /* 0x0040580000000000 */
[----:B------:R-:W-:Y:S05]  /*d380*/  @!P4 BRA P3, `(.L_x_309) ;  /* 0x000001700000c947 */ /* 0x000fea0001800000 */
[C---:B0-----:R-:W0:Y:S01]  /*d390*/  DMUL R10, R16.reuse, c[0x2][0x8] ;  /* 0x00800200100a7a28 */ /* 0x041e220000000000 */
[----:B------:R-:W-:Y:S03]  /*d3a0*/  BSSY B2, `(.L_x_310) ;  /* 0x0000012000027945 */ /* 0x000fe60003800000 */
[----:B------:R-:W-:Y:S02]  /*d3b0*/  DSETP.GE.AND P3, PT, |R16|, 2.14748364800000000000e+09, PT ;  /* 0x41e000001000742a */ /* 0x000fe40003f66200 */
[----:B0-----:R-:W0:Y:S08]  /*d3c0*/  F2I.F64 R3, R10 ;  /* 0x0000000a00037311 */ /* 0x001e300000301100 */
[----:B0---4-:R-:W0:Y:S01]  /*d3d0*/  I2F.F64 R12, R3 ;  /* 0x00000003000c7312 */ /* 0x011e220000201c00 */
        /* <DEDUP_REMOVED lines=12> */
.L_x_312:
[----:B------:R0:W5:Y:S04]  /*d4a0*/  LDL R3, [R1] ;  /* 0x0000000001037983 */ /* 0x0001680000100800 */
[----:B------:R0:W-:Y:S02]  /*d4b0*/  STL.64 [R1+0x660], R10 ;  /* 0x0006600a01007387 */ /* 0x0001e40000100a00 */
.L_x_311:
[----:B------:R-:W-:Y:S05]  /*d4c0*/  BSYNC B2 ;  /* 0x0000000000027941 */ /* 0x000fea0003800000 */
.L_x_310:
[----:B--2--5:R-:W-:-:S05]  /*d4d0*/  IADD3 R3, R3, 0x1, RZ ;  /* 0x0000000103037810 */ /* 0x024fca0007ffe0ff */
[----:B------:R2:W-:Y:S01]  /*d4e0*/  STL [R1+0xd20], R3 ;  /* 0x000d200301007387 */ /* 0x0005e20000100800 */
[----:B------:R-:W-:Y:S05]  /*d4f0*/  BRA `(.L_x_313) ;  /* 0x0000004000007947 */ /* 0x000fea0003800000 */
.L_x_309:
[----:B0-----:R-:W0:Y:S01]  /*d500*/  DMUL R10, RZ, R16 ;  /* 0x00000010ff0a7228 */ /* 0x001e220000000000 */
[----:B------:R-:W-:-:S05]  /*d510*/  IMAD.MOV.U32 R3, RZ, RZ, 0x1 ;  /* 0x00000001ff037424 */ /* 0x000fca00078e00ff */
[----:B------:R2:W-:Y:S04]  /*d520*/  STL [R1+0xd20], R3 ;  /* 0x000d200301007387 */ /* 0x0005e80000100800 */
[----:B0-----:R2:W-:Y:S02]  /*d530*/  STL.64 [R1+0x660], R10 ;  /* 0x0006600a01007387 */ /* 0x0015e40000100a00 */
.L_x_313:
[----:B------:R-:W-:Y:S05]  /*d540*/  BSYNC B1 ;  /* 0x0000000000017941 */ /* 0x000fea0003800000 */
.L_x_308:
[----:B--2---:R-:W2:Y:S01]  /*d550*/  LDL R3, [R1+0xd20] ;  /* 0x000d200001037983 */ /* 0x004ea20000100800 */
[----:B0-----:R-:W-:-:S03]  /*d560*/  IMAD.MOV.U32 R11, RZ, RZ, 0x8 ;  /* 0x00000008ff0b7424 */ /* 0x001fc600078e00ff */
[----:B----4-:R-:W3:Y:S01]  /*d570*/  LDL.LU.64 R12, [R1+0x38] ;  /* 0x00003800010c7983 */ /* 0x010ee20000300a00 */
        /* <DEDUP_REMOVED lines=11> */
[----:B------:R0:W1:Y:S01]  /*d630*/  F2F.F64.F32 R20, R9 ;  /* 0x0000000900147310 */ /* 0x0000620000201800 */
[----:B------:R-:W-:Y:S01]  /*d640*/  ISETP.NE.AND P4, PT, R14, RZ, PT ;  /* 0x000000ff0e00720c */ /* 0x000fe20003f85270 */
[----:B------:R-:W-:Y:S01]  /*d650*/  BSSY B1, `(.L_x_314) ;  /* 0x0000025000017945 */ /* 0x000fe20003800000 */
[----:B------:R-:W-:Y:S01]  /*d660*/  ISETP.EQ.AND P3, PT, R3, 0x7ff00000, PT ;  /* 0x7ff000000300780c */ /* 0x000fe20003f62270 */
        /* <DEDUP_REMOVED lines=25> */
.L_x_318:
[----:B------:R0:W5:Y:S04]  /*d800*/  LDL R3, [R1] ;  /* 0x0000000001037983 */ /* 0x0001680000100800 */
[----:B------:R0:W-:Y:S02]  /*d810*/  STL.64 [R1+0x658], R10 ;  /* 0x0006580a01007387 */ /* 0x0001e40000100a00 */
.L_x_317:
[----:B------:R-:W-:Y:S05]  /*d820*/  BSYNC B2 ;  /* 0x0000000000027941 */ /* 0x000fea0003800000 */
.L_x_316:
[----:B-1---5:R-:W-:-:S05]  /*d830*/  IADD3 R3, R3, 0x1, RZ ;  /* 0x0000000103037810 */ /* 0x022fca0007ffe0ff */
[----:B------:R1:W-:Y:S01]  /*d840*/  STL [R1+0xcc4], R3 ;  /* 0x000cc40301007387 */ /* 0x0003e20000100800 */
[----:B------:R-:W-:Y:S05]  /*d850*/  BRA `(.L_x_319) ;  /* 0x0000004000007947 */ /* 0x000fea0003800000 */
.L_x_315:
[----:B01-3--:R-:W0:Y:S01]  /*d860*/  DMUL R10, RZ, R14 ;  /* 0x0000000eff0a7228 */ /* 0x00be220000000000 */
[----:B------:R-:W-:-:S05]  /*d870*/  IMAD.MOV.U32 R3, RZ, RZ, 0x1 ;  /* 0x00000001ff037424 */ /* 0x000fca00078e00ff */
[----:B------:R1:W-:Y:S04]  /*d880*/  STL [R1+0xcc4], R3 ;  /* 0x000cc40301007387 */ /* 0x0003e80000100800 */
[----:B0-----:R1:W-:Y:S02]  /*d890*/  STL.64 [R1+0x658], R10 ;  /* 0x0006580a01007387 */ /* 0x0013e40000100a00 */
.L_x_319:
[----:B------:R-:W-:Y:S05]  /*d8a0*/  BSYNC B1 ;  /* 0x0000000000017941 */ /* 0x000fea0003800000 */
.L_x_314:
        /* <DEDUP_REMOVED lines=13> */
[----:B------:R0:W-:Y:S01]  /*d980*/  DMUL R14, R20, R24 ;  /* 0x00000018140e7228 */ /* 0x0001e20000000000 */
[----:B------:R-:W-:Y:S01]  /*d990*/  ISETP.NE.AND P3, PT, R16, RZ, PT ;  /* 0x000000ff1000720c */ /* 0x000fe20003f65270 */
[----:B0-----:R0:W1:Y:S01]  /*d9a0*/  F2F.F64.F32 R20, R26 ;  /* 0x0000001a00147310 */ /* 0x0010620000201800 */
[----:B------:R-:W-:Y:S02]  /*d9b0*/  BSSY B1, `(.L_x_320) ;  /* 0x000000e000017945 */ /* 0x000fe40003800000 */
        /* <DEDUP_REMOVED lines=9> */
[----:B-1----:R-:W-:Y:S01]  /*da50*/  IMAD.MOV.U32 R6, RZ, RZ, R16 ;  /* 0x000000ffff067224 */ /* 0x002fe200078e0010 */
[----:B------:R-:W-:Y:S01]  /*da60*/  MOV R5, 0xda90 ;  /* 0x0000da9000057802 */ /* 0x000fe20000000f00 */
[----:B------:R-:W-:-:S02]  /*da70*/  IMAD.MOV.U32 R3, RZ, RZ, R17 ;  /* 0x000000ffff037224 */ /* 0x000fc400078e0011 */
[----:B--2---:R-:W-:Y:S05]  /*da80*/  CALL.REL.NOINC `($triton_poi_fused_cat_8$__internal_trig_reduction_slowpathd) ;  /* 0x0002014000007944 */ /* 0x004fea0003c00000 */
.L_x_321:
[----:B-1----:R-:W-:Y:S05]  /*da90*/  BSYNC B1 ;  /* 0x0000000000017941 */ /* 0x002fea0003800000 */
.L_x_320:
[----:B------:R-:W-:Y:S01]  /*daa0*/  LOP3.LUT R3, R15, 0x7fffffff, RZ, 0xc0, !PT ;  /* 0x7fffffff0f037812 */ /* 0x000fe200078ec0ff */
[----:B------:R0:W-:Y:S01]  /*dab0*/  DMUL R16, R20, R22 ;  /* 0x0000001614107228 */ /* 0x0001e20000000000 */
[----:B------:R-:W-:Y:S01]  /*dac0*/  ISETP.NE.AND P3, PT, R14, RZ, PT ;  /* 0x000000ff0e00720c */ /* 0x000fe20003f65270 */
[----:B0-----:R0:W1:Y:S01]  /*dad0*/  F2F.F64.F32 R20, R27 ;  /* 0x0000001b00147310 */ /* 0x0010620000201800 */
[----:B------:R-:W-:Y:S02]  /*dae0*/  BSSY B1, `(.L_x_322) ;  /* 0x0000008000017945 */ /* 0x000fe40003800000 */
[----:B------:R-:W-:-:S13]  /*daf0*/  ISETP.EQ.AND P3, PT, R3, 0x7ff00000, !P3 ;  /* 0x7ff000000300780c */ /* 0x000fda0005f62270 */
[----:B------:R-:W3:-:S14]  /*db00*/  DSETP.LTU.OR P3, PT, |R14|, 2.14748364800000000000e+09, P3 ;  /* 0x41e000000e00742a */ /* 0x000edc0001f69600 */
[----:B---3--:R-:W-:Y:S05]  /*db10*/  @P3 BRA `(.L_x_323) ;  /* 0x0000004000003947 */ /* 0x008fea0003800000 */
[----:B01----:R-:W-:Y:S01]  /*db20*/  IMAD.MOV.U32 R6, RZ, RZ, R14 ;  /* 0x000000ffff067224 */ /* 0x003fe200078e000e */
[----:B------:R-:W-:Y:S01]  /*db30*/  MOV R5, 0xdb60 ;  /* 0x0000db6000057802 */ /* 0x000fe20000000f00 */
[----:B------:R-:W-:Y:S02]  /*db40*/  IMAD.MOV.U32 R3, RZ, RZ, R15 ;  /* 0x000000ffff037224 */ /* 0x000fe400078e000f */
[----:B--2---:R-:W-:Y:S05]  /*db50*/  CALL.REL.NOINC `($triton_poi_fused_cat_8$__internal_trig_reduction_slowpathd) ;  /* 0x0002007000007944 */ /* 0x004fea0003c00000 */
.L_x_323:
[----:B01----:R-:W-:Y:S05]  /*db60*/  BSYNC B1 ;  /* 0x0000000000017941 */ /* 0x003fea0003800000 */
.L_x_322:
[----:B------:R-:W-:Y:S01]  /*db70*/  LOP3.LUT R3, R17, 0x7fffffff, RZ, 0xc0, !PT ;  /* 0x7fffffff11037812 */ /* 0x000fe200078ec0ff */
[----:B------:R-:W-:Y:S01]  /*db80*/  BSSY B1, `(.L_x_324) ;  /* 0x0000020000017945 */ /* 0x000fe20003800000 */
[----:B------:R-:W-:Y:S01]  /*db90*/  ISETP.NE.AND P4, PT, R16, RZ, PT ;  /* 0x000000ff1000720c */ /* 0x000fe20003f85270 */
[----:B------:R0:W1:Y:S01]  /*dba0*/  DMUL R14, R20, R18 ;  /* 0x00000012140e7228 */ /* 0x0000620000000000 */
        /* <DEDUP_REMOVED lines=19> */
.L_x_328:
[----:B------:R0:W5:Y:S04]  /*dce0*/  LDL R3, [R1] ;  /* 0x0000000001037983 */ /* 0x0001680000100800 */
[----:B------:R0:W-:Y:S02]  /*dcf0*/  STL.64 [R1+0x648], R10 ;  /* 0x0006480a01007387 */ /* 0x0001e40000100a00 */
.L_x_327:
[----:B------:R-:W-:Y:S05]  /*dd00*/  BSYNC B2 ;  /* 0x0000000000027941 */ /* 0x000fea0003800000 */
.L_x_326:
[----:B-1---5:R-:W-:-:S05]  /*dd10*/  IADD3 R3, R3, 0x1, RZ ;  /* 0x0000000103037810 */ /* 0x022fca0007ffe0ff */
[----:B------:R1:W-:Y:S01]  /*dd20*/  STL [R1+0xcc0], R3 ;  /* 0x000cc00301007387 */ /* 0x0003e20000100800 */
[----:B------:R-:W-:Y:S05]  /*dd30*/  BRA `(.L_x_329) ;  /* 0x0000004000007947 */ /* 0x000fea0003800000 */
.L_x_325:
[----:B012---:R-:W0:Y:S01]  /*dd40*/  DMUL R10, RZ, R16 ;  /* 0x00000010ff0a7228 */ /* 0x007e220000000000 */
[----:B------:R-:W-:-:S05]  /*dd50*/  IMAD.MOV.U32 R3, RZ, RZ, 0x1 ;  /* 0x00000001ff037424 */ /* 0x000fca00078e00ff */
[----:B------:R1:W-:Y:S04]  /*dd60*/  STL [R1+0xcc0], R3 ;  /* 0x000cc00301007387 */ /* 0x0003e80000100800 */
[----:B0-----:R1:W-:Y:S02]  /*dd70*/  STL.64 [R1+0x648], R10 ;  /* 0x0006480a01007387 */ /* 0x0013e40000100a00 */
.L_x_329:
[----:B------:R-:W-:Y:S05]  /*dd80*/  BSYNC B1 ;  /* 0x0000000000017941 */ /* 0x000fea0003800000 */
.L_x_324:
        /* <DEDUP_REMOVED lines=40> */
.L_x_334:
[----:B------:R0:W5:Y:S04]  /*e010*/  LDL R3, [R1] ;  /* 0x0000000001037983 */ /* 0x0001680000100800 */
[----:B------:R0:W-:Y:S02]  /*e020*/  STL.64 [R1+0x650], R10 ;  /* 0x0006500a01007387 */ /* 0x0001e40000100a00 */
.L_x_333:
[----:B------:R-:W-:Y:S05]  /*e030*/  BSYNC B2 ;  /* 0x0000000000027941 */ /* 0x000fea0003800000 */
.L_x_332:
[----:B-1---5:R-:W-:-:S05]  /*e040*/  IADD3 R3, R3, 0x1, RZ ;  /* 0x0000000103037810 */ /* 0x022fca0007ffe0ff */
[----:B------:R1:W-:Y:S01]  /*e050*/  STL [R1+0xacc], R3 ;  /* 0x000acc0301007387 */ /* 0x0003e20000100800 */
[----:B------:R-:W-:Y:S05]  /*e060*/  BRA `(.L_x_335) ;  /* 0x0000004000007947 */ /* 0x000fea0003800000 */
.L_x_331:
[----:B0-----:R-:W0:Y:S01]  /*e070*/  DMUL R10, RZ, R14 ;  /* 0x0000000eff0a7228 */ /* 0x001e220000000000 */
[----:B------:R-:W-:-:S05]  /*e080*/  IMAD.MOV.U32 R3, RZ, RZ, 0x1 ;  /* 0x00000001ff037424 */ /* 0x000fca00078e00ff */
[----:B------:R1:W-:Y:S04]  /*e090*/  STL [R1+0xacc], R3 ;  /* 0x000acc0301007387 */ /* 0x0003e80000100800 */
[----:B0-----:R1:W-:Y:S02]  /*e0a0*/  STL.64 [R1+0x650], R10 ;  /* 0x0006500a01007387 */ /* 0x0013e40000100a00 */
.L_x_335:
[----:B------:R-:W-:Y:S05]  /*e0b0*/  BSYNC B1 ;  /* 0x0000000000017941 */ /* 0x000fea0003800000 */
.L_x_330:
[----:B01----:R-:W2:Y:S04]  /*e0c0*/  LDL R11, [R1+0x640] ;  /* 0x00064000010b7983 */ /* 0x003ea80000100800 */
[----:B------:R-:W3:Y:S01]  /*e0d0*/  LDL.64 R16, [R1+0x48] ;  /* 0x0000480001107983 */ /* 0x000ee20000100a00 */
[----:B------:R-:W-:-:S03]  /*e0e0*/  IMAD.MOV.U32 R10, RZ, RZ, RZ ;  /* 0x000000ffff0a7224 */ /* 0x000fc600078e00ff */
[----:B------:R-:W4:Y:S04]  /*e0f0*/  LDL R5, [R1+0x644] ;  /* 0x0006440001057983 */ /* 0x000f280000100800 */
[----:B------:R-:W5:Y:S04]  /*e100*/  LDL R3, [R1+0xacc] ;  /* 0x000acc0001037983 */ /* 0x000f680000100800 */
[----:B------:R-:W5:Y:S04]  /*e110*/  LDL.64 R12, [R1+0x40] ;  /* 0x00004000010c7983 */ /* 0x000f680000100a00 */
[----:B------:R-:W5:Y:S04]  /*e120*/  LDL R14, [R1+0x5ac] ;  /* 0x0005ac00010e7983 */ /* 0x000f680000100800 */
[----:B------:R-:W5:Y:S04]  /*e130*/  LDL R9, [R1+0x5a8] ;  /* 0x0005a80001097983 */ /* 0x000f680000100800 */
[----:B------:R-:W5:Y:S01]  /*e140*/  LDL R6, [R1+0x618] ;  /* 0x0006180001067983 */ /* 0x000f620000100800 */
[----:B--2---:R-:W-:-:S13]  /*e150*/  ISETP.GT.AND P3, PT, R11, 0x1a, PT ;  /* 0x0000001a0b00780c */ /* 0x004fda0003f64270 */
[----:B---3--:R-:W2:Y:S01]  /*e160*/  @P3 LDG.E.EL R10, [R16.64+0x8] ;  /* 0x00000808100a3981 */ /* 0x008ea2000c2e1900 */
[----:B----4-:R-:W-:-:S03]  /*e170*/  ISETP.GT.AND P4, PT, R5, 0x1a, PT ;  /* 0x0000001a0500780c */ /* 0x010fc60003f84270 */
[----:B--2---:R5:W-:Y:S02]  /*e180*/  STL [R1+0x38], R10 ;  /* 0x0000380a01007387 */ /* 0x004be40000100800 */
[----:B-----5:R-:W-:Y:S01]  /*e190*/  LOP3.LUT R10, R3, 0x1, RZ, 0xc0, !PT ;  /* 0x00000001030a7812 */ /* 0x020fe200078ec0ff */
[----:B------:R-:W-:-:S07]  /*e1a0*/  IMAD.MOV.U32 R3, RZ, RZ, RZ ;  /* 0x000000ffff037224 */ /* 0x000fce00078e00ff */
[----:B------:R-:W2:Y:S01]  /*e1b0*/  @P4 LDG.E.EL R3, [R12.64+0x8] ;  /* 0x000008080c034981 */ /* 0x000ea2000c2e1900 */
[----:B------:R-:W-:Y:S02]  /*e1c0*/  ISETP.LT.AND P5, PT, R14, 0x1, P3 ;  /* 0x000000010e00780c */ /* 0x000fe40001fa1270 */
[----:B------:R-:W-:Y:S01]  /*e1d0*/  LOP3.LUT R0, R0, 0xfffbffff, RZ, 0xc0, !PT ;  /* 0xfffbffff00007812 */ /* 0x000fe200078ec0ff */
[----:B--2---:R0:W-:Y:S02]  /*e1e0*/  STL [R1+0xac], R3 ;  /* 0x0000ac0301007387 */ /* 0x0041e40000100800 */
[----:B0-----:R-:W-:-:S08]  /*e1f0*/  IMAD.MOV.U32 R3, RZ, RZ, RZ ;  /* 0x000000ffff037224 */ /* 0x001fd000078e00ff */
[----:B------:R-:W2:Y:S01]  /*e200*/  @P5 LDG.E.EL R3, [R16.64+0x8] ;  /* 0x0000080810035981 */ /* 0x000ea2000c2e1900 */
[----:B------:R-:W-:Y:S02]  /*e210*/  @P5 LOP3.LUT R0, R0, 0x40000, RZ, 0xfc, !PT ;  /* 0x0004000000005812 */ /* 0x000fe400078efcff */
[----:B------:R-:W-:Y:S01]  /*e220*/  ISETP.LT.AND P5, PT, R9, 0x1, P3 ;  /* 0x000000010900780c */ /* 0x000fe20001fa1270 */
[----:B--2---:R0:W-:Y:S02]  /*e230*/  STL [R1+0x3c], R3 ;  /* 0x00003c0301007387 */ /* 0x0041e40000100800 */
[----:B0-----:R-:W-:-:S10]  /*e240*/  IMAD.MOV.U32 R3, RZ, RZ, RZ ;  /* 0x000000ffff037224 */ /* 0x001fd400078e00ff */
[----:B------:R-:W2:Y:S01]  /*e250*/  @P5 LDG.E.EL R3, [R16.64+0x8] ;  /* 0x0000080810035981 */ /* 0x000ea2000c2e1900 */
[----:B------:R-:W-:-:S04]  /*e260*/  LOP3.LUT R0, R0, 0xffffbfff, RZ, 0xc0, !PT ;  /* 0xffffbfff00007812 */ /* 0x000fc800078ec0ff */
[----:B------:R-:W-:Y:S02]  /*e270*/  @P5 LOP3.LUT R0, R0, 0x4000, RZ, 0xfc, !PT ;  /* 0x0000400000005812 */ /* 0x000fe400078efcff */
[----:B------:R-:W-:Y:S02]  /*e280*/  ISETP.LT.AND P5, PT, R6, 0x1, P3 ;  /* 0x000000010600780c */ /* 0x000fe40001fa1270 */
[----:B------:R-:W-:Y:S01]  /*e290*/  LOP3.LUT R0, R0, 0xfffdffff, RZ, 0xc0, !PT ;  /* 0xfffdffff00007812 */ /* 0x000fe200078ec0ff */
[----:B------:R-:W-:-:S10]  /*e2a0*/  IMAD.MOV.U32 R5, RZ, RZ, RZ ;  /* 0x000000ffff057224 */ /* 0x000fd400078e00ff */
[----:B------:R-:W-:Y:S01]  /*e2b0*/  @P5 LOP3.LUT R0, R0, 0x20000, RZ, 0xfc, !PT ;  /* 0x0002000000005812 */ /* 0x000fe200078efcff */
[----:B--2---:R0:W-:Y:S02]  /*e2c0*/  STL [R1+0x94], R3 ;  /* 0x0000940301007387 */ /* 0x0041e40000100800 */
[----:B0-----:R-:W-:-:S06]  /*e2d0*/  IMAD.MOV.U32 R3, RZ, RZ, RZ ;  /* 0x000000ffff037224 */ /* 0x001fcc00078e00ff */
[----:B------:R-:W2:Y:S01]  /*e2e0*/  @P5 LDG.E.EL R3, [R16.64+0x8] ;  /* 0x0000080810035981 */ /* 0x000ea2000c2e1900 */
[----:B------:R-:W-:-:S13]  /*e2f0*/  ISETP.LT.AND P5, PT, R14, 0x1, P4 ;  /* 0x000000010e00780c */ /* 0x000fda00027a1270 */
[----:B------:R-:W3:Y:S01]  /*e300*/  @P5 LDG.E.EL R5, [R12.64+0x8] ;  /* 0x000008080c055981 */ /* 0x000ee2000c2e1900 */
[----:B------:R-:W-:-:S04]  /*e310*/  LOP3.LUT R0, R0, 0xfffeffff, RZ, 0xc0, !PT ;  /* 0xfffeffff00007812 */ /* 0x000fc800078ec0ff */
[----:B------:R-:W-:Y:S02]  /*e320*/  @P5 LOP3.LUT R0, R0, 0x10000, RZ, 0xfc, !PT ;  /* 0x0001000000005812 */ /* 0x000fe400078efcff */
[----:B------:R-:W-:Y:S01]  /*e330*/  ISETP.LT.AND P5, PT, R9, 0x1, P4 ;  /* 0x000000010900780c */ /* 0x000fe200027a1270 */
[----:B---3--:R0:W-:Y:S02]  /*e340*/  STL [R1+0xb0], R5 ;  /* 0x0000b00501007387 */ /* 0x0081e40000100800 */
[----:B0-----:R-:W-:-:S10]  /*e350*/  IMAD.MOV.U32 R5, RZ, RZ, RZ ;  /* 0x000000ffff057224 */ /* 0x001fd400078e00ff */
[----:B------:R-:W3:Y:S01]  /*e360*/  @P5 LDG.E.EL R5, [R12.64+0x8] ;  /* 0x000008080c055981 */ /* 0x000ee2000c2e1900 */
[----:B------:R-:W-:-:S04]  /*e370*/  LOP3.LUT R0, R0, 0xffffdfff, RZ, 0xc0, !PT ;  /* 0xffffdfff00007812 */ /* 0x000fc800078ec0ff */
[----:B------:R-:W-:Y:S02]  /*e380*/  @P5 LOP3.LUT R0, R0, 0x2000, RZ, 0xfc, !PT ;  /* 0x0000200000005812 */ /* 0x000fe400078efcff */
[----:B------:R-:W-:Y:S01]  /*e390*/  ISETP.LT.AND P5, PT, R6, 0x1, P4 ;  /* 0x000000010600780c */ /* 0x000fe200027a1270 */
[----:B--2---:R0:W-:Y:S01]  /*e3a0*/  STL [R1+0xa8], R3 ;  /* 0x0000a80301007387 */ /* 0x0041e20000100800 */
[----:B------:R-:W-:-:S03]  /*e3b0*/  IMAD.MOV.U32 R11, RZ, RZ, 0x8 ;  /* 0x00000008ff0b7424 */ /* 0x000fc600078e00ff */
[----:B------:R1:W-:Y:S04]  /*e3c0*/  STL [R1+0xbc], R10 ;  /* 0x0000bc0a01007387 */ /* 0x0003e80000100800 */
[----:B0-----:R-:W2:Y:S01]  /*e3d0*/  LDL.LU R3, [R1+0xd4] ;  /* 0x0000d40001037983 */ /* 0x001ea20000300800 */
[----:B-1----:R-:W-:-:S04]  /*e3e0*/  IMAD.SHL.U32 R10, R10, 0x8, RZ ;  /* 0x000000080a0a7824 */ /* 0x002fc800078e00ff */
[----:B------:R-:W-:-:S05]  /*e3f0*/  IMAD.WIDE.U32 R10, R10, R11, c[0x4][0x18] ;  /* 0x010006000a0a7625 */ /* 0x000fca00078e000b */
[----:B------:R0:W4:Y:S04]  /*e400*/  LDG.E.64.CONSTANT R22, [R10.64+0x8] ;  /* 0x000008080a167981 */ /* 0x000128000c1e9b00 */
[----:B------:R0:W5:Y:S04]  /*e410*/  LDG.E.64.CONSTANT R20, [R10.64+0x10] ;  /* 0x000010080a147981 */ /* 0x000168000c1e9b00 */
[----:B------:R0:W4:Y:S04]  /*e420*/  LDG.E.64.CONSTANT R16, [R10.64+0x18] ;  /* 0x000018080a107981 */ /* 0x000128000c1e9b00 */
[----:B------:R0:W4:Y:S04]  /*e430*/  LDG.E.64.CONSTANT R14, [R10.64+0x20] ;  /* 0x000020080a0e7981 */ /* 0x000128000c1e9b00 */
[----:B---3--:R1:W-:Y:S02]  /*e440*/  STL [R1+0xb4], R5 ;  /* 0x0000b40501007387 */ /* 0x0083e40000100800 */
[----:B-1----:R-:W-:-:S06]  /*e450*/  IMAD.MOV.U32 R5, RZ, RZ, RZ ;  /* 0x000000ffff057224 */ /* 0x002fcc00078e00ff */
[----:B------:R1:W3:Y:S04]  /*e460*/  @P5 LDG.E.EL R5, [R12.64+0x8] ;  /* 0x000008080c055981 */ /* 0x0002e8000c2e1900 */
[----:B-1----:R0:W3:Y:S04]  /*e470*/  LDG.E.64.CONSTANT R12, [R10.64+0x28] ;  /* 0x000028080a0c7981 */ /* 0x0020e8000c1e9b00 */
[----:B0-----:R-:W3:Y:S01]  /*e480*/  LDG.E.64.CONSTANT R10, [R10.64+0x30] ;  /* 0x000030080a0a7981 */ /* 0x001ee2000c1e9b00 */
[----:B--2---:R-:W-:-:S06]  /*e490*/  IADD3 R26, R3, -0x36, RZ ;  /* 0xffffffca031a7810 */ /* 0x004fcc0007ffe0ff */
[----:B------:R-:W0:Y:S01]  /*e4a0*/  I2F.F64 R26, R26 ;  /* 0x0000001a001a7312 */ /* 0x000e220000201c00 */
[----:B----4-:R-:W-:Y:S04]  /*e4b0*/  STL.64 [R1+0x9a8], R14 ;  /* 0x0009a80e01007387 */ /* 0x010fe80000100a00 */
[----:B------:R-:W-:Y:S04]  /*e4c0*/  STL.64 [R1+0x918], R16 ;  /* 0x0009181001007387 */ /* 0x000fe80000100a00 */
[----:B-----5:R-:W-:Y:S04]  /*e4d0*/  STL.64 [R1+0x868], R20 ;  /* 0x0008681401007387 */ /* 0x020fe80000100a00 */
[----:B------:R-:W-:Y:S01]  /*e4e0*/  STL.64 [R1+0x4c8], R22 ;  /* 0x0004c81601007387 */ /* 0x000fe20000100a00 */
[----:B0-----:R-:W0:Y:S01]  /*e4f0*/  DMUL R18, R26, c[0x2][0x28] ;  /* 0x00800a001a127a28 */ /* 0x001e220000000000 */
[----:B------:R-:W-:Y:S01]  /*e500*/  LOP3.LUT R0, R0, 0xffff7fff, RZ, 0xc0, !PT ;  /* 0xffff7fff00007812 */ /* 0x000fe200078ec0ff */
[----:B------:R-:W-:Y:S01]  /*e510*/  BSSY B0, `(.L_x_336) ;  /* 0x0000009000007945 */ /* 0x000fe20003800000 */
[----:B------:R-:W-:-:S02]  /*e520*/  MOV R3, 0xe5a0 ;  /* 0x0000e5a000037802 */ /* 0x000fc40000000f00 */
[----:B------:R-:W-:-:S05]  /*e530*/  @P5 LOP3.LUT R0, R0, 0x8000, RZ, 0xfc, !PT ;  /* 0x0000800000005812 */ /* 0x000fca00078efcff */
[----:B0-----:R-:W-:Y:S01]  /*e540*/  IMAD.MOV.U32 R6, RZ, RZ, R18 ;  /* 0x000000ffff067224 */ /* 0x001fe200078e0012 */
[----:B---3--:R-:W-:Y:S04]  /*e550*/  STL.64 [R1+0xa28], R12 ;  /* 0x000a280c01007387 */ /* 0x008fe80000100a00 */
[----:B------:R-:W-:Y:S04]  /*e560*/  STL.64 [R1+0xb00], R10 ;  /* 0x000b000a01007387 */ /* 0x000fe80000100a00 */
[----:B------:R0:W-:Y:S02]  /*e570*/  STL [R1+0xb8], R5 ;  /* 0x0000b80501007387 */ /* 0x0001e40000100800 */
[----:B0-----:R-:W-:-:S02]  /*e580*/  IMAD.MOV.U32 R5, RZ, RZ, R19 ;  /* 0x000000ffff057224 */ /* 0x001fc400078e0013 */
[----:B------:R-:W-:Y:S05]  /*e590*/  CALL.REL.NOINC `($triton_poi_fused_cat_8$__internal_accurate_pow) ;  /* 0x0001ec7000007944 */ /* 0x000fea0003c00000 */
[----:B------:R-:W-:Y:S05]  /*e5a0*/  BSYNC B0 ;  /* 0x0000000000007941 */ /* 0x000fea0003800000 */
.L_x_336:
        /* <DEDUP_REMOVED lines=16> */
[----:B------:R-:W-:Y:S02]  /*e6b0*/  ISETP.NE.AND P6, PT, R18, RZ, PT ;  /* 0x000000ff1200720c */ /* 0x000fe40003fc5270 */
[----:B------:R-:W-:Y:S02]  /*e6c0*/  LOP3.LUT R16, R16, 0xfff7ffff, RZ, 0xc0, !PT ;  /* 0xfff7ffff10107812 */ /* 0x000fe400078ec0ff */
[----:B------:R-:W-:Y:S02]  /*e6d0*/  ISETP.NE.OR P6, PT, R3, 0x7ff00000, P6 ;  /* 0x7ff000000300780c */ /* 0x000fe400037c5670 */
[----:B------:R-:W-:-:S11]  /*e6e0*/  @P0 LOP3.LUT R16, R16, 0x80000, RZ, 0xfc, !PT ;  /* 0x0008000010100812 */ /* 0x000fd600078efcff */
[----:B------:R-:W-:Y:S01]  /*e6f0*/  @!P6 ISETP.GE.AND P0, PT, R19, RZ, PT ;  /* 0x000000ff1300e20c */ /* 0x000fe20003f06270 */
[----:B------:R-:W-:Y:S02]  /*e700*/  @!P6 IMAD.MOV.U32 R20, RZ, RZ, RZ ;  /* 0x000000ffff14e224 */ /* 0x000fe400078e00ff */
[----:B------:R-:W-:Y:S01]  /*e710*/  @P6 IMAD.MOV.U32 R20, RZ, RZ, R10 ;  /* 0x000000ffff146224 */ /* 0x000fe200078e000a */
[----:B------:R-:W-:Y:S01]  /*e720*/  @!P6 SEL R21, RZ, 0x7ff00000, !P0 ;  /* 0x7ff00000ff15e807 */ /* 0x000fe20004000000 */
[----:B------:R-:W-:Y:S01]  /*e730*/  @P6 IMAD.MOV.U32 R21, RZ, RZ, R11 ;  /* 0x000000ffff156224 */ /* 0x000fe200078e000b */
[----:B------:R-:W-:-:S08]  /*e740*/  LOP3.LUT P0, RZ, R16, 0x80000, RZ, 0xc0, !PT ;  /* 0x0008000010ff7812 */ /* 0x000fd0000780c0ff */
.L_x_338:
[----:B------:R-:W-:Y:S05]  /*e750*/  BSYNC B0 ;  /* 0x0000000000007941 */ /* 0x000fea0003800000 */
.L_x_337:
[----:B------:R-:W2:Y:S01]  /*e760*/  LDL.LU R3, [R1+0xdc] ;  /* 0x0000dc0001037983 */ /* 0x000ea20000300800 */
[----:B------:R-:W-:Y:S01]  /*e770*/  BSSY B0, `(.L_x_339) ;  /* 0x0000006000007945 */ /* 0x000fe20003800000 */
[----:B------:R-:W-:Y:S02]  /*e780*/  IMAD.MOV.U32 R6, RZ, RZ, R18 ;  /* 0x000000ffff067224 */ /* 0x000fe400078e0012 */
[----:B------:R-:W-:Y:S01]  /*e790*/  IMAD.MOV.U32 R5, RZ, RZ, R19 ;  /* 0x000000ffff057224 */ /* 0x000fe200078e0013 */
[----:B--2---:R-:W-:-:S02]  /*e7a0*/  IADD3 R14, R3, -0x36, RZ ;  /* 0xffffffca030e7810 */ /* 0x004fc40007ffe0ff */
[----:B------:R-:W-:Y:S02]  /*e7b0*/  MOV R3, 0xe7d0 ;  /* 0x0000e7d000037802 */ /* 0x000fe40000000f00 */
[----:B------:R-:W-:Y:S05]  /*e7c0*/  CALL.REL.NOINC `($triton_poi_fused_cat_8$__internal_accurate_pow) ;  /* 0x0001ea4000007944 */ /* 0x000fea0003c00000 */
[----:B------:R-:W-:Y:S05]  /*e7d0*/  BSYNC B0 ;  /* 0x0000000000007941 */ /* 0x000fea0003800000 */
.L_x_339:
[----:B------:R-:W0:Y:S01]  /*e7e0*/  I2F.F64 R14, R14 ;  /* 0x0000000e000e7312 */ /* 0x000e220000201c00 */
[----:B------:R-:W-:Y:S01]  /*e7f0*/  IMAD.MOV.U32 R10, RZ, RZ, R6 ;  /* 0x000000ffff0a7224 */ /* 0x000fe200078e0006 */
[----:B------:R-:W-:Y:S01]  /*e800*/  BSSY B0, `(.L_x_340) ;  /* 0x0000014000007945 */ /* 0x000fe20003800000 */
[----:B------:R-:W-:Y:S02]  /*e810*/  IMAD.MOV.U32 R11, RZ, RZ, R5 ;  /* 0x000000ffff0b7224 */ /* 0x000fe400078e0005 */
[----:B------:R-:W-:Y:S02]  /*e820*/  IMAD.MOV.U32 R12, RZ, RZ, R10 ;  /* 0x000000ffff0c7224 */ /* 0x000fe400078e000a */
[----:B------:R-:W-:Y:S01]  /*e830*/  IMAD.MOV.U32 R13, RZ, RZ, R11 ;  /* 0x000000ffff0d7224 */ /* 0x000fe200078e000b */
[----:B------:R-:W-:Y:S05]  /*e840*/  @P5 BRA `(.L_x_341) ;  /* 0x000000f000005947 */ /* 0x000fea0003800000 */
[----:B------:R-:W1:Y:S01]  /*e850*/  DSETP.NAN.AND P6, PT, |R18|, |R18|, PT ;  /* 0x400000121200722a */ /* 0x000e620003fc8200 */
[----:B------:R-:W-:Y:S02]  /*e860*/  IMAD.MOV.U32 R12, RZ, RZ, R26 ;  /* 0x000000ffff0c7224 */ /* 0x000fe400078e001a */
[----:B------:R-:W-:-:S11]  /*e870*/  IMAD.MOV.U32 R13, RZ, RZ, R27 ;  /* 0x000000ffff0d7224 */ /* 0x000fd600078e001b */
[----:B-1----:R-:W-:Y:S05]  /*e880*/  @P6 BRA `(.L_x_341) ;  /* 0x000000b000006947 */ /* 0x002fea0003800000 */
        /* <DEDUP_REMOVED lines=11> */
.L_x_341:
[----:B------:R-:W-:Y:S05]  /*e940*/  BSYNC B0 ;  /* 0x0000000000007941 */ /* 0x000fea0003800000 */
.L_x_340:
[----:B------:R-:W-:Y:S01]  /*e950*/  BSSY B0, `(.L_x_342) ;  /* 0x0000005000007945 */ /* 0x000fe20003800000 */
[----:B------:R-:W-:Y:S01]  /*e960*/  IMAD.MOV.U32 R6, RZ, RZ, R18 ;  /* 0x000000ffff067224 */ /* 0x000fe200078e0012 */
[----:B------:R-:W-:Y:S01]  /*e970*/  MOV R3, 0xe9a0 ;  /* 0x0000e9a000037802 */ /* 0x000fe20000000f00 */
[----:B------:R-:W-:Y:S02]  /*e980*/  IMAD.MOV.U32 R5, RZ, RZ, R19 ;  /* 0x000000ffff057224 */ /* 0x000fe400078e0013 */
[----:B0-----:R-:W-:Y:S05]  /*e990*/  CALL.REL.NOINC `($triton_poi_fused_cat_8$__internal_accurate_pow) ;  /* 0x0001e87000007944 */ /* 0x001fea0003c00000 */
[----:B------:R-:W-:Y:S05]  /*e9a0*/  BSYNC B0 ;  /* 0x0000000000007941 */ /* 0x000fea0003800000 */
.L_x_342:
        /* <DEDUP_REMOVED lines=21> */
.L_x_344:
[----:B------:R-:W-:Y:S05]  /*eb00*/  BSYNC B0 ;  /* 0x0000000000007941 */ /* 0x000fea0003800000 */
.L_x_343:
[----:B------:R-:W0:Y:S01]  /*eb10*/  DMUL R14, R14, c[0x2][0x28] ;  /* 0x00800a000e0e7a28 */ /* 0x000e220000000000 */
[----:B------:R-:W-:Y:S01]  /*eb20*/  BSSY B0, `(.L_x_345) ;  /* 0x0000005000007945 */ /* 0x000fe20003800000 */
[----:B------:R-:W-:Y:S01]  /*eb30*/  IMAD.MOV.U32 R6, RZ, RZ, R18 ;  /* 0x000000ffff067224 */ /* 0x000fe200078e0012 */
[----:B------:R-:W-:Y:S01]  /*eb40*/  MOV R3, 0xeb70 ;  /* 0x0000eb7000037802 */ /* 0x000fe20000000f00 */
[----:B------:R-:W-:-:S02]  /*eb50*/  IMAD.MOV.U32 R5, RZ, RZ, R19 ;  /* 0x000000ffff057224 */ /* 0x000fc400078e0013 */
[----:B0-----:R-:W-:Y:S05]  /*eb60*/  CALL.REL.NOINC `($triton_poi_fused_cat_8$__internal_accurate_pow) ;  /* 0x0001e6a000007944 */ /* 0x001fea0003c00000 */
[----:B------:R-:W-:Y:S05]  /*eb70*/  BSYNC B0 ;  /* 0x0000000000007941 */ /* 0x000fea0003800000 */
.L_x_345:
        /* <DEDUP_REMOVED lines=18> */
.L_x_347:
[----:B------:R-:W-:Y:S05]  /*eca0*/  BSYNC B0 ;  /* 0x0000000000007941 */ /* 0x000fea0003800000 */
.L_x_346:
[----:B------:R-:W-:Y:S01]  /*ecb0*/  BSSY B0, `(.L_x_348) ;  /* 0x0000005000007945 */ /* 0x000fe20003800000 */
[----:B------:R-:W-:Y:S01]  /*ecc0*/  IMAD.MOV.U32 R6, RZ, RZ, R14 ;  /* 0x000000ffff067224 */ /* 0x000fe200078e000e */
[----:B------:R-:W-:Y:S01]  /*ecd0*/  MOV R3, 0xed00 ;  /* 0x0000ed0000037802 */ /* 0x000fe20000000f00 */
[----:B------:R-:W-:Y:S02]  /*ece0*/  IMAD.MOV.U32 R5, RZ, RZ, R15 ;  /* 0x000000ffff057224 */ /* 0x000fe400078e000f */
[----:B------:R-:W-:Y:S05]  /*ecf0*/  CALL.REL.NOINC `($triton_poi_fused_cat_8$__internal_accurate_pow) ;  /* 0x0001e51000007944 */ /* 0x000fea0003c00000 */
[----:B------:R-:W-:Y:S05]  /*ed00*/  BSYNC B0 ;  /* 0x0000000000007941 */ /* 0x000fea0003800000 */
.L_x_348:
[----:B------:R-:W0:Y:S01]  /*ed10*/  DADD R26, R14, 10000 ;  /* 0x40c388000e1a7429 */ /* 0x000e220000000000 */
[----:B------:R-:W-:Y:S01]  /*ed20*/  IMAD.MOV.U32 R10, RZ, RZ, R6 ;  /* 0x000000ffff0a7224 */ /* 0x000fe200078e0006 */
[----:B------:R-:W-:Y:S01]  /*ed30*/  LOP3.LUT R9, R9, 0xfffffffd, RZ, 0xc0, !PT ;  /* 0xfffffffd09097812 */ /* 0x000fe200078ec0ff */
[----:B------:R-:W-:Y:S01]  /*ed40*/  IMAD.MOV.U32 R11, RZ, RZ, R5 ;  /* 0x000000ffff0b7224 */ /* 0x000fe200078e0005 */
[----:B------:R-:W-:Y:S04]  /*ed50*/  BSSY B0, `(.L_x_349) ;  /* 0x0000012000007945 */ /* 0x000fe80003800000 */
[----:B------:R1:W-:Y:S02]  /*ed60*/  STL.64 [R1+0x50], R10 ;  /* 0x0000500a01007387 */ /* 0x0003e40000100a00 */
[----:B0-----:R-:W-:-:S04]  /*ed70*/  LOP3.LUT R17, R27, 0x7ff00000, RZ, 0xc0, !PT ;  /* 0x7ff000001b117812 */ /* 0x001fc800078ec0ff */
[----:B------:R-:W-:-:S13]  /*ed80*/  ISETP.NE.AND P5, PT, R17, 0x7ff00000, PT ;  /* 0x7ff000001100780c */ /* 0x000fda0003fa5270 */
[----:B------:R-:W-:Y:S01]  /*ed90*/  @P5 LOP3.LUT R9, R9, 0x2, RZ, 0xfc, !PT ;  /* 0x0000000209095812 */ /* 0x000fe200078efcff */
        /* <DEDUP_REMOVED lines=13> */
.L_x_350:
[----:B01----:R-:W-:Y:S05]  /*ee70*/  BSYNC B0 ;  /* 0x0000000000007941 */ /* 0x003fea0003800000 */
.L_x_349:
[----:B------:R-:W-:Y:S01]  /*ee80*/  BSSY B0, `(.L_x_351) ;  /* 0x0000005000007945 */ /* 0x000fe20003800000 */
[----:B------:R-:W-:Y:S01]  /*ee90*/  IMAD.MOV.U32 R6, RZ, RZ, R14 ;  /* 0x000000ffff067224 */ /* 0x000fe200078e000e */
[----:B------:R-:W-:Y:S01]  /*eea0*/  MOV R3, 0xeed0 ;  /* 0x0000eed000037802 */ /* 0x000fe20000000f00 */
[----:B------:R-:W-:Y:S02]  /*eeb0*/  IMAD.MOV.U32 R5, RZ, RZ, R15 ;  /* 0x000000ffff057224 */ /* 0x000fe400078e000f */
[----:B------:R-:W-:Y:S05]  /*eec0*/  CALL.REL.NOINC `($triton_poi_fused_cat_8$__internal_accurate_pow) ;  /* 0x0001e34000007944 */ /* 0x000fea0003c00000 */
[----:B------:R-:W-:Y:S05]  /*eed0*/  BSYNC B0 ;  /* 0x0000000000007941 */ /* 0x000fea0003800000 */
.L_x_351:
[----:B------:R-:W-:Y:S01]  /*eee0*/  IMAD.MOV.U32 R10, RZ, RZ, R6 ;  /* 0x000000ffff0a7224 */ /* 0x000fe200078e0006 */
[----:B------:R-:W-:Y:S01]  /*eef0*/  ISETP.NE.AND P5, PT, R17, 0x7ff00000, PT ;  /* 0x7ff000001100780c */ /* 0x000fe20003fa5270 */
[----:B------:R-:W-:Y:S01]  /*ef00*/  IMAD.MOV.U32 R11, RZ, RZ, R5 ;  /* 0x000000ffff0b7224 */ /* 0x000fe200078e0005 */
[----:B------:R-:W-:Y:S04]  /*ef10*/  BSSY B0, `(.L_x_352) ;  /* 0x000000f000007945 */ /* 0x000fe80003800000 */
[----:B------:R0:W-:Y:S07]  /*ef20*/  STL.64 [R1+0x68], R10 ;  /* 0x0000680a01007387 */ /* 0x0001ee0000100a00 */
        /* <DEDUP_REMOVED lines=13> */
.L_x_353:
[----:B-1----:R-:W-:Y:S05]  /*f000*/  BSYNC B0 ;  /* 0x0000000000007941 */ /* 0x002fea0003800000 */
.L_x_352:
[----:B------:R1:W2:Y:S01]  /*f010*/  DSETP.NEU.AND P5, PT, R18, RZ, PT ;  /* 0x000000ff1200722a */ /* 0x0002a20003fad000 */
[----:B------:R-:W-:Y:S01]  /*f020*/  BSSY B0, `(.L_x_354) ;  /* 0x0000005000007945 */ /* 0x000fe20003800000 */
[----:B------:R-:W-:Y:S01]  /*f030*/  IMAD.MOV.U32 R6, RZ, RZ, R14 ;  /* 0x000000ffff067224 */ /* 0x000fe200078e000e */
[----:B------:R-:W-:Y:S01]  /*f040*/  MOV R3, 0xf070 ;  /* 0x0000f07000037802 */ /* 0x000fe20000000f00 */
[----:B------:R-:W-:-:S05]  /*f050*/  IMAD.MOV.U32 R5, RZ, RZ, R15 ;  /* 0x000000ffff057224 */ /* 0x000fca00078e000f */
[----:B012---:R-:W-:Y:S05]  /*f060*/  CALL.REL.NOINC `($triton_poi_fused_cat_8$__internal_accurate_pow) ;  /* 0x0001e1a000007944 */ /* 0x007fea0003c00000 */
[----:B------:R-:W-:Y:S05]  /*f070*/  BSYNC B0 ;  /* 0x0000000000007941 */ /* 0x000fea0003800000 */
.L_x_354:
        /* <DEDUP_REMOVED lines=19> */
[----:B------:R-:W-:-:S04]  /*f1b0*/  LOP3.LUT P0, RZ, R16, 0x80000, RZ, 0xc0, !PT ;  /* 0x0008000010ff7812 */ /* 0x000fc8000780c0ff */
[----:B------:R1:W-:Y:S04]  /*f1c0*/  STL.64 [R1+0x58], R18 ;  /* 0x0000581201007387 */ /* 0x0003e80000100a00 */
.L_x_356:
[----:B-1----:R-:W-:Y:S05]  /*f1d0*/  BSYNC B0 ;  /* 0x0000000000007941 */ /* 0x002fea0003800000 */
.L_x_355:
[----:B------:R-:W2:Y:S04]  /*f1e0*/  LDL.LU R5, [R1+0x38] ;  /* 0x0000380001057983 */ /* 0x000ea80000300800 */
[----:B------:R-:W3:Y:S01]  /*f1f0*/  LDL.LU R3, [R1+0x3c] ;  /* 0x00003c0001037983 */ /* 0x000ee20000300800 */
[----:B------:R-:W-:Y:S01]  /*f200*/  BSSY B0, `(.L_x_357) ;  /* 0x000000f000007945 */ /* 0x000fe20003800000 */
[----:B------:R-:W-:Y:S01]  /*f210*/  FSEL R18, R20, RZ, P5 ;  /* 0x000000ff14127208 */ /* 0x000fe20002800000 */
[----:B------:R-:W-:Y:S01]  /*f220*/  IMAD.MOV.U32 R6, RZ, RZ, R14 ;  /* 0x000000ffff067224 */ /* 0x000fe200078e000e */
[----:B------:R-:W-:Y:S02]  /*f230*/  FSEL R19, R21, 1.875, P5 ;  /* 0x3ff0000015137808 */ /* 0x000fe40002800000 */
[----:B------:R-:W-:-:S02]  /*f240*/  FSEL R12, R12, RZ, P5 ;  /* 0x000000ff0c0c7208 */ /* 0x000fc40002800000 */
[----:B------:R-:W-:Y:S02]  /*f250*/  FSEL R13, R13, 1.875, P5 ;  /* 0x3ff000000d0d7808 */ /* 0x000fe40002800000 */
[----:B------:R-:W-:Y:S02]  /*f260*/  FSEL R20, R22, RZ, P5 ;  /* 0x000000ff16147208 */ /* 0x000fe40002800000 */
[----:B------:R-:W-:Y:S01]  /*f270*/  FSEL R21, R23, 1.875, P5 ;  /* 0x3ff0000017157808 */ /* 0x000fe20002800000 */
[----:B0-2---:R0:W1:Y:S02]  /*f280*/  F2F.F64.F32 R10, R5 ;  /* 0x00000005000a7310 */ /* 0x0050640000201800 */
[----:B0-----:R-:W-:Y:S01]  /*f290*/  IMAD.MOV.U32 R5, RZ, RZ, R15 ;  /* 0x000000ffff057224 */ /* 0x001fe200078e000f */
[----:B-1----:R3:W-:Y:S05]  /*f2a0*/  STL.64 [R1+0xa0], R10 ;  /* 0x0000a00a01007387 */ /* 0x0027ea0000100a00 */
[----:B---3--:R0:W1:Y:S02]  /*f2b0*/  F2F.F64.F32 R10, R3 ;  /* 0x00000003000a7310 */ /* 0x0080640000201800 */
[----:B0-----:R-:W-:Y:S01]  /*f2c0*/  MOV R3, 0xf2f0 ;  /* 0x0000f2f000037802 */ /* 0x001fe20000000f00 */
[----:B-1----:R0:W-:Y:S05]  /*f2d0*/  STL.64 [R1+0x98], R10 ;  /* 0x0000980a01007387 */ /* 0x0021ea0000100a00 */
[----:B0-----:R-:W-:Y:S05]  /*f2e0*/  CALL.REL.NOINC `($triton_poi_fused_cat_8$__internal_accurate_pow) ;  /* 0x0001df2000007944 */ /* 0x001fea0003c00000 */
[----:B------:R-:W-:Y:S05]  /*f2f0*/  BSYNC B0 ;  /* 0x0000000000007941 */ /* 0x000fea0003800000 */
.L_x_357:
[----:B------:R-:W-:Y:S01]  /*f300*/  FSEL R22, R24, RZ, P5 ;  /* 0x000000ff18167208 */ /* 0x000fe20002800000 */
[----:B------:R-:W-:Y:S01]  /*f310*/  IMAD.MOV.U32 R24, RZ, RZ, R6 ;  /* 0x000000ffff187224 */ /* 0x000fe200078e0006 */
[----:B------:R-:W-:Y:S01]  /*f320*/  FSEL R23, R25, 1.875, P5 ;  /* 0x3ff0000019177808 */ /* 0x000fe20002800000 */
[----:B------:R-:W-:Y:S01]  /*f330*/  IMAD.MOV.U32 R25, RZ, RZ, R5 ;  /* 0x000000ffff197224 */ /* 0x000fe200078e0005 */
[----:B------:R-:W-:Y:S01]  /*f340*/  ISETP.NE.AND P6, PT, R17, 0x7ff00000, PT ;  /* 0x7ff000001100780c */ /* 0x000fe20003fc5270 */
[----:B------:R0:W1:Y:S01]  /*f350*/  MUFU.RCP64H R11, R19 ;  /* 0x00000013000b7308 */ /* 0x0000620000001800 */
[----:B------:R-:W-:Y:S02]  /*f360*/  BSSY B0, `(.L_x_358) ;  /* 0x000000f000007945 */ /* 0x000fe40003800000 */
[----:B------:R0:W-:Y:S09]  /*f370*/  STL.64 [R1+0x38], R24 ;  /* 0x0000381801007387 */ /* 0x0001f20000100a00 */
[----:B------:R-:W-:Y:S05]  /*f380*/  @P6 BRA `(.L_x_359) ;  /* 0x000000c000006947 */ /* 0x000fea0003800000 */
[----:B------:R2:W-:Y:S01]  /*f390*/  STL.64 [R1+0x38], R26 ;  /* 0x0000381a01007387 */ /* 0x0005e20000100a00 */
[----:B------:R-:W3:-:S14]  /*f3a0*/  DSETP.NAN.AND P5, PT, |R14|, |R14|, PT ;  /* 0x4000000e0e00722a */ /* 0x000edc0003fa8200 */
[----:B---3--:R-:W-:Y:S05]  /*f3b0*/  @P5 BRA `(.L_x_359) ;  /* 0x0000009000005947 */ /* 0x008fea0003800000 */
[----:B--2---:R-:W-:Y:S02]  /*f3c0*/  LOP3.LUT R3, R15, 0x7fffffff, RZ, 0xc0, !PT ;  /* 0x7fffffff0f037812 */ /* 0x004fe400078ec0ff */
        /* <DEDUP_REMOVED lines=8> */
.L_x_359:
[----:B--2---:R-:W-:Y:S05]  /*f450*/  BSYNC B0 ;  /* 0x0000000000007941 */ /* 0x004fea0003800000 */
.L_x_358:
[----:B------:R-:W2:Y:S01]  /*f460*/  LDL.LU R5, [R1+0x94] ;  /* 0x0000940001057983 */ /* 0x000ea20000300800 */
[----:B------:R-:W-:Y:S01]  /*f470*/  IMAD.MOV.U32 R10, RZ, RZ, 0x1 ;  /* 0x00000001ff0a7424 */ /* 0x000fe200078e00ff */
[----:B------:R-:W-:Y:S01]  /*f480*/  DSETP.NEU.AND P6, PT, R14, RZ, PT ;  /* 0x000000ff0e00722a */ /* 0x000fe20003fcd000 */
[----:B------:R-:W-:Y:S01]  /*f490*/  LOP3.LUT R9, R9, 0xfffffffe, RZ, 0xc0, !PT ;  /* 0xfffffffe09097812 */ /* 0x000fe200078ec0ff */
[----:B------:R-:W-:Y:S03]  /*f4a0*/  BSSY B1, `(.L_x_360) ;  /* 0x0000014000017945 */ /* 0x000fe60003800000 */
[----:B01----:R-:W0:-:S06]  /*f4b0*/  DFMA R24, -R18, R10, 1 ;  /* 0x3ff000001218742b */ /* 0x003e0c000000010a */
[----:B0-----:R-:W0:-:S03]  /*f4c0*/  DFMA R24, R24, R24, R24 ;  /* 0x000000181818722b */ /* 0x001e060000000018 */
[----:B------:R-:W-:-:S03]  /*f4d0*/  @P6 LOP3.LUT R9, R9, 0x1, RZ, 0xfc, !PT ;  /* 0x0000000109096812 */ /* 0x000fc600078efcff */
        /* <DEDUP_REMOVED lines=11> */
[----:B0-----:R-:W-:Y:S02]  /*f590*/  MOV R5, 0xf5b0 ;  /* 0x0000f5b000057802 */ /* 0x001fe40000000f00 */
[----:B-1----:R-:W-:Y:S05]  /*f5a0*/  CALL.REL.NOINC `($__internal_0_$__cuda_sm20_div_rn_f64_full) ;  /* 0x0001d5a000007944 */ /* 0x002fea0003c00000 */
[----:B------:R-:W-:Y:S02]  /*f5b0*/  IMAD.MOV.U32 R10, RZ, RZ, R3 ;  /* 0x000000ffff0a7224 */ /* 0x000fe400078e0003 */
[----:B------:R-:W-:-:S05]  /*f5c0*/  IMAD.MOV.U32 R11, RZ, RZ, R6 ;  /* 0x000000ffff0b7224 */ /* 0x000fca00078e0006 */
[----:B------:R0:W-:Y:S02]  /*f5d0*/  STL.64 [R1+0x1d8], R10 ;  /* 0x0001d80a01007387 */ /* 0x0001e40000100a00 */
.L_x_361:
[----:B------:R-:W-:Y:S05]  /*f5e0*/  BSYNC B1 ;  /* 0x0000000000017941 */ /* 0x000fea0003800000 */
.L_x_360:
        /* <DEDUP_REMOVED lines=22> */
.L_x_363:
[----:B0-----:R-:W-:Y:S05]  /*f750*/  BSYNC B1 ;  /* 0x0000000000017941 */ /* 0x001fea0003800000 */
.L_x_362:
        /* <DEDUP_REMOVED lines=22> */
.L_x_365:
[----:B0-----:R-:W-:Y:S05]  /*f8c0*/  BSYNC B1 ;  /* 0x0000000000017941 */ /* 0x001fea0003800000 */
.L_x_364:
[----:B------:R-:W2:Y:S04]  /*f8d0*/  LDL.64 R20, [R1+0x1d8] ;  /* 0x0001d80001147983 */ /* 0x000ea80000100a00 */
[----:B------:R-:W2:Y:S04]  /*f8e0*/  LDL.LU.64 R12, [R1+0xa0] ;  /* 0x0000a000010c7983 */ /* 0x000ea80000300a00 */
[----:B------:R-:W3:Y:S04]  /*f8f0*/  LDL.64 R18, [R1+0x2e0] ;  /* 0x0002e00001127983 */ /* 0x000ee80000100a00 */
[----:B------:R-:W3:Y:S01]  /*f900*/  LDL.LU.64 R10, [R1+0x98] ;  /* 0x00009800010a7983 */ /* 0x000ee20000300a00 */
[----:B------:R-:W-:Y:S01]  /*f910*/  BSSY B1, `(.L_x_366) ;  /* 0x0000022000017945 */ /* 0x000fe20003800000 */
[----:B--2---:R-:W0:-:S04]  /*f920*/  DMUL R12, R12, R20 ;  /* 0x000000140c0c7228 */ /* 0x004e080000000000 */
[----:B---3--:R2:W3:-:S06]  /*f930*/  DMUL R20, R10, R18 ;  /* 0x000000120a147228 */ /* 0x0084cc0000000000 */
[----:B0-----:R-:W-:Y:S02]  /*f940*/  LOP3.LUT R3, R13, 0x7fffffff, RZ, 0xc0, !PT ;  /* 0x7fffffff0d037812 */ /* 0x001fe400078ec0ff */
[----:B------:R-:W-:Y:S02]  /*f950*/  ISETP.NE.AND P6, PT, R12, RZ, PT ;  /* 0x000000ff0c00720c */ /* 0x000fe40003fc5270 */
[----:B------:R-:W-:-:S13]  /*f960*/  ISETP.EQ.AND P5, PT, R3, 0x7ff00000, PT ;  /* 0x7ff000000300780c */ /* 0x000fda0003fa2270 */
[----:B------:R-:W-:Y:S05]  /*f970*/  @!P6 BRA P5, `(.L_x_367) ;  /* 0x000001700000e947 */ /* 0x000fea0002800000 */
[C---:B--23--:R-:W0:Y:S01]  /*f980*/  DMUL R10, R12.reuse, c[0x2][0x8] ;  /* 0x008002000c0a7a28 */ /* 0x04ce220000000000 */
        /* <DEDUP_REMOVED lines=16> */
.L_x_370:
[----:B------:R0:W5:Y:S04]  /*fa90*/  LDL R3, [R1] ;  /* 0x0000000001037983 */ /* 0x0001680000100800 */
[----:B------:R0:W-:Y:S02]  /*faa0*/  STL.64 [R1+0x630], R10 ;  /* 0x0006300a01007387 */ /* 0x0001e40000100a00 */
.L_x_369:
[----:B------:R-:W-:Y:S05]  /*fab0*/  BSYNC B2 ;  /* 0x0000000000027941 */ /* 0x000fea0003800000 */
.L_x_368:
[----:B--2--5:R-:W-:-:S05]  /*fac0*/  IADD3 R3, R3, 0x1, RZ ;  /* 0x0000000103037810 */ /* 0x024fca0007ffe0ff */
[----:B------:R2:W-:Y:S01]  /*fad0*/  STL [R1+0xac8], R3 ;  /* 0x000ac80301007387 */ /* 0x0005e20000100800 */
[----:B------:R-:W-:Y:S05]  /*fae0*/  BRA `(.L_x_371) ;  /* 0x0000004000007947 */ /* 0x000fea0003800000 */
.L_x_367:
[----:B--23--:R-:W0:Y:S01]  /*faf0*/  DMUL R10, RZ, R12 ;  /* 0x0000000cff0a7228 */ /* 0x00ce220000000000 */
[----:B------:R-:W-:-:S05]  /*fb00*/  IMAD.MOV.U32 R3, RZ, RZ, 0x1 ;  /* 0x00000001ff037424 */ /* 0x000fca00078e00ff */
[----:B------:R2:W-:Y:S04]  /*fb10*/  STL [R1+0xac8], R3 ;  /* 0x000ac80301007387 */ /* 0x0005e80000100800 */
[----:B0-----:R2:W-:Y:S02]  /*fb20*/  STL.64 [R1+0x630], R10 ;  /* 0x0006300a01007387 */ /* 0x0015e40000100a00 */
.L_x_371:
[----:B------:R-:W-:Y:S05]  /*fb30*/  BSYNC B1 ;  /* 0x0000000000017941 */ /* 0x000fea0003800000 */
.L_x_366:
        /* <DEDUP_REMOVED lines=11> */
[----:B0-----:R-:W0:-:S04]  /*fbf0*/  DFMA R28, R10, R18, R12 ;  /* 0x000000120a1c722b */ /* 0x001e08000000000c */
[----:B------:R-:W4:-:S03]  /*fc00*/  DSETP.NEU.AND P5, PT, R14, RZ, PT ;  /* 0x000000ff0e00722a */ /* 0x000f060003fad000 */
[----:B0-----:R0:W-:Y:S03]  /*fc10*/  STL.64 [R1+0x1d0], R28 ;  /* 0x0001d01c01007387 */ /* 0x0011e60000100a00 */
[----:B------:R-:W-:Y:S01]  /*fc20*/  FFMA R3, RZ, R23, R29 ;  /* 0x00000017ff037223 */ /* 0x000fe2000000001d */
[----:B------:R-:W-:Y:S01]  /*fc30*/  BSSY B1, `(.L_x_372) ;  /* 0x000000e000017945 */ /* 0x000fe20003800000 */
[----:B---3--:R-:W2:Y:S01]  /*fc40*/  F2F.F64.F32 R10, R5 ;  /* 0x00000005000a7310 */ /* 0x008ea20000201800 */
[----:B----4-:R-:W-:Y:S02]  /*fc50*/  FSEL R24, R30, RZ, P5 ;  /* 0x000000ff1e187208 */ /* 0x010fe40002800000 */
[----:B------:R-:W-:Y:S02]  /*fc60*/  FSEL R25, R31, 1.875, P5 ;  /* 0x3ff000001f197808 */ /* 0x000fe40002800000 */
[----:B------:R-:W-:Y:S01]  /*fc70*/  FSETP.GT.AND P5, PT, |R3|, 1.469367938527859385e-39, PT ;  /* 0x001000000300780b */ /* 0x000fe20003fa4200 */
[----:B--2---:R0:W-:-:S12]  /*fc80*/  STL.64 [R1+0x50], R10 ;  /* 0x0000500a01007387 */ /* 0x0041d80000100a00 */
[----:B------:R-:W-:Y:S05]  /*fc90*/  @P5 BRA `(.L_x_373) ;  /* 0x0000007000005947 */ /* 0x000fea0003800000 */
[----:B------:R-:W-:Y:S01]  /*fca0*/  IMAD.MOV.U32 R18, RZ, RZ, R22 ;  /* 0x000000ffff127224 */ /* 0x000fe200078e0016 */
[----:B------:R-:W-:Y:S01]  /*fcb0*/  MOV R5, 0xfce0 ;  /* 0x0000fce000057802 */ /* 0x000fe20000000f00 */
[----:B------:R-:W-:Y:S02]  /*fcc0*/  IMAD.MOV.U32 R19, RZ, RZ, R23 ;  /* 0x000000ffff137224 */ /* 0x000fe400078e0017 */
[----:B01----:R-:W-:Y:S05]  /*fcd0*/  CALL.REL.NOINC `($__internal_0_$__cuda_sm20_div_rn_f64_full) ;  /* 0x0001ce7000007944 */ /* 0x003fea0003c00000 */
[----:B------:R-:W-:Y:S02]  /*fce0*/  IMAD.MOV.U32 R10, RZ, RZ, R3 ;  /* 0x000000ffff0a7224 */ /* 0x000fe400078e0003 */
[----:B------:R-:W-:-:S05]  /*fcf0*/  IMAD.MOV.U32 R11, RZ, RZ, R6 ;  /* 0x000000ffff0b7224 */ /* 0x000fca00078e0006 */
[----:B------:R0:W-:Y:S02]  /*fd00*/  STL.64 [R1+0x1d0], R10 ;  /* 0x0001d00a01007387 */ /* 0x0001e40000100a00 */
.L_x_373:
[----:B------:R-:W-:Y:S05]  /*fd10*/  BSYNC B1 ;  /* 0x0000000000017941 */ /* 0x000fea0003800000 */
.L_x_372:
        /* <DEDUP_REMOVED lines=42> */
.L_x_378:
[----:B------:R0:W5:Y:S04]  /*ffc0*/  LDL R3, [R1] ;  /* 0x0000000001037983 */ /* 0x0001680000100800 */
[----:B------:R0:W-:Y:S02]  /*ffd0*/  STL.64 [R1+0x628], R10 ;  /* 0x0006280a01007387 */ /* 0x0001e40000100a00 */
.L_x_377:
[----:B------:R-:W-:Y:S05]  /*ffe0*/  BSYNC B2 ;  /* 0x0000000000027941 */ /* 0x000fea0003800000 */
.L_x_376:
[----:B-1---5:R-:W-:-:S05]  /*fff0*/  IADD3 R3, R3, 0x1, RZ ;  /* 0x0000000103037810 */ /* 0x022fca0007ffe0ff */
[----:B------:R1:W-:Y:S01]  /*10000*/  STL [R1+0xa98], R3 ;  /* 0x000a980301007387 */ /* 0x0003e20000100800 */
[----:B------:R-:W-:Y:S05]  /*10010*/  BRA `(.L_x_379) ;  /* 0x0000004000007947 */ /* 0x000fea0003800000 */
.L_x_375:
[----:B01----:R-:W0:Y:S01]  /*10020*/  DMUL R10, RZ, R20 ;  /* 0x00000014ff0a7228 */ /* 0x003e220000000000 */
[----:B------:R-:W-:-:S05]  /*10030*/  IMAD.MOV.U32 R3, RZ, RZ, 0x1 ;  /* 0x00000001ff037424 */ /* 0x000fca00078e00ff */
[----:B------:R1:W-:Y:S04]  /*10040*/  STL [R1+0xa98], R3 ;  /* 0x000a980301007387 */ /* 0x0003e80000100800 */
[----:B0-----:R1:W-:Y:S02]  /*10050*/  STL.64 [R1+0x628], R10 ;  /* 0x0006280a01007387 */ /* 0x0013e40000100a00 */
.L_x_379:
[----:B------:R-:W-:Y:S05]  /*10060*/  BSYNC B1 ;  /* 0x0000000000017941 */ /* 0x000fea0003800000 */
.L_x_374:
        /* <DEDUP_REMOVED lines=12> */
[----:B------:R-:W3:-:S03]  /*10130*/  DSETP.NEU.AND P5, PT, R14, RZ, PT ;  /* 0x000000ff0e00722a */ /* 0x000ec60003fad000 */
[----:B0-----:R0:W-:Y:S03]  /*10140*/  STL.64 [R1+0x388], R20 ;  /* 0x0003881401007387 */ /* 0x0011e60000100a00 */
[----:B------:R-:W-:Y:S01]  /*10150*/  FFMA R3, RZ, R25, R21 ;  /* 0x00000019ff037223 */ /* 0x000fe20000000015 */
[----:B------:R-:W-:Y:S01]  /*10160*/  BSSY B1, `(.L_x_380) ;  /* 0x000000e000017945 */ /* 0x000fe20003800000 */
[----:B--2---:R-:W1:Y:S01]  /*10170*/  F2F.F64.F32 R10, R5 ;  /* 0x00000005000a7310 */ /* 0x004e620000201800 */
[----:B---3--:R-:W-:Y:S02]  /*10180*/  FSEL R22, R28, RZ, P5 ;  /* 0x000000ff1c167208 */ /* 0x008fe40002800000 */
[----:B------:R-:W-:Y:S02]  /*10190*/  FSEL R23, R29, 1.875, P5 ;  /* 0x3ff000001d177808 */ /* 0x000fe40002800000 */
[----:B------:R-:W-:Y:S01]  /*101a0*/  FSETP.GT.AND P5, PT, |R3|, 1.469367938527859385e-39, PT ;  /* 0x001000000300780b */ /* 0x000fe20003fa4200 */
[----:B-1----:R0:W-:-:S12]  /*101b0*/  STL.64 [R1+0x60], R10 ;  /* 0x0000600a01007387 */ /* 0x0021d80000100a00 */
[----:B------:R-:W-:Y:S05]  /*101c0*/  @P5 BRA `(.L_x_381) ;  /* 0x0000007000005947 */ /* 0x000fea0003800000 */
[----:B------:R-:W-:Y:S01]  /*101d0*/  IMAD.MOV.U32 R18, RZ, RZ, R24 ;  /* 0x000000ffff127224 */ /* 0x000fe200078e0018 */
[----:B------:R-:W-:Y:S01]  /*101e0*/  MOV R5, 0x10210 ;  /* 0x0001021000057802 */ /* 0x000fe20000000f00 */
[----:B------:R-:W-:Y:S02]  /*101f0*/  IMAD.MOV.U32 R19, RZ, RZ, R25 ;  /* 0x000000ffff137224 */ /* 0x000fe400078e0019 */
[----:B0-----:R-:W-:Y:S05]  /*10200*/  CALL.REL.NOINC `($__internal_0_$__cuda_sm20_div_rn_f64_full) ;  /* 0x0001c94000007944 */ /* 0x001fea0003c00000 */
[----:B------:R-:W-:Y:S02]  /*10210*/  IMAD.MOV.U32 R10, RZ, RZ, R3 ;  /* 0x000000ffff0a7224 */ /* 0x000fe400078e0003 */
[----:B------:R-:W-:-:S05]  /*10220*/  IMAD.MOV.U32 R11, RZ, RZ, R6 ;  /* 0x000000ffff0b7224 */ /* 0x000fca00078e0006 */
[----:B------:R0:W-:Y:S02]  /*10230*/  STL.64 [R1+0x388], R10 ;  /* 0x0003880a01007387 */ /* 0x0001e40000100a00 */
.L_x_381:
[----:B------:R-:W-:Y:S05]  /*10240*/  BSYNC B1 ;  /* 0x0000000000017941 */ /* 0x000fea0003800000 */
.L_x_380:
        /* <DEDUP_REMOVED lines=43> */
.L_x_386:
[----:B------:R0:W5:Y:S04]  /*10500*/  LDL R3, [R1] ;  /* 0x0000000001037983 */ /* 0x0001680000100800 */
[----:B------:R0:W-:Y:S02]  /*10510*/  STL.64 [R1+0x620], R10 ;  /* 0x0006200a01007387 */ /* 0x0001e40000100a00 */
.L_x_385:
[----:B------:R-:W-:Y:S05]  /*10520*/  BSYNC B2 ;  /* 0x0000000000027941 */ /* 0x000fea0003800000 */
.L_x_384:
[----:B-1---5:R-:W-:-:S05]  /*10530*/  IADD3 R3, R3, 0x1, RZ ;  /* 0x0000000103037810 */ /* 0x022fca0007ffe0ff */
[----:B------:R1:W-:Y:S01]  /*10540*/  STL [R1+0xa3c], R3 ;  /* 0x000a3c0301007387 */ /* 0x0003e20000100800 */
[----:B------:R-:W-:Y:S05]  /*10550*/  BRA `(.L_x_387) ;  /* 0x0000004000007947 */ /* 0x000fea0003800000 */
.L_x_383:
[----:B01----:R-:W0:Y:S01]  /*10560*/  DMUL R10, RZ, R26 ;  /* 0x0000001aff0a7228 */ /* 0x003e220000000000 */
[----:B------:R-:W-:-:S05]  /*10570*/  IMAD.MOV.U32 R3, RZ, RZ, 0x1 ;  /* 0x00000001ff037424 */ /* 0x000fca00078e00ff */
[----:B------:R1:W-:Y:S04]  /*10580*/  STL [R1+0xa3c], R3 ;  /* 0x000a3c0301007387 */ /* 0x0003e80000100800 */
[----:B0-----:R1:W-:Y:S02]  /*10590*/  STL.64 [R1+0x620], R10 ;  /* 0x0006200a01007387 */ /* 0x0013e40000100a00 */
.L_x_387:
[----:B------:R-:W-:Y:S05]  /*105a0*/  BSYNC B1 ;  /* 0x0000000000017941 */ /* 0x000fea0003800000 */
.L_x_382:
        /* <DEDUP_REMOVED lines=29> */
.L_x_389:
[----:B------:R-:W-:Y:S05]  /*10780*/  BSYNC B1 ;  /* 0x0000000000017941 */ /* 0x000fea0003800000 */
.L_x_388:
        /* <DEDUP_REMOVED lines=43> */
.L_x_394:
[----:B------:R0:W5:Y:S04]  /*10a40*/  LDL R3, [R1] ;  /* 0x0000000001037983 */ /* 0x0001680000100800 */
[----:B------:R0:W-:Y:S02]  /*10a50*/  STL.64 [R1+0x610], R10 ;  /* 0x0006100a01007387 */ /* 0x0001e40000100a00 */
.L_x_393:
[----:B------:R-:W-:Y:S05]  /*10a60*/  BSYNC B2 ;  /* 0x0000000000027941 */ /* 0x000fea0003800000 */
.L_x_392:
[----:B-1---5:R-:W-:-:S05]  /*10a70*/  IADD3 R3, R3, 0x1, RZ ;  /* 0x0000000103037810 */ /* 0x022fca0007ffe0ff */
[----:B------:R1:W-:Y:S01]  /*10a80*/  STL [R1+0xa38], R3 ;  /* 0x000a380301007387 */ /* 0x0003e20000100800 */
[----:B------:R-:W-:Y:S05]  /*10a90*/  BRA `(.L_x_395) ;  /* 0x0000004000007947 */ /* 0x000fea0003800000 */
.L_x_391:
[----:B01----:R-:W0:Y:S01]  /*10aa0*/  DMUL R10, RZ, R20 ;  /* 0x00000014ff0a7228 */ /* 0x003e220000000000 */
[----:B------:R-:W-:-:S05]  /*10ab0*/  IMAD.MOV.U32 R3, RZ, RZ, 0x1 ;  /* 0x00000001ff037424 */ /* 0x000fca00078e00ff */
[----:B------:R1:W-:Y:S04]  /*10ac0*/  STL [R1+0xa38], R3 ;  /* 0x000a380301007387 */ /* 0x0003e80000100800 */
[----:B0-----:R1:W-:Y:S02]  /*10ad0*/  STL.64 [R1+0x610], R10 ;  /* 0x0006100a01007387 */ /* 0x0013e40000100a00 */
.L_x_395:
[----:B------:R-:W-:Y:S05]  /*10ae0*/  BSYNC B1 ;  /* 0x0000000000017941 */ /* 0x000fea0003800000 */
.L_x_390:
[----:B------:R-:W2:Y:S04]  /*10af0*/  LDL.LU.64 R12, [R1+0x38] ;  /* 0x00003800010c7983 */ /* 0x000ea80000300a00 */
[----:B------:R-:W3:Y:S01]  /*10b00*/  LDL.LU R5, [R1+0xb4] ;  /* 0x0000b40001057983 */ /* 0x000ee20000300800 */
[----:B01----:R-:W0:Y:S01]  /*10b10*/  MUFU.RCP64H R11, R25 ;  /* 0x00000019000b7308 */ /* 0x003e220000001800 */
[----:B------:R-:W2:Y:S01]  /*10b20*/  DSETP.NEU.AND P5, PT, R14, RZ, PT ;  /* 0x000000ff0e00722a */ /* 0x000ea20003fad000 */
[----:B------:R-:W-:Y:S01]  /*10b30*/  IMAD.MOV.U32 R10, RZ, RZ, 0x1 ;  /* 0x00000001ff0a7424 */ /* 0x000fe200078e00ff */
[----:B------:R-:W-:Y:S04]  /*10b40*/  BSSY B1, `(.L_x_396) ;  /* 0x0000017000017945 */ /* 0x000fe80003800000 */
[----:B--2---:R-:W-:-:S02]  /*10b50*/  FSEL R14, R12, RZ, P5 ;  /* 0x000000ff0c0e7208 */ /* 0x004fc40002800000 */
[----:B------:R-:W-:Y:S01]  /*10b60*/  FSEL R15, R13, 1.875, P5 ;  /* 0x3ff000000d0f7808 */ /* 0x000fe20002800000 */
[----:B0-----:R-:W0:Y:S01]  /*10b70*/  DFMA R12, -R24, R10, 1 ;  /* 0x3ff00000180c742b */ /* 0x001e22000000010a */
[----:B---3--:R1:W2:Y:S05]  /*10b80*/  F2F.F64.F32 R26, R5 ;  /* 0x00000005001a7310 */ /* 0x0082aa0000201800 */
        /* <DEDUP_REMOVED lines=11> */
[----:B-12---:R-:W-:Y:S01]  /*10c40*/  IMAD.MOV.U32 R18, RZ, RZ, R24 ;  /* 0x000000ffff127224 */ /* 0x006fe200078e0018 */
[----:B------:R-:W-:Y:S01]  /*10c50*/  MOV R5, 0x10c80 ;  /* 0x00010c8000057802 */ /* 0x000fe20000000f00 */
[----:B------:R-:W-:Y:S02]  /*10c60*/  IMAD.MOV.U32 R19, RZ, RZ, R25 ;  /* 0x000000ffff137224 */ /* 0x000fe400078e0019 */
[----:B------:R-:W-:Y:S05]  /*10c70*/  CALL.REL.NOINC `($__internal_0_$__cuda_sm20_div_rn_f64_full) ;  /* 0x0001bed000007944 */ /* 0x000fea0003c00000 */
[----:B------:R-:W-:Y:S02]  /*10c80*/  IMAD.MOV.U32 R10, RZ, RZ, R3 ;  /* 0x000000ffff0a7224 */ /* 0x000fe400078e0003 */
[----:B------:R-:W-:-:S05]  /*10c90*/  IMAD.MOV.U32 R11, RZ, RZ, R6 ;  /* 0x000000ffff0b7224 */ /* 0x000fca00078e0006 */
[----:B------:R0:W-:Y:S02]  /*10ca0*/  STL.64 [R1+0x5b0], R10 ;  /* 0x0005b00a01007387 */ /* 0x0001e40000100a00 */
.L_x_397:
[----:B-12---:R-:W-:Y:S05]  /*10cb0*/  BSYNC B1 ;  /* 0x0000000000017941 */ /* 0x006fea0003800000 */
.L_x_396:
        /* <DEDUP_REMOVED lines=43> */
.L_x_402:
[----:B------:R0:W5:Y:S04]  /*10f70*/  LDL R3, [R1] ;  /* 0x0000000001037983 */ /* 0x0001680000100800 */
[----:B------:R0:W-:Y:S02]  /*10f80*/  STL.64 [R1+0x608], R10 ;  /* 0x0006080a01007387 */ /* 0x0001e40000100a00 */
.L_x_401:
[----:B------:R-:W-:Y:S05]  /*10f90*/  BSYNC B2 ;  /* 0x0000000000027941 */ /* 0x000fea0003800000 */
.L_x_400:
[----:B-1---5:R-:W-:-:S05]  /*10fa0*/  IADD3 R3, R3, 0x1, RZ ;  /* 0x0000000103037810 */ /* 0x022fca0007ffe0ff */
[----:B------:R1:W-:Y:S01]  /*10fb0*/  STL [R1+0x98c], R3 ;  /* 0x00098c0301007387 */ /* 0x0003e20000100800 */
[----:B------:R-:W-:Y:S05]  /*10fc0*/  BRA `(.L_x_403) ;  /* 0x0000004000007947 */ /* 0x000fea0003800000 */
.L_x_399:
[----:B01----:R-:W0:Y:S01]  /*10fd0*/  DMUL R10, RZ, R22 ;  /* 0x00000016ff0a7228 */ /* 0x003e220000000000 */
[----:B------:R-:W-:-:S05]  /*10fe0*/  IMAD.MOV.U32 R3, RZ, RZ, 0x1 ;  /* 0x00000001ff037424 */ /* 0x000fca00078e00ff */
[----:B------:R1:W-:Y:S04]  /*10ff0*/  STL [R1+0x98c], R3 ;  /* 0x00098c0301007387 */ /* 0x0003e80000100800 */
[----:B0-----:R1:W-:Y:S02]  /*11000*/  STL.64 [R1+0x608], R10 ;  /* 0x0006080a01007387 */ /* 0x0013e40000100a00 */
.L_x_403:
[----:B------:R-:W-:Y:S05]  /*11010*/  BSYNC B1 ;  /* 0x0000000000017941 */ /* 0x000fea0003800000 */
.L_x_398:
        /* <DEDUP_REMOVED lines=24> */
.L_x_405:
[----:B------:R-:W-:Y:S05]  /*111a0*/  BSYNC B1 ;  /* 0x0000000000017941 */ /* 0x000fea0003800000 */
.L_x_404:
[----:B------:R-:W2:Y:S01]  /*111b0*/  LDL R3, [R1+0x98c] ;  /* 0x00098c0001037983 */ /* 0x000ea20000100800 */
[----:B0-----:R-:W-:-:S03]  /*111c0*/  IMAD.MOV.U32 R11, RZ, RZ, 0x8 ;  /* 0x00000008ff0b7424 */ /* 0x001fc600078e00ff */
[----:B------:R-:W3:Y:S01]  /*111d0*/  LDL.64 R12, [R1+0x5b0] ;  /* 0x0005b000010c7983 */ /* 0x000ee20000100a00 */
[----:B--2---:R-:W-:-:S05]  /*111e0*/  LOP3.LUT R31, R3, 0x1, RZ, 0xc0, !PT ;  /* 0x00000001031f7812 */ /* 0x004fca00078ec0ff */
[----:B------:R-:W-:-:S04]  /*111f0*/  IMAD.SHL.U32 R10, R31, 0x8, RZ ;  /* 0x000000081f0a7824 */ /* 0x000fc800078e00ff */
[----:B------:R-:W-:-:S05]  /*11200*/  IMAD.WIDE.U32 R10, R10, R11, c[0x4][0x18] ;  /* 0x010006000a0a7625 */ /* 0x000fca00078e000b */
[----:B------:R0:W2:Y:S04]  /*11210*/  LDG.E.64.CONSTANT R34, [R10.64+0x8] ;  /* 0x000008080a227981 */ /* 0x0000a8000c1e9b00 */
[----:B------:R0:W4:Y:S04]  /*11220*/  LDG.E.64.CONSTANT R32, [R10.64+0x10] ;  /* 0x000010080a207981 */ /* 0x000128000c1e9b00 */
[----:B------:R0:W5:Y:S04]  /*11230*/  LDG.E.64.CONSTANT R28, [R10.64+0x18] ;  /* 0x000018080a1c7981 */ /* 0x000168000c1e9b00 */
[----:B------:R0:W5:Y:S04]  /*11240*/  LDG.E.64.CONSTANT R24, [R10.64+0x20] ;  /* 0x000020080a187981 */ /* 0x000168000c1e9b00 */
[----:B------:R0:W5:Y:S04]  /*11250*/  LDG.E.64.CONSTANT R14, [R10.64+0x28] ;  /* 0x000028080a0e7981 */ /* 0x000168000c1e9b00 */
[----:B0-----:R-:W5:Y:S01]  /*11260*/  LDG.E.64.CONSTANT R10, [R10.64+0x30] ;  /* 0x000030080a0a7981 */ /* 0x001f62000c1e9b00 */
[----:B------:R-:W-:Y:S01]  /*11270*/  LOP3.LUT R3, R21, 0x7fffffff, RZ, 0xc0, !PT ;  /* 0x7fffffff15037812 */ /* 0x000fe200078ec0ff */
[----:B------:R-:W-:Y:S01]  /*11280*/  BSSY B1, `(.L_x_406) ;  /* 0x0000026000017945 */ /* 0x000fe20003800000 */
[----:B------:R-:W-:Y:S01]  /*11290*/  ISETP.NE.AND P6, PT, R20, RZ, PT ;  /* 0x000000ff1400720c */ /* 0x000fe20003fc5270 */
[----:B---3--:R0:W3:Y:S01]  /*112a0*/  DMUL R18, R26, R12 ;  /* 0x0000000c1a127228 */ /* 0x0080e20000000000 */
        /* <DEDUP_REMOVED lines=25> */
.L_x_410:
[----:B------:R0:W5:Y:S04]  /*11440*/  LDL R3, [R1] ;  /* 0x0000000001037983 */ /* 0x0001680000100800 */
[----:B------:R0:W-:Y:S02]  /*11450*/  STL.64 [R1+0x600], R10 ;  /* 0x0006000a01007387 */ /* 0x0001e40000100a00 */
.L_x_409:
[----:B------:R-:W-:Y:S05]  /*11460*/  BSYNC B2 ;  /* 0x0000000000027941 */ /* 0x000fea0003800000 */
.L_x_408:
[----:B--2--5:R-:W-:-:S05]  /*11470*/  IADD3 R3, R3, 0x1, RZ ;  /* 0x0000000103037810 */ /* 0x024fca0007ffe0ff */
[----:B------:R2:W-:Y:S01]  /*11480*/  STL [R1+0x988], R3 ;  /* 0x0009880301007387 */ /* 0x0005e20000100800 */
[----:B------:R-:W-:Y:S05]  /*11490*/  BRA `(.L_x_411) ;  /* 0x0000004000007947 */ /* 0x000fea0003800000 */
.L_x_407:
[----:B0--3--:R-:W0:Y:S01]  /*114a0*/  DMUL R10, RZ, R20 ;  /* 0x00000014ff0a7228 */ /* 0x009e220000000000 */
[----:B------:R-:W-:-:S05]  /*114b0*/  IMAD.MOV.U32 R3, RZ, RZ, 0x1 ;  /* 0x00000001ff037424 */ /* 0x000fca00078e00ff */
[----:B------:R2:W-:Y:S04]  /*114c0*/  STL [R1+0x988], R3 ;  /* 0x0009880301007387 */ /* 0x0005e80000100800 */
[----:B0-----:R2:W-:Y:S02]  /*114d0*/  STL.64 [R1+0x600], R10 ;  /* 0x0006000a01007387 */ /* 0x0015e40000100a00 */
.L_x_411:
[----:B------:R-:W-:Y:S05]  /*114e0*/  BSYNC B1 ;  /* 0x0000000000017941 */ /* 0x000fea0003800000 */
.L_x_406:
[----:B--2---:R-:W2:Y:S01]  /*114f0*/  LDL R3, [R1+0x988] ;  /* 0x0009880001037983 */ /* 0x004ea20000100800 */
        /* <DEDUP_REMOVED lines=14> */
[----:B-1-3--:R0:W1:Y:S01]  /*115e0*/  DMUL R14, R22, R12 ;  /* 0x0000000c160e7228 */ /* 0x00a0620000000000 */
        /* <DEDUP_REMOVED lines=25> */
.L_x_416:
[----:B------:R0:W5:Y:S04]  /*11780*/  LDL R3, [R1] ;  /* 0x0000000001037983 */ /* 0x0001680000100800 */
[----:B------:R0:W-:Y:S02]  /*11790*/  STL.64 [R1+0x5f8], R10 ;  /* 0x0005f80a01007387 */ /* 0x0001e40000100a00 */
.L_x_415:
[----:B------:R-:W-:Y:S05]  /*117a0*/  BSYNC B2 ;  /* 0x0000000000027941 */ /* 0x000fea0003800000 */
.L_x_414:
[----:B-1---5:R-:W-:-:S05]  /*117b0*/  IADD3 R3, R3, 0x1, RZ ;  /* 0x0000000103037810 */ /* 0x022fca0007ffe0ff */
[----:B------:R1:W-:Y:S01]  /*117c0*/  STL [R1+0x974], R3 ;  /* 0x0009740301007387 */ /* 0x0003e20000100800 */
[----:B------:R-:W-:Y:S05]  /*117d0*/  BRA `(.L_x_417) ;  /* 0x0000004000007947 */ /* 0x000fea0003800000 */
.L_x_413:
[----:B01----:R-:W0:Y:S01]  /*117e0*/  DMUL R10, RZ, R18 ;  /* 0x00000012ff0a7228 */ /* 0x003e220000000000 */
[----:B------:R-:W-:-:S05]  /*117f0*/  IMAD.MOV.U32 R3, RZ, RZ, 0x1 ;  /* 0x00000001ff037424 */ /* 0x000fca00078e00ff */
[----:B------:R1:W-:Y:S04]  /*11800*/  STL [R1+0x974], R3 ;  /* 0x0009740301007387 */ /* 0x0003e80000100800 */
[----:B0-----:R1:W-:Y:S02]  /*11810*/  STL.64 [R1+0x5f8], R10 ;  /* 0x0005f80a01007387 */ /* 0x0013e40000100a00 */
.L_x_417:
[----:B------:R-:W-:Y:S05]  /*11820*/  BSYNC B1 ;  /* 0x0000000000017941 */ /* 0x000fea0003800000 */
.L_x_412:
[----:B-1----:R-:W2:Y:S01]  /*11830*/  LDL R3, [R1+0x974] ;  /* 0x0009740001037983 */ /* 0x002ea20000100800 */
[----:B0-----:R-:W-:Y:S01]  /*11840*/  IMAD.MOV.U32 R11, RZ, RZ, 0x8 ;  /* 0x00000008ff0b7424 */ /* 0x001fe200078e00ff */
[----:B--2---:R-:W-:-:S05]  /*11850*/  LOP3.LUT R28, R3, 0x1, RZ, 0xc0, !PT ;  /* 0x00000001031c7812 */ /* 0x004fca00078ec0ff */
[----:B------:R-:W-:-:S04]  /*11860*/  IMAD.SHL.U32 R10, R28, 0x8, RZ ;  /* 0x000000081c0a7824 */ /* 0x000fc800078e00ff */
[----:B------:R-:W-:-:S05]  /*11870*/  IMAD.WIDE.U32 R10, R10, R11, c[0x4][0x18] ;  /* 0x010006000a0a7625 */ /* 0x000fca00078e000b */
[----:B------:R0:W2:Y:S04]  /*11880*/  LDG.E.64.CONSTANT R24, [R10.64+0x8] ;  /* 0x000008080a187981 */ /* 0x0000a8000c1e9b00 */
[----:B------:R0:W3:Y:S04]  /*11890*/  LDG.E.64.CONSTANT R22, [R10.64+0x10] ;  /* 0x000010080a167981 */ /* 0x0000e8000c1e9b00 */
[----:B------:R0:W4:Y:S04]  /*118a0*/  LDG.E.64.CONSTANT R20, [R10.64+0x18] ;  /* 0x000018080a147981 */ /* 0x000128000c1e9b00 */
[----:B------:R0:W5:Y:S04]  /*118b0*/  LDG.E.64.CONSTANT R18, [R10.64+0x20] ;  /* 0x000020080a127981 */ /* 0x000168000c1e9b00 */
[----:B------:R0:W5:Y:S04]  /*118c0*/  LDG.E.64.CONSTANT R12, [R10.64+0x28] ;  /* 0x000028080a0c7981 */ /* 0x000168000c1e9b00 */
[----:B0-----:R-:W5:Y:S01]  /*118d0*/  LDG.E.64.CONSTANT R10, [R10.64+0x30] ;  /* 0x000030080a0a7981 */ /* 0x001f62000c1e9b00 */
[----:B------:R-:W-:Y:S01]  /*118e0*/  LOP3.LUT R3, R15, 0x7fffffff, RZ, 0xc0, !PT ;  /* 0x7fffffff0f037812 */ /* 0x000fe200078ec0ff */
        /* <DEDUP_REMOVED lines=27> */
.L_x_422:
[----:B------:R0:W5:Y:S04]  /*11aa0*/  LDL R3, [R1] ;  /* 0x0000000001037983 */ /* 0x0001680000100800 */
[----:B------:R0:W-:Y:S02]  /*11ab0*/  STL.64 [R1+0x5f0], R10 ;  /* 0x0005f00a01007387 */ /* 0x0001e40000100a00 */
.L_x_421:
[----:B------:R-:W-:Y:S05]  /*11ac0*/  BSYNC B2 ;  /* 0x0000000000027941 */ /* 0x000fea0003800000 */
.L_x_420:
[----:B-1---5:R-:W-:-:S05]  /*11ad0*/  IADD3 R3, R3, 0x1, RZ ;  /* 0x0000000103037810 */ /* 0x022fca0007ffe0ff */
[----:B------:R1:W-:Y:S01]  /*11ae0*/  STL [R1+0x970], R3 ;  /* 0x0009700301007387 */ /* 0x0003e20000100800 */
[----:B------:R-:W-:Y:S05]  /*11af0*/  BRA `(.L_x_423) ;  /* 0x0000004000007947 */ /* 0x000fea0003800000 */
.L_x_419:
[----:B0-----:R-:W0:Y:S01]  /*11b00*/  DMUL R10, RZ, R14 ;  /* 0x0000000eff0a7228 */ /* 0x001e220000000000 */
[----:B------:R-:W-:-:S05]  /*11b10*/  IMAD.MOV.U32 R3, RZ, RZ, 0x1 ;  /* 0x00000001ff037424 */ /* 0x000fca00078e00ff */
[----:B------:R1:W-:Y:S04]  /*11b20*/  STL [R1+0x970], R3 ;  /* 0x0009700301007387 */ /* 0x0003e80000100800 */
[----:B0-----:R1:W-:Y:S02]  /*11b30*/  STL.64 [R1+0x5f0], R10 ;  /* 0x0005f00a01007387 */ /* 0x0013e40000100a00 */
.L_x_423:
[----:B------:R-:W-:Y:S05]  /*11b40*/  BSYNC B1 ;  /* 0x0000000000017941 */ /* 0x000fea0003800000 */
.L_x_418:
[----:B-1----:R-:W2:Y:S04]  /*11b50*/  LDL R3, [R1+0x970] ;  /* 0x0009700001037983 */ /* 0x002ea80000100800 */
[----:B0-----:R-:W3:Y:S04]  /*11b60*/  LDL R10, [R1+0x5ac] ;  /* 0x0005ac00010a7983 */ /* 0x001ee80000100800 */
[----:B------:R-:W4:Y:S04]  /*11b70*/  LDL.64 R18, [R1+0x48] ;  /* 0x0000480001127983 */ /* 0x000f280000100a00 */
[----:B------:R-:W4:Y:S04]  /*11b80*/  LDL.64 R22, [R1+0x40] ;  /* 0x0000400001167983 */ /* 0x000f280000100a00 */
[----:B------:R-:W4:Y:S01]  /*11b90*/  LDL R5, [R1+0x640] ;  /* 0x0006400001057983 */ /* 0x000f220000100800 */
[----:B------:R-:W-:-:S02]  /*11ba0*/  IMAD.MOV.U32 R14, RZ, RZ, RZ ;  /* 0x000000ffff0e7224 */ /* 0x000fc400078e00ff */
[----:B--2---:R-:W-:Y:S02]  /*11bb0*/  IMAD.MOV.U32 R6, RZ, RZ, R3 ;  /* 0x000000ffff067224 */ /* 0x004fe400078e0003 */
[----:B------:R-:W2:Y:S01]  /*11bc0*/  LDL R3, [R1+0x644] ;  /* 0x0006440001037983 */ /* 0x000ea20000100800 */
[----:B---3--:R-:W-:Y:S01]  /*11bd0*/  ISETP.GT.AND P5, PT, R10, RZ, P3 ;  /* 0x000000ff0a00720c */ /* 0x008fe20001fa4270 */
[----:B------:R-:W-:-:S12]  /*11be0*/  CS2R R20, SRZ ;  /* 0x0000000000147805 */ /* 0x000fd8000001ff00 */
[----:B----4-:R0:W3:Y:S01]  /*11bf0*/  @P5 LDG.E.EL R14, [R18.64+0x8] ;  /* 0x00000808120e5981 */ /* 0x0100e2000c2e1900 */
[----:B------:R-:W-:-:S03]  /*11c00*/  ISETP.GT.AND P5, PT, R10, RZ, P4 ;  /* 0x000000ff0a00720c */ /* 0x000fc600027a4270 */
[----:B------:R-:W4:Y:S01]  /*11c10*/  LDL.64 R10, [R1+0x1d8] ;  /* 0x0001d800010a7983 */ /* 0x000f220000100a00 */
[----:B------:R-:W-:Y:S01]  /*11c20*/  LOP3.LUT R27, R6, 0x1, RZ, 0xc0, !PT ;  /* 0x00000001061b7812 */ /* 0x000fe200078ec0ff */
[----:B------:R-:W-:-:S08]  /*11c30*/  IMAD.MOV.U32 R13, RZ, RZ, 0x8 ;  /* 0x00000008ff0d7424 */ /* 0x000fd000078e00ff */
[----:B------:R1:W5:Y:S01]  /*11c40*/  @P5 LDG.E.EL R20, [R22.64+0x8] ;  /* 0x0000080816145981 */ /* 0x000362000c2e1900 */
[----:B------:R-:W-:-:S04]  /*11c50*/  IMAD.SHL.U32 R12, R27, 0x8, RZ ;  /* 0x000000081b0c7824 */ /* 0x000fc800078e00ff */
[----:B------:R-:W-:-:S05]  /*11c60*/  IMAD.WIDE.U32 R12, R12, R13, c[0x4][0x18] ;  /* 0x010006000c0c7625 */ /* 0x000fca00078e000d */
[----:B------:R0:W3:Y:S04]  /*11c70*/  LDG.E.64.CONSTANT R36, [R12.64+0x8] ;  /* 0x000008080c247981 */ /* 0x0000e8000c1e9b00 */
[----:B------:R0:W3:Y:S04]  /*11c80*/  LDG.E.64.CONSTANT R34, [R12.64+0x10] ;  /* 0x000010080c227981 */ /* 0x0000e8000c1e9b00 */
[----:B------:R0:W3:Y:S04]  /*11c90*/  LDG.E.64.CONSTANT R32, [R12.64+0x18] ;  /* 0x000018080c207981 */ /* 0x0000e8000c1e9b00 */
[----:B------:R0:W3:Y:S01]  /*11ca0*/  LDG.E.64.CONSTANT R24, [R12.64+0x20] ;  /* 0x000020080c187981 */ /* 0x0000e2000c1e9b00 */
[----:B------:R-:W-:Y:S01]  /*11cb0*/  ISETP.GT.AND P6, PT, R5, 0x1a, P0 ;  /* 0x0000001a0500780c */ /* 0x000fe200007c4270 */
[----:B------:R-:W-:-:S12]  /*11cc0*/  IMAD.MOV.U32 R17, RZ, RZ, RZ ;  /* 0x000000ffff117224 */ /* 0x000fd800078e00ff */
[----:B------:R0:W5:Y:S04]  /*11cd0*/  @P6 LDG.E.EL R17, [R18.64+0x8] ;  /* 0x0000080812116981 */ /* 0x000168000c2e1900 */
[----:B0-----:R-:W3:Y:S01]  /*11ce0*/  LDL.64 R18, [R1+0x2e0] ;  /* 0x0002e00001127983 */ /* 0x001ee20000100a00 */
[----:B--2---:R-:W-:-:S13]  /*11cf0*/  ISETP.GT.AND P5, PT, R3, 0x1a, P0 ;  /* 0x0000001a0300780c */ /* 0x004fda00007a4270 */
[----:B------:R1:W5:Y:S04]  /*11d00*/  @P5 LDG.E.EL R21, [R22.64+0x8] ;  /* 0x0000080816155981 */ /* 0x000368000c2e1900 */
[----:B-1----:R0:W2:Y:S04]  /*11d10*/  LDG.E.64.CONSTANT R22, [R12.64+0x28] ;  /* 0x000028080c167981 */ /* 0x0020a8000c1e9b00 */
[----:B0-----:R-:W2:Y:S01]  /*11d20*/  LDG.E.64.CONSTANT R12, [R12.64+0x30] ;  /* 0x000030080c0c7981 */ /* 0x001ea2000c1e9b00 */
[----:B------:R-:W-:Y:S01]  /*11d30*/  LOP3.LUT R0, R0, 0xffffefff, RZ, 0xc0, !PT ;  /* 0xffffefff00007812 */ /* 0x000fe200078ec0ff */
[----:B----4-:R-:W0:-:S03]  /*11d40*/  DMUL R10, RZ, R10 ;  /* 0x0000000aff0a7228 */ /* 0x010e060000000000 */
[----:B------:R-:W-:-:S04]  /*11d50*/  @P6 LOP3.LUT R0, R0, 0x1000, RZ, 0xfc, !PT ;  /* 0x0000100000006812 */ /* 0x000fc800078efcff */
[----:B------:R-:W-:-:S03]  /*11d60*/  LOP3.LUT R0, R0, 0xfffff7ff, RZ, 0xc0, !PT ;  /* 0xfffff7ff00007812 */ /* 0x000fc600078ec0ff */
[----:B0-----:R-:W-:Y:S02]  /*11d70*/  LOP3.LUT R3, R11, 0x7fffffff, RZ, 0xc0, !PT ;  /* 0x7fffffff0b037812 */ /* 0x001fe400078ec0ff */
[----:B------:R-:W-:Y:S02]  /*11d80*/  @P5 LOP3.LUT R0, R0, 0x800, RZ, 0xfc, !PT ;  /* 0x0000080000005812 */ /* 0x000fe400078efcff */
[----:B------:R-:W-:-:S04]  /*11d90*/  ISETP.NE.AND P5, PT, R10, RZ, PT ;  /* 0x000000ff0a00720c */ /* 0x000fc80003fa5270 */
[----:B------:R-:W-:Y:S01]  /*11da0*/  ISETP.EQ.AND P5, PT, R3, 0x7ff00000, !P5 ;  /* 0x7ff000000300780c */ /* 0x000fe20006fa2270 */
[----:B---3--:R0:W-:Y:S01]  /*11db0*/  STL.64 [R1+0x500], R24 ;  /* 0x0005001801007387 */ /* 0x0081e20000100a00 */
[----:B------:R-:W1:Y:S03]  /*11dc0*/  F2F.F64.F32 R14, R14 ;  /* 0x0000000e000e7310 */ /* 0x000e660000201800 */
[----:B------:R0:W-:Y:S04]  /*11dd0*/  STL.64 [R1+0x488], R32 ;  /* 0x0004882001007387 */ /* 0x0001e80000100a00 */
[----:B------:R0:W-:Y:S04]  /*11de0*/  STL.64 [R1+0x418], R34 ;  /* 0x0004182201007387 */ /* 0x0001e80000100a00 */
[----:B------:R0:W-:Y:S01]  /*11df0*/  STL.64 [R1+0x3c8], R36 ;  /* 0x0003c82401007387 */ /* 0x0001e20000100a00 */
[----:B------:R-:W3:Y:S01]  /*11e00*/  DSETP.LTU.OR P5, PT, |R10|, 2.14748364800000000000e+09, P5 ;  /* 0x41e000000a00742a */ /* 0x000ee20002fa9600 */
[----:B------:R-:W-:Y:S03]  /*11e10*/  BSSY B1, `(.L_x_424) ;  /* 0x0000009000017945 */ /* 0x000fe60003800000 */
[----:B-1----:R0:W1:Y:S01]  /*11e20*/  DMUL R14, R14, R18 ;  /* 0x000000120e0e7228 */ /* 0x0020620000000000 */
[----:B--2---:R0:W-:Y:S04]  /*11e30*/  STL.64 [R1+0x560], R22 ;  /* 0x0005601601007387 */ /* 0x0041e80000100a00 */
[----:B------:R0:W-:Y:S05]  /*11e40*/  STL.64 [R1+0x800], R12 ;  /* 0x0008000c01007387 */ /* 0x0001ea0000100a00 */
[----:B---3--:R-:W-:Y:S05]  /*11e50*/  @P5 BRA `(.L_x_425) ;  /* 0x0000004000005947 */ /* 0x008fea0003800000 */
[----:B-1----:R-:W-:Y:S01]  /*11e60*/  IMAD.MOV.U32 R6, RZ, RZ, R10 ;  /* 0x000000ffff067224 */ /* 0x002fe200078e000a */
[----:B------:R-:W-:Y:S01]  /*11e70*/  MOV R5, 0x11ea0 ;  /* 0x00011ea000057802 */ /* 0x000fe20000000f00 */
[----:B------:R-:W-:-:S02]  /*11e80*/  IMAD.MOV.U32 R3, RZ, RZ, R11 ;  /* 0x000000ffff037224 */ /* 0x000fc400078e000b */
[----:B0----5:R-:W-:Y:S05]  /*11e90*/  CALL.REL.NOINC `($triton_poi_fused_cat_8$__internal_trig_reduction_slowpathd) ;  /* 0x0001bd3000007944 */ /* 0x021fea0003c00000 */
.L_x_425:
[----:B-1----:R-:W-:Y:S05]  /*11ea0*/  BSYNC B1 ;  /* 0x0000000000017941 */ /* 0x002fea0003800000 */
.L_x_424:
        /* <DEDUP_REMOVED lines=25> */
.L_x_429:
[----:B------:R-:W2:Y:S04]  /*12040*/  LDL R3, [R1] ;  /* 0x0000000001037983 */ /* 0x000ea80000100800 */
[----:B------:R0:W-:Y:S04]  /*12050*/  STL.64 [R1+0x5e8], R10 ;  /* 0x0005e80a01007387 */ /* 0x0001e80000100a00 */
[----:B--2---:R0:W-:Y:S01]  /*12060*/  STL [R1+0x6b8], R3 ;  /* 0x0006b80301007387 */ /* 0x0041e20000100800 */
[----:B------:R-:W-:Y:S05]  /*12070*/  BRA `(.L_x_428) ;  /* 0x0000003000007947 */ /* 0x000fea0003800000 */
.L_x_427:
[----:B01----:R-:W0:Y:S01]  /*12080*/  DMUL R10, RZ, R14 ;  /* 0x0000000eff0a7228 */ /* 0x003e220000000000 */
[----:B------:R1:W-:Y:S06]  /*12090*/  STL [R1+0x6b8], RZ ;  /* 0x0006b8ff01007387 */ /* 0x0003ec0000100800 */
[----:B0-----:R1:W-:Y:S04]  /*120a0*/  STL.64 [R1+0x5e8], R10 ;  /* 0x0005e80a01007387 */ /* 0x0013e80000100a00 */
.L_x_428:
[----:B------:R-:W-:Y:S05]  /*120b0*/  BSYNC B1 ;  /* 0x0000000000017941 */ /* 0x000fea0003800000 */
.L_x_426:
[----:B01----:R-:W3:Y:S01]  /*120c0*/  LDL R3, [R1+0x6b8] ;  /* 0x0006b80001037983 */ /* 0x003ee20000100800 */
[----:B------:R-:W-:-:S03]  /*120d0*/  IMAD.MOV.U32 R11, RZ, RZ, 0x8 ;  /* 0x00000008ff0b7424 */ /* 0x000fc600078e00ff */
[----:B------:R-:W4:Y:S01]  /*120e0*/  LDL.64 R12, [R1+0x1d0] ;  /* 0x0001d000010c7983 */ /* 0x000f220000100a00 */
[----:B---3--:R-:W-:-:S05]  /*120f0*/  LOP3.LUT R26, R3, 0x1, RZ, 0xc0, !PT ;  /* 0x00000001031a7812 */ /* 0x008fca00078ec0ff */
[----:B------:R-:W-:-:S04]  /*12100*/  IMAD.SHL.U32 R10, R26, 0x8, RZ ;  /* 0x000000081a0a7824 */ /* 0x000fc800078e00ff */
[----:B------:R-:W-:-:S05]  /*12110*/  IMAD.WIDE.U32 R10, R10, R11, c[0x4][0x18] ;  /* 0x010006000a0a7625 */ /* 0x000fca00078e000b */
[----:B------:R0:W3:Y:S04]  /*12120*/  LDG.E.64.CONSTANT R14, [R10.64+0x8] ;  /* 0x000008080a0e7981 */ /* 0x0000e8000c1e9b00 */
[----:B------:R0:W5:Y:S04]  /*12130*/  LDG.E.64.CONSTANT R36, [R10.64+0x10] ;  /* 0x000010080a247981 */ /* 0x000168000c1e9b00 */
[----:B--2---:R0:W2:Y:S04]  /*12140*/  LDG.E.64.CONSTANT R34, [R10.64+0x18] ;  /* 0x000018080a227981 */ /* 0x0040a8000c1e9b00 */
[----:B------:R0:W4:Y:S04]  /*12150*/  LDG.E.64.CONSTANT R32, [R10.64+0x20] ;  /* 0x000020080a207981 */ /* 0x000128000c1e9b00 */
[----:B------:R0:W4:Y:S04]  /*12160*/  LDG.E.64.CONSTANT R24, [R10.64+0x28] ;  /* 0x000028080a187981 */ /* 0x000128000c1e9b00 */
[----:B0-----:R-:W4:Y:S01]  /*12170*/  LDG.E.64.CONSTANT R10, [R10.64+0x30] ;  /* 0x000030080a0a7981 */ /* 0x001f22000c1e9b00 */
[----:B------:R-:W-:Y:S01]  /*12180*/  LOP3.LUT R3, R19, 0x7fffffff, RZ, 0xc0, !PT ;  /* 0x7fffffff13037812 */ /* 0x000fe200078ec0ff */
[----:B------:R-:W-:Y:S01]  /*12190*/  BSSY B1, `(.L_x_430) ;  /* 0x0000010000017945 */ /* 0x000fe20003800000 */
[----:B------:R-:W-:-:S04]  /*121a0*/  ISETP.NE.AND P5, PT, R18, RZ, PT ;  /* 0x000000ff1200720c */ /* 0x000fc80003fa5270 */
[----:B------:R-:W-:-:S13]  /*121b0*/  ISETP.EQ.AND P5, PT, R3, 0x7ff00000, !P5 ;  /* 0x7ff000000300780c */ /* 0x000fda0006fa2270 */
[----:B------:R-:W0:Y:S01]  /*121c0*/  DSETP.LTU.OR P5, PT, |R18|, 2.14748364800000000000e+09, P5 ;  /* 0x41e000001200742a */ /* 0x000e220002fa9600 */
[----:B---3--:R1:W-:Y:S04]  /*121d0*/  STL.64 [R1+0x3c0], R14 ;  /* 0x0003c00e01007387 */ /* 0x0083e80000100a00 */
[----:B-----5:R3:W-:Y:S04]  /*121e0*/  STL.64 [R1+0x410], R36 ;  /* 0x0004102401007387 */ /* 0x0207e80000100a00 */
[----:B--2---:R3:W-:Y:S04]  /*121f0*/  STL.64 [R1+0x470], R34 ;  /* 0x0004702201007387 */ /* 0x0047e80000100a00 */
[----:B----4-:R3:W-:Y:S01]  /*12200*/  STL.64 [R1+0x4e8], R32 ;  /* 0x0004e82001007387 */ /* 0x0107e20000100a00 */
[----:B-1----:R3:W1:-:S03]  /*12210*/  DMUL R14, R22, R12 ;  /* 0x0000000c160e7228 */ /* 0x0026460000000000 */
[----:B------:R3:W-:Y:S04]  /*12220*/  STL.64 [R1+0x550], R24 ;  /* 0x0005501801007387 */ /* 0x0007e80000100a00 */
[----:B------:R3:W-:Y:S01]  /*12230*/  STL.64 [R1+0x7e8], R10 ;  /* 0x0007e80a01007387 */ /* 0x0007e20000100a00 */
[----:B0-----:R-:W-:Y:S05]  /*12240*/  @P5 BRA `(.L_x_431) ;  /* 0x0000004000005947 */ /* 0x001fea0003800000 */
[----:B-1----:R-:W-:Y:S01]  /*12250*/  IMAD.MOV.U32 R6, RZ, RZ, R18 ;  /* 0x000000ffff067224 */ /* 0x002fe200078e0012 */
[----:B------:R-:W-:Y:S01]  /*12260*/  MOV R5, 0x12290 ;  /* 0x0001229000057802 */ /* 0x000fe20000000f00 */
[----:B------:R-:W-:Y:S02]  /*12270*/  IMAD.MOV.U32 R3, RZ, RZ, R19 ;  /* 0x000000ffff037224 */ /* 0x000fe400078e0013 */
[----:B---3--:R-:W-:Y:S05]  /*12280*/  CALL.REL.NOINC `($triton_poi_fused_cat_8$__internal_trig_reduction_slowpathd) ;  /* 0x0001b94000007944 */ /* 0x008fea0003c00000 */
.L_x_431:
[----:B-1----:R-:W-:Y:S05]  /*12290*/  BSYNC B1 ;  /* 0x0000000000017941 */ /* 0x002fea0003800000 */
.L_x_430:
[----:B---3--:R-:W2:Y:S01]  /*122a0*/  LDL.64 R10, [R1+0x388] ;  /* 0x00038800010a7983 */ /* 0x008ea20000100a00 */
        /* <DEDUP_REMOVED lines=24> */
.L_x_435:
[----:B------:R-:W2:Y:S04]  /*12430*/  LDL R3, [R1] ;  /* 0x0000000001037983 */ /* 0x000ea80000100800 */
[----:B------:R0:W-:Y:S04]  /*12440*/  STL.64 [R1+0x5d8], R10 ;  /* 0x0005d80a01007387 */ /* 0x0001e80000100a00 */
[----:B--2---:R0:W-:Y:S01]  /*12450*/  STL [R1+0x69c], R3 ;  /* 0x00069c0301007387 */ /* 0x0041e20000100800 */
[----:B------:R-:W-:Y:S05]  /*12460*/  BRA `(.L_x_434) ;  /* 0x0000003000007947 */ /* 0x000fea0003800000 */
.L_x_433:
[----:B01----:R-:W0:Y:S01]  /*12470*/  DMUL R10, RZ, R14 ;  /* 0x0000000eff0a7228 */ /* 0x003e220000000000 */
[----:B------:R1:W-:Y:S06]  /*12480*/  STL [R1+0x69c], RZ ;  /* 0x00069cff01007387 */ /* 0x0003ec0000100800 */
[----:B0-----:R1:W-:Y:S04]  /*12490*/  STL.64 [R1+0x5d8], R10 ;  /* 0x0005d80a01007387 */ /* 0x0013e80000100a00 */
.L_x_434:
[----:B------:R-:W-:Y:S05]  /*124a0*/  BSYNC B1 ;  /* 0x0000000000017941 */ /* 0x000fea0003800000 */
.L_x_432:
[----:B01----:R-:W3:Y:S01]  /*124b0*/  LDL R3, [R1+0x69c] ;  /* 0x00069c0001037983 */ /* 0x003ee20000100800 */
[----:B------:R-:W-:-:S03]  /*124c0*/  IMAD.MOV.U32 R11, RZ, RZ, 0x8 ;  /* 0x00000008ff0b7424 */ /* 0x000fc600078e00ff */
[----:B------:R-:W4:Y:S01]  /*124d0*/  LDL.64 R12, [R1+0x5a0] ;  /* 0x0005a000010c7983 */ /* 0x000f220000100a00 */
[----:B---3--:R-:W-:-:S05]  /*124e0*/  LOP3.LUT R25, R3, 0x1, RZ, 0xc0, !PT ;  /* 0x0000000103197812 */ /* 0x008fca00078ec0ff */
[----:B------:R-:W-:-:S04]  /*124f0*/  IMAD.SHL.U32 R10, R25, 0x8, RZ ;  /* 0x00000008190a7824 */ /* 0x000fc800078e00ff */
[----:B------:R-:W-:-:S05]  /*12500*/  IMAD.WIDE.U32 R10, R10, R11, c[0x4][0x18] ;  /* 0x010006000a0a7625 */ /* 0x000fca00078e000b */
[----:B------:R-:W3:Y:S04]  /*12510*/  LDG.E.64.CONSTANT R32, [R10.64+0x8] ;  /* 0x000008080a207981 */ /* 0x000ee8000c1e9b00 */
[----:B------:R0:W5:Y:S04]  /*12520*/  LDG.E.64.CONSTANT R14, [R10.64+0x10] ;  /* 0x000010080a0e7981 */ /* 0x000168000c1e9b00 */
[----:B--2---:R0:W2:Y:S04]  /*12530*/  LDG.E.64.CONSTANT R36, [R10.64+0x18] ;  /* 0x000018080a247981 */ /* 0x0040a8000c1e9b00 */
[----:B------:R0:W2:Y:S04]  /*12540*/  LDG.E.64.CONSTANT R34, [R10.64+0x20] ;  /* 0x000020080a227981 */ /* 0x0000a8000c1e9b00 */
[----:B---3--:R1:W-:Y:S04]  /*12550*/  STL.64 [R1+0x3b8], R32 ;  /* 0x0003b82001007387 */ /* 0x0083e80000100a00 */
[----:B-1----:R0:W3:Y:S04]  /*12560*/  LDG.E.64.CONSTANT R32, [R10.64+0x28] ;  /* 0x000028080a207981 */ /* 0x0020e8000c1e9b00 */
[----:B0-----:R-:W3:Y:S01]  /*12570*/  LDG.E.64.CONSTANT R10, [R10.64+0x30] ;  /* 0x000030080a0a7981 */ /* 0x001ee2000c1e9b00 */
[----:B------:R-:W-:Y:S01]  /*12580*/  LOP3.LUT R3, R19, 0x7fffffff, RZ, 0xc0, !PT ;  /* 0x7fffffff13037812 */ /* 0x000fe200078ec0ff */
[----:B------:R-:W-:Y:S01]  /*12590*/  BSSY B1, `(.L_x_436) ;  /* 0x000000f000017945 */ /* 0x000fe20003800000 */
[----:B------:R-:W-:Y:S01]  /*125a0*/  ISETP.NE.AND P5, PT, R18, RZ, PT ;  /* 0x000000ff1200720c */ /* 0x000fe20003fa5270 */
[----:B--2---:R-:W-:Y:S03]  /*125b0*/  STL.64 [R1+0x4d8], R34 ;  /* 0x0004d82201007387 */ /* 0x004fe60000100a00 */
[----:B------:R-:W-:Y:S01]  /*125c0*/  ISETP.EQ.AND P5, PT, R3, 0x7ff00000, !P5 ;  /* 0x7ff000000300780c */ /* 0x000fe20006fa2270 */
[----:B------:R-:W-:Y:S04]  /*125d0*/  STL.64 [R1+0x468], R36 ;  /* 0x0004682401007387 */ /* 0x000fe80000100a00 */
[----:B-----5:R4:W-:Y:S08]  /*125e0*/  STL.64 [R1+0x408], R14 ;  /* 0x0004080e01007387 */ /* 0x0209f00000100a00 */
[----:B------:R-:W0:-:S04]  /*125f0*/  DSETP.LTU.OR P5, PT, |R18|, 2.14748364800000000000e+09, P5 ;  /* 0x41e000001200742a */ /* 0x000e080002fa9600 */
[----:B----4-:R1:W2:Y:S01]  /*12600*/  DMUL R14, R22, R12 ;  /* 0x0000000c160e7228 */ /* 0x0102a20000000000 */
[----:B---3--:R1:W-:Y:S04]  /*12610*/  STL.64 [R1+0x548], R32 ;  /* 0x0005482001007387 */ /* 0x0083e80000100a00 */
[----:B------:R1:W-:Y:S05]  /*12620*/  STL.64 [R1+0x7d0], R10 ;  /* 0x0007d00a01007387 */ /* 0x0003ea0000100a00 */
[----:B0-----:R-:W-:Y:S05]  /*12630*/  @P5 BRA `(.L_x_437) ;  /* 0x0000004000005947 */ /* 0x001fea0003800000 */
[----:B--2---:R-:W-:Y:S01]  /*12640*/  IMAD.MOV.U32 R6, RZ, RZ, R18 ;  /* 0x000000ffff067224 */ /* 0x004fe200078e0012 */
[----:B------:R-:W-:Y:S01]  /*12650*/  MOV R5, 0x12680 ;  /* 0x0001268000057802 */ /* 0x000fe20000000f00 */
[----:B------:R-:W-:-:S02]  /*12660*/  IMAD.MOV.U32 R3, RZ, RZ, R19 ;  /* 0x000000ffff037224 */ /* 0x000fc400078e0013 */
[----:B-1----:R-:W-:Y:S05]  /*12670*/  CALL.REL.NOINC `($triton_poi_fused_cat_8$__internal_trig_reduction_slowpathd) ;  /* 0x0001b55000007944 */ /* 0x002fea0003c00000 */
.L_x_437:
[----:B--2---:R-:W-:Y:S05]  /*12680*/  BSYNC B1 ;  /* 0x0000000000017941 */ /* 0x004fea0003800000 */
.L_x_436:
[----:B-1----:R-:W2:Y:S01]  /*12690*/  LDL.64 R10, [R1+0x5b0] ;  /* 0x0005b000010a7983 */ /* 0x002ea20000100a00 */
[----:B------:R-:W-:Y:S01]  /*126a0*/  LOP3.LUT R3, R15, 0x7fffffff, RZ, 0xc0, !PT ;  /* 0x7fffffff0f037812 */ /* 0x000fe200078ec0ff */
[----:B------:R-:W0:Y:S01]  /*126b0*/  F2F.F64.F32 R20, R21 ;  /* 0x0000001500147310 */ /* 0x000e220000201800 */
        /* <DEDUP_REMOVED lines=22> */
.L_x_441:
[----:B------:R-:W2:Y:S04]  /*12820*/  LDL R3, [R1] ;  /* 0x0000000001037983 */ /* 0x000ea80000100800 */
[----:B------:R0:W-:Y:S04]  /*12830*/  STL.64 [R1+0x5d0], R10 ;  /* 0x0005d00a01007387 */ /* 0x0001e80000100a00 */
[----:B--2---:R0:W-:Y:S01]  /*12840*/  STL [R1+0x698], R3 ;  /* 0x0006980301007387 */ /* 0x0041e20000100800 */
[----:B------:R-:W-:Y:S05]  /*12850*/  BRA `(.L_x_440) ;  /* 0x0000003000007947 */ /* 0x000fea0003800000 */
.L_x_439:
[----:B01----:R-:W0:Y:S01]  /*12860*/  DMUL R10, RZ, R14 ;  /* 0x0000000eff0a7228 */ /* 0x003e220000000000 */
[----:B------:R1:W-:Y:S06]  /*12870*/  STL [R1+0x698], RZ ;  /* 0x000698ff01007387 */ /* 0x0003ec0000100800 */
[----:B0-----:R1:W-:Y:S04]  /*12880*/  STL.64 [R1+0x5d0], R10 ;  /* 0x0005d00a01007387 */ /* 0x0013e80000100a00 */
.L_x_440:
[----:B------:R-:W-:Y:S05]  /*12890*/  BSYNC B1 ;  /* 0x0000000000017941 */ /* 0x000fea0003800000 */
.L_x_438:
        /* <DEDUP_REMOVED lines=29> */
.L_x_443:
[----:B-1----:R-:W-:Y:S05]  /*12a70*/  BSYNC B1 ;  /* 0x0000000000017941 */ /* 0x002fea0003800000 */
.L_x_442:
[----:B------:R-:W-:Y:S01]  /*12a80*/  LOP3.LUT R3, R15, 0x7fffffff, RZ, 0xc0, !PT ;  /* 0x7fffffff0f037812 */ /* 0x000fe200078ec0ff */
[----:B------:R-:W-:Y:S01]  /*12a90*/  BSSY B1, `(.L_x_444) ;  /* 0x000001c000017945 */ /* 0x000fe20003800000 */
[----:B------:R-:W-:Y:S02]  /*12aa0*/  ISETP.NE.AND P6, PT, R14, RZ, PT ;  /* 0x000000ff0e00720c */ /* 0x000fe40003fc5270 */
[----:B------:R-:W-:-:S13]  /*12ab0*/  ISETP.EQ.AND P5, PT, R3, 0x7ff00000, PT ;  /* 0x7ff000000300780c */ /* 0x000fda0003fa2270 */
[----:B------:R-:W-:Y:S05]  /*12ac0*/  @!P6 BRA P5, `(.L_x_445) ;  /* 0x000001500000e947 */ /* 0x000fea0002800000 */
[----:B---3--:R-:W0:-:S04]  /*12ad0*/  DMUL R10, R14, c[0x2][0x8] ;  /* 0x008002000e0a7a28 */ /* 0x008e080000000000 */
        /* <DEDUP_REMOVED lines=16> */
.L_x_447:
[----:B------:R-:W2:Y:S04]  /*12be0*/  LDL R3, [R1] ;  /* 0x0000000001037983 */ /* 0x000ea80000100800 */
[----:B------:R0:W-:Y:S04]  /*12bf0*/  STL.64 [R1+0x5c8], R10 ;  /* 0x0005c80a01007387 */ /* 0x0001e80000100a00 */
[----:B--2---:R0:W-:Y:S01]  /*12c00*/  STL [R1+0x688], R3 ;  /* 0x0006880301007387 */ /* 0x0041e20000100800 */
[----:B------:R-:W-:Y:S05]  /*12c10*/  BRA `(.L_x_446) ;  /* 0x0000003000007947 */ /* 0x000fea0003800000 */
.L_x_445:
[----:B---3--:R-:W0:Y:S01]  /*12c20*/  DMUL R10, RZ, R14 ;  /* 0x0000000eff0a7228 */ /* 0x008e220000000000 */
[----:B------:R1:W-:Y:S06]  /*12c30*/  STL [R1+0x688], RZ ;  /* 0x000688ff01007387 */ /* 0x0003ec0000100800 */
[----:B0-----:R1:W-:Y:S04]  /*12c40*/  STL.64 [R1+0x5c8], R10 ;  /* 0x0005c80a01007387 */ /* 0x0013e80000100a00 */
.L_x_446:
[----:B------:R-:W-:Y:S05]  /*12c50*/  BSYNC B1 ;  /* 0x0000000000017941 */ /* 0x000fea0003800000 */
.L_x_444:
[----:B01----:R-:W2:Y:S04]  /*12c60*/  LDL R3, [R1+0x688] ;  /* 0x0006880001037983 */ /* 0x003ea80000100800 */
[----:B------:R-:W3:Y:S04]  /*12c70*/  LDL R5, [R1+0x5a8] ;  /* 0x0005a80001057983 */ /* 0x000ee80000100800 */
[----:B------:R-:W4:Y:S04]  /*12c80*/  LDL.64 R10, [R1+0x48] ;  /* 0x00004800010a7983 */ /* 0x000f280000100a00 */
[----:B------:R-:W4:Y:S04]  /*12c90*/  LDL R12, [R1+0x640] ;  /* 0x00064000010c7983 */ /* 0x000f280000100800 */
[----:B------:R-:W4:Y:S01]  /*12ca0*/  LDL.64 R22, [R1+0x40] ;  /* 0x0000400001167983 */ /* 0x000f220000100a00 */
[----:B------:R-:W-:Y:S01]  /*12cb0*/  IMAD.MOV.U32 R18, RZ, RZ, RZ ;  /* 0x000000ffff127224 */ /* 0x000fe200078e00ff */
[----:B------:R-:W-:Y:S01]  /*12cc0*/  LOP3.LUT R0, R0, 0xffffffdf, RZ, 0xc0, !PT ;  /* 0xffffffdf00007812 */ /* 0x000fe200078ec0ff */
[----:B------:R-:W-:Y:S01]  /*12cd0*/  IMAD.MOV.U32 R17, RZ, RZ, RZ ;  /* 0x000000ffff117224 */ /* 0x000fe200078e00ff */
[----:B------:R-:W4:Y:S01]  /*12ce0*/  LDL.64 R14, [R1+0x1d8] ;  /* 0x0001d800010e7983 */ /* 0x000f220000100a00 */
[----:B--2---:R-:W-:-:S03]  /*12cf0*/  IMAD.MOV.U32 R6, RZ, RZ, R3 ;  /* 0x000000ffff067224 */ /* 0x004fc600078e0003 */
[----:B------:R-:W2:Y:S01]  /*12d00*/  LDL R3, [R1+0x644] ;  /* 0x0006440001037983 */ /* 0x000ea20000100800 */
[----:B---3--:R-:W-:-:S13]  /*12d10*/  ISETP.EQ.AND P5, PT, R5, 0x2, P3 ;  /* 0x000000020500780c */ /* 0x008fda0001fa2270 */
[----:B------:R-:W-:Y:S01]  /*12d20*/  @P5 LOP3.LUT R0, R0, 0x20, RZ, 0xfc, !PT ;  /* 0x0000002000005812 */ /* 0x000fe200078efcff */
[----:B----4-:R0:W3:Y:S01]  /*12d30*/  @P5 LDG.E.EL R18, [R10.64+0x8] ;  /* 0x000008080a125981 */ /* 0x0100e2000c2e1900 */
[----:B------:R-:W-:Y:S02]  /*12d40*/  ISETP.GT.AND P5, PT, R12, 0x1a, P1 ;  /* 0x0000001a0c00780c */ /* 0x000fe40000fa4270 */
[----:B------:R-:W-:Y:S01]  /*12d50*/  LOP3.LUT R0, R0, 0xfffffeff, RZ, 0xc0, !PT ;  /* 0xfffffeff00007812 */ /* 0x000fe200078ec0ff */
[----:B------:R-:W-:Y:S01]  /*12d60*/  IMAD.MOV.U32 R20, RZ, RZ, RZ ;  /* 0x000000ffff147224 */ /* 0x000fe200078e00ff */
[----:B------:R-:W-:Y:S01]  /*12d70*/  LOP3.LUT R21, R6, 0x1, RZ, 0xc0, !PT ;  /* 0x0000000106157812 */ /* 0x000fe200078ec0ff */
[----:B------:R-:W-:Y:S01]  /*12d80*/  IMAD.MOV.U32 R30, RZ, RZ, RZ ;  /* 0x000000ffff1e7224 */ /* 0x000fe200078e00ff */
[----:B------:R-:W4:Y:S07]  /*12d90*/  LDL.64 R12, [R1+0x2e0] ;  /* 0x0002e000010c7983 */ /* 0x000f2e0000100a00 */
[----:B------:R-:W-:Y:S01]  /*12da0*/  @P5 LOP3.LUT R0, R0, 0x100, RZ, 0xfc, !PT ;  /* 0x0000010000005812 */ /* 0x000fe200078efcff */
[----:B------:R0:W5:Y:S01]  /*12db0*/  @P5 LDG.E.EL R17, [R10.64+0x8] ;  /* 0x000008080a115981 */ /* 0x000162000c2e1900 */
[----:B------:R-:W-:-:S02]  /*12dc0*/  ISETP.EQ.AND P5, PT, R5, 0x2, P4 ;  /* 0x000000020500780c */ /* 0x000fc400027a2270 */
[----:B------:R-:W-:-:S11]  /*12dd0*/  LOP3.LUT R0, R0, 0xffffffef, RZ, 0xc0, !PT ;  /* 0xffffffef00007812 */ /* 0x000fd600078ec0ff */
[----:B------:R-:W-:Y:S01]  /*12de0*/  @P5 LOP3.LUT R0, R0, 0x10, RZ, 0xfc, !PT ;  /* 0x0000001000005812 */ /* 0x000fe200078efcff */
[----:B------:R1:W5:Y:S01]  /*12df0*/  @P5 LDG.E.EL R20, [R22.64+0x8] ;  /* 0x0000080816145981 */ /* 0x000362000c2e1900 */
[----:B0-----:R-:W-:Y:S02]  /*12e00*/  IMAD.MOV.U32 R11, RZ, RZ, 0x8 ;  /* 0x00000008ff0b7424 */ /* 0x001fe400078e00ff */
[----:B------:R-:W-:-:S04]  /*12e10*/  IMAD.SHL.U32 R10, R21, 0x8, RZ ;  /* 0x00000008150a7824 */ /* 0x000fc800078e00ff */
[----:B------:R-:W-:-:S05]  /*12e20*/  IMAD.WIDE.U32 R10, R10, R11, c[0x4][0x18] ;  /* 0x010006000a0a7625 */ /* 0x000fca00078e000b */
[----:B------:R-:W3:Y:S04]  /*12e30*/  LDG.E.64.CONSTANT R32, [R10.64+0x8] ;  /* 0x000008080a207981 */ /* 0x000ee8000c1e9b00 */
[----:B------:R0:W4:Y:S04]  /*12e40*/  LDG.E.64.CONSTANT R36, [R10.64+0x18] ;  /* 0x000018080a247981 */ /* 0x000128000c1e9b00 */
[----:B------:R0:W4:Y:S01]  /*12e50*/  LDG.E.64.CONSTANT R34, [R10.64+0x20] ;  /* 0x000020080a227981 */ /* 0x000122000c1e9b00 */
[----:B--2---:R-:W-:-:S13]  /*12e60*/  ISETP.GT.AND P5, PT, R3, 0x1a, P1 ;  /* 0x0000001a0300780c */ /* 0x004fda0000fa4270 */
[----:B------:R1:W5:Y:S04]  /*12e70*/  @P5 LDG.E.EL R30, [R22.64+0x8] ;  /* 0x00000808161e5981 */ /* 0x000368000c2e1900 */
[----:B-1----:R-:W2:Y:S04]  /*12e80*/  LDG.E.64.CONSTANT R22, [R10.64+0x10] ;  /* 0x000010080a167981 */ /* 0x002ea8000c1e9b00 */
[----:B---3--:R1:W-:Y:S04]  /*12e90*/  STL.64 [R1+0x3a8], R32 ;  /* 0x0003a82001007387 */ /* 0x0083e80000100a00 */
[----:B-1----:R0:W3:Y:S04]  /*12ea0*/  LDG.E.64.CONSTANT R32, [R10.64+0x28] ;  /* 0x000028080a207981 */ /* 0x0020e8000c1e9b00 */
[----:B--2---:R1:W-:Y:S04]  /*12eb0*/  STL.64 [R1+0x3f0], R22 ;  /* 0x0003f01601007387 */ /* 0x0043e80000100a00 */
[----:B-1----:R0:W2:Y:S01]  /*12ec0*/  LDG.E.64.CONSTANT R22, [R10.64+0x30] ;  /* 0x000030080a167981 */ /* 0x0020a2000c1e9b00 */
[----:B------:R-:W-:Y:S01]  /*12ed0*/  LOP3.LUT R0, R0, 0xffffffbf, RZ, 0xc0, !PT ;  /* 0xffffffbf00007812 */ /* 0x000fe200078ec0ff */
[----:B0-----:R-:W0:-:S03]  /*12ee0*/  DMUL R10, RZ, R14 ;  /* 0x0000000eff0a7228 */ /* 0x001e060000000000 */
[----:B------:R-:W-:-:S07]  /*12ef0*/  @P5 LOP3.LUT R0, R0, 0x40, RZ, 0xfc, !PT ;  /* 0x0000004000005812 */ /* 0x000fce00078efcff */
[----:B0-----:R-:W-:Y:S02]  /*12f00*/  LOP3.LUT R3, R11, 0x7fffffff, RZ, 0xc0, !PT ;  /* 0x7fffffff0b037812 */ /* 0x001fe400078ec0ff */
[----:B------:R-:W-:-:S04]  /*12f10*/  ISETP.NE.AND P5, PT, R10, RZ, PT ;  /* 0x000000ff0a00720c */ /* 0x000fc80003fa5270 */
[----:B------:R-:W-:Y:S01]  /*12f20*/  ISETP.EQ.AND P5, PT, R3, 0x7ff00000, !P5 ;  /* 0x7ff000000300780c */ /* 0x000fe20006fa2270 */
[----:B----4-:R0:W-:Y:S04]  /*12f30*/  STL.64 [R1+0x4b0], R34 ;  /* 0x0004b02201007387 */ /* 0x0101e80000100a00 */
[----:B------:R0:W-:Y:S04]  /*12f40*/  STL.64 [R1+0x450], R36 ;  /* 0x0004502401007387 */ /* 0x0001e80000100a00 */
[----:B---3--:R0:W-:Y:S04]  /*12f50*/  STL.64 [R1+0x518], R32 ;  /* 0x0005182001007387 */ /* 0x0081e80000100a00 */
[----:B------:R-:W1:Y:S01]  /*12f60*/  DSETP.LTU.OR P5, PT, |R10|, 2.14748364800000000000e+09, P5 ;  /* 0x41e000000a00742a */ /* 0x000e620002fa9600 */
[----:B------:R-:W3:Y:S01]  /*12f70*/  F2F.F64.F32 R18, R18 ;  /* 0x0000001200127310 */ /* 0x000ee20000201800 */
[----:B------:R-:W-:Y:S02]  /*12f80*/  BSSY B1, `(.L_x_448) ;  /* 0x0000008000017945 */ /* 0x000fe40003800000 */
[----:B------:R0:W4:Y:S01]  /*12f90*/  DMUL R14, RZ, R12 ;  /* 0x0000000cff0e7228 */ /* 0x0001220000000000 */
[----:B--2---:R0:W-:Y:S09]  /*12fa0*/  STL.64 [R1+0x7b0], R22 ;  /* 0x0007b01601007387 */ /* 0x0041f20000100a00 */
[----:B-1----:R-:W-:Y:S05]  /*12fb0*/  @P5 BRA `(.L_x_449) ;  /* 0x0000004000005947 */ /* 0x002fea0003800000 */
[----:B---34-:R-:W-:Y:S01]  /*12fc0*/  IMAD.MOV.U32 R6, RZ, RZ, R10 ;  /* 0x000000ffff067224 */ /* 0x018fe200078e000a */
[----:B------:R-:W-:Y:S01]  /*12fd0*/  MOV R5, 0x13000 ;  /* 0x0001300000057802 */ /* 0x000fe20000000f00 */
[----:B------:R-:W-:-:S02]  /*12fe0*/  IMAD.MOV.U32 R3, RZ, RZ, R11 ;  /* 0x000000ffff037224 */ /* 0x000fc400078e000b */
[----:B0----5:R-:W-:Y:S05]  /*12ff0*/  CALL.REL.NOINC `($triton_poi_fused_cat_8$__internal_trig_reduction_slowpathd) ;  /* 0x0001abd000007944 */ /* 0x021fea0003c00000 */
.L_x_449:
[----:B---34-:R-:W-:Y:S05]  /*13000*/  BSYNC B1 ;  /* 0x0000000000017941 */ /* 0x018fea0003800000 */
.L_x_448:
        /* <DEDUP_REMOVED lines=13> */
.L_x_451:
[----:B-1----:R-:W-:Y:S05]  /*130e0*/  BSYNC B1 ;  /* 0x0000000000017941 */ /* 0x002fea0003800000 */
.L_x_450:
        /* <DEDUP_REMOVED lines=24> */
.L_x_455:
[----:B------:R-:W2:Y:S04]  /*13270*/  LDL R3, [R1] ;  /* 0x0000000001037983 */ /* 0x000ea80000100800 */
[----:B------:R0:W-:Y:S04]  /*13280*/  STL.64 [R1+0x5c0], R10 ;  /* 0x0005c00a01007387 */ /* 0x0001e80000100a00 */
[----:B--2---:R0:W-:Y:S01]  /*13290*/  STL [R1+0x674], R3 ;  /* 0x0006740301007387 */ /* 0x0041e20000100800 */
[----:B------:R-:W-:Y:S05]  /*132a0*/  BRA `(.L_x_454) ;  /* 0x0000003000007947 */ /* 0x000fea0003800000 */
.L_x_453:
[----:B0-----:R-:W0:Y:S01]  /*132b0*/  DMUL R10, RZ, R18 ;  /* 0x00000012ff0a7228 */ /* 0x001e220000000000 */
[----:B------:R2:W-:Y:S06]  /*132c0*/  STL [R1+0x674], RZ ;  /* 0x000674ff01007387 */ /* 0x0005ec0000100800 */
[----:B0-----:R2:W-:Y:S04]  /*132d0*/  STL.64 [R1+0x5c0], R10 ;  /* 0x0005c00a01007387 */ /* 0x0015e80000100a00 */
.L_x_454:
[----:B------:R-:W-:Y:S05]  /*132e0*/  BSYNC B1 ;  /* 0x0000000000017941 */ /* 0x000fea0003800000 */
.L_x_452:
[----:B0-2---:R-:W2:Y:S01]  /*132f0*/  LDL R3, [R1+0x674] ;  /* 0x0006740001037983 */ /* 0x005ea20000100800 */
[----:B------:R-:W-:-:S03]  /*13300*/  IMAD.MOV.U32 R11, RZ, RZ, 0x8 ;  /* 0x00000008ff0b7424 */ /* 0x000fc600078e00ff */
[----:B------:R-:W3:Y:S01]  /*13310*/  LDL.64 R12, [R1+0x388] ;  /* 0x00038800010c7983 */ /* 0x000ee20000100a00 */
[----:B--2---:R-:W-:-:S05]  /*13320*/  LOP3.LUT R17, R3, 0x1, RZ, 0xc0, !PT ;  /* 0x0000000103117812 */ /* 0x004fca00078ec0ff */
[----:B------:R-:W-:-:S04]  /*13330*/  IMAD.SHL.U32 R10, R17, 0x8, RZ ;  /* 0x00000008110a7824 */ /* 0x000fc800078e00ff */
[----:B------:R-:W-:-:S05]  /*13340*/  IMAD.WIDE.U32 R10, R10, R11, c[0x4][0x18] ;  /* 0x010006000a0a7625 */ /* 0x000fca00078e000b */
[----:B------:R0:W2:Y:S04]  /*13350*/  LDG.E.64.CONSTANT R18, [R10.64+0x8] ;  /* 0x000008080a127981 */ /* 0x0000a8000c1e9b00 */
[----:B------:R0:W4:Y:S04]  /*13360*/  LDG.E.64.CONSTANT R36, [R10.64+0x10] ;  /* 0x000010080a247981 */ /* 0x000128000c1e9b00 */
[----:B------:R0:W5:Y:S04]  /*13370*/  LDG.E.64.CONSTANT R34, [R10.64+0x18] ;  /* 0x000018080a227981 */ /* 0x000168000c1e9b00 */
[----:B------:R0:W3:Y:S04]  /*13380*/  LDG.E.64.CONSTANT R32, [R10.64+0x20] ;  /* 0x000020080a207981 */ /* 0x0000e8000c1e9b00 */
[----:B------:R0:W3:Y:S04]  /*13390*/  LDG.E.64.CONSTANT R22, [R10.64+0x28] ;  /* 0x000028080a167981 */ /* 0x0000e8000c1e9b00 */
[----:B0-----:R-:W3:Y:S01]  /*133a0*/  LDG.E.64.CONSTANT R10, [R10.64+0x30] ;  /* 0x000030080a0a7981 */ /* 0x001ee2000c1e9b00 */
[----:B-1----:R-:W-:Y:S01]  /*133b0*/  LOP3.LUT R3, R15, 0x7fffffff, RZ, 0xc0, !PT ;  /* 0x7fffffff0f037812 */ /* 0x002fe200078ec0ff */
[----:B------:R-:W-:Y:S01]  /*133c0*/  BSSY B1, `(.L_x_456) ;  /* 0x0000023000017945 */ /* 0x000fe20003800000 */
[----:B------:R-:W-:-:S02]  /*133d0*/  ISETP.NE.AND P6, PT, R14, RZ, PT ;  /* 0x000000ff0e00720c */ /* 0x000fc40003fc5270 */
[----:B------:R-:W-:Y:S01]  /*133e0*/  ISETP.EQ.AND P5, PT, R3, 0x7ff00000, PT ;  /* 0x7ff000000300780c */ /* 0x000fe20003fa2270 */
[----:B--2---:R0:W-:Y:S04]  /*133f0*/  STL.64 [R1+0x398], R18 ;  /* 0x0003981201007387 */ /* 0x0041e80000100a00 */
[----:B----4-:R1:W-:Y:S04]  /*13400*/  STL.64 [R1+0x3e8], R36 ;  /* 0x0003e82401007387 */ /* 0x0103e80000100a00 */
[----:B-----5:R1:W-:Y:S04]  /*13410*/  STL.64 [R1+0x430], R34 ;  /* 0x0004302201007387 */ /* 0x0203e80000100a00 */
[----:B---3--:R1:W-:Y:S01]  /*13420*/  STL.64 [R1+0x498], R32 ;  /* 0x0004982001007387 */ /* 0x0083e20000100a00 */
[----:B0-----:R1:W0:-:S03]  /*13430*/  DMUL R18, RZ, R12 ;  /* 0x0000000cff127228 */ /* 0x0012060000000000 */
[----:B------:R1:W-:Y:S04]  /*13440*/  STL.64 [R1+0x4f8], R22 ;  /* 0x0004f81601007387 */ /* 0x0003e80000100a00 */
[----:B------:R1:W-:Y:S01]  /*13450*/  STL.64 [R1+0x588], R10 ;  /* 0x0005880a01007387 */ /* 0x0003e20000100a00 */
        /* <DEDUP_REMOVED lines=18> */
.L_x_459:
[----:B------:R-:W2:Y:S04]  /*13580*/  LDL R3, [R1] ;  /* 0x0000000001037983 */ /* 0x000ea80000100800 */
[----:B------:R0:W-:Y:S04]  /*13590*/  STL.64 [R1+0x5b8], R10 ;  /* 0x0005b80a01007387 */ /* 0x0001e80000100a00 */
[----:B--2---:R0:W-:Y:S01]  /*135a0*/  STL [R1+0x670], R3 ;  /* 0x0006700301007387 */ /* 0x0041e20000100800 */
[----:B------:R-:W-:Y:S05]  /*135b0*/  BRA `(.L_x_458) ;  /* 0x0000003000007947 */ /* 0x000fea0003800000 */
.L_x_457:
[----:B01----:R-:W0:Y:S01]  /*135c0*/  DMUL R10, RZ, R14 ;  /* 0x0000000eff0a7228 */ /* 0x003e220000000000 */
[----:B------:R1:W-:Y:S06]  /*135d0*/  STL [R1+0x670], RZ ;  /* 0x000670ff01007387 */ /* 0x0003ec0000100800 */
[----:B0-----:R1:W-:Y:S04]  /*135e0*/  STL.64 [R1+0x5b8], R10 ;  /* 0x0005b80a01007387 */ /* 0x0013e80000100a00 */
.L_x_458:
[----:B------:R-:W-:Y:S05]  /*135f0*/  BSYNC B1 ;  /* 0x0000000000017941 */ /* 0x000fea0003800000 */
.L_x_456:
[----:B01----:R-:W2:Y:S04]  /*13600*/  LDL R3, [R1+0x670] ;  /* 0x0006700001037983 */ /* 0x003ea80000100800 */
[----:B------:R-:W3:Y:S04]  /*13610*/  LDL.LU R5, [R1+0x15c] ;  /* 0x00015c0001057983 */ /* 0x000ee80000300800 */
[----:B------:R-:W4:Y:S01]  /*13620*/  LDL.LU R14, [R1+0x158] ;  /* 0x00015800010e7983 */ /* 0x000f220000300800 */
[----:B------:R-:W-:-:S03]  /*13630*/  IMAD.MOV.U32 R10, RZ, RZ, 0x8 ;  /* 0x00000008ff0a7424 */ /* 0x000fc600078e00ff */
[----:B------:R-:W5:Y:S04]  /*13640*/  LDL.LU R13, [R1+0x154] ;  /* 0x00015400010d7983 */ /* 0x000f680000300800 */
[----:B------:R-:W4:Y:S04]  /*13650*/  LDL.LU R12, [R1+0x150] ;  /* 0x00015000010c7983 */ /* 0x000f280000300800 */
[----:B------:R-:W4:Y:S01]  /*13660*/  LDL.LU R6, [R1+0x14c] ;  /* 0x00014c0001067983 */ /* 0x000f220000300800 */
[----:B------:R-:W-:-:S03]  /*13670*/  LOP3.LUT R4, R4, 0xfdffffff, RZ, 0xc0, !PT ;  /* 0xfdffffff04047812 */ /* 0x000fc600078ec0ff */
[----:B------:R-:W4:Y:S01]  /*13680*/  LDL.LU R15, [R1+0x13c] ;  /* 0x00013c00010f7983 */ /* 0x000f220000300800 */
[----:B--2---:R-:W-:-:S05]  /*13690*/  LOP3.LUT P5, R3, R3, 0x1, RZ, 0xc0, !PT ;  /* 0x0000000103037812 */ /* 0x004fca00078ac0ff */
[----:B------:R-:W-:-:S04]  /*136a0*/  IMAD.SHL.U32 R3, R3, 0x8, RZ ;  /* 0x0000000803037824 */ /* 0x000fc800078e00ff */
[----:B------:R-:W-:Y:S01]  /*136b0*/  IMAD.WIDE.U32 R10, R3, R10, c[0x4][0x18] ;  /* 0x01000600030a7625 */ /* 0x000fe200078e000a */
[----:B---3--:R-:W-:Y:S02]  /*136c0*/  ISETP.NE.AND P6, PT, R5, RZ, PT ;  /* 0x000000ff0500720c */ /* 0x008fe40003fc5270 */
[----:B------:R-:W2:Y:S01]  /*136d0*/  LDL.LU R5, [R1+0x148] ;  /* 0x0001480001057983 */ /* 0x000ea20000300800 */
[----:B------:R-:W-:Y:S02]  /*136e0*/  @P5 LOP3.LUT R4, R4, 0x2000000, RZ, 0xfc, !PT ;  /* 0x0200000004045812 */ /* 0x000fe400078efcff */
[----:B------:R-:W-:Y:S01]  /*136f0*/  LOP3.LUT R3, R19, 0x7fffffff, RZ, 0xc0, !PT ;  /* 0x7fffffff13037812 */ /* 0x000fe200078ec0ff */
[----:B------:R-:W3:Y:S01]  /*13700*/  LDG.E.64.CONSTANT R22, [R10.64+0x8] ;  /* 0x000008080a167981 */ /* 0x000ee2000c1e9b00 */
[----:B------:R-:W-:-:S03]  /*13710*/  ISETP.NE.AND P5, PT, R18, RZ, PT ;  /* 0x000000ff1200720c */ /* 0x000fc60003fa5270 */
[----:B------:R-:W2:Y:S01]  /*13720*/  LDG.E.64.CONSTANT R34, [R10.64+0x10] ;  /* 0x000010080a227981 */ /* 0x000ea2000c1e9b00 */
[----:B------:R-:W-:-:S03]  /*13730*/  ISETP.EQ.AND P5, PT, R3, 0x7ff00000, !P5 ;  /* 0x7ff000000300780c */ /* 0x000fc60006fa2270 */
[----:B------:R-:W2:Y:S04]  /*13740*/  LDL.LU R3, [R1+0x144] ;  /* 0x0001440001037983 */ /* 0x000ea80000300800 */
[----:B------:R-:W2:Y:S01]  /*13750*/  LDG.E.64.CONSTANT R32, [R10.64+0x18] ;  /* 0x000018080a207981 */ /* 0x000ea2000c1e9b00 */
[----:B------:R-:W-:-:S03]  /*13760*/  LOP3.LUT R4, R4, 0xfeffffff, RZ, 0xc0, !PT ;  /* 0xfeffffff04047812 */ /* 0x000fc600078ec0ff */
[----:B------:R0:W2:Y:S01]  /*13770*/  LDG.E.64.CONSTANT R36, [R10.64+0x20] ;  /* 0x000020080a247981 */ /* 0x0000a2000c1e9b00 */
[----:B------:R-:W-:Y:S02]  /*13780*/  @P6 LOP3.LUT R4, R4, 0x1000000, RZ, 0xfc, !PT ;  /* 0x0100000004046812 */ /* 0x000fe400078efcff */
[----:B----4-:R-:W-:Y:S02]  /*13790*/  ISETP.NE.AND P6, PT, R14, RZ, PT ;  /* 0x000000ff0e00720c */ /* 0x010fe40003fc5270 */
[----:B------:R-:W-:Y:S01]  /*137a0*/  LOP3.LUT R4, R4, 0xff7fffff, RZ, 0xc0, !PT ;  /* 0xff7fffff04047812 */ /* 0x000fe200078ec0ff */
[----:B------:R-:W4:Y:S10]  /*137b0*/  LDL.LU R14, [R1+0x138] ;  /* 0x00013800010e7983 */ /* 0x000f340000300800 */
[----:B------:R-:W-:-:S02]  /*137c0*/  @P6 LOP3.LUT R4, R4, 0x800000, RZ, 0xfc, !PT ;  /* 0x0080000004046812 */ /* 0x000fc400078efcff */
[----:B-----5:R-:W-:Y:S02]  /*137d0*/  ISETP.NE.AND P6, PT, R13, RZ, PT ;  /* 0x000000ff0d00720c */ /* 0x020fe40003fc5270 */
[----:B------:R-:W-:-:S11]  /*137e0*/  LOP3.LUT R4, R4, 0xffbfffff, RZ, 0xc0, !PT ;  /* 0xffbfffff04047812 */ /* 0x000fd600078ec0ff */
[----:B------:R-:W-:Y:S02]  /*137f0*/  @P6 LOP3.LUT R4, R4, 0x400000, RZ, 0xfc, !PT ;  /* 0x0040000004046812 */ /* 0x000fe400078efcff */
[----:B------:R-:W-:Y:S02]  /*13800*/  ISETP.NE.AND P6, PT, R12, RZ, PT ;  /* 0x000000ff0c00720c */ /* 0x000fe40003fc5270 */
[----:B------:R-:W-:Y:S01]  /*13810*/  LOP3.LUT R4, R4, 0xffdfffff, RZ, 0xc0, !PT ;  /* 0xffdfffff04047812 */ /* 0x000fe200078ec0ff */
[----:B------:R-:W5:Y:S10]  /*13820*/  LDL.64 R12, [R1+0x5a0] ;  /* 0x0005a000010c7983 */ /* 0x000f740000100a00 */
[----:B------:R-:W-:-:S02]  /*13830*/  @P6 LOP3.LUT R4, R4, 0x200000, RZ, 0xfc, !PT ;  /* 0x0020000004046812 */ /* 0x000fc400078efcff */
[----:B------:R-:W-:Y:S02]  /*13840*/  ISETP.NE.AND P6, PT, R6, RZ, PT ;  /* 0x000000ff0600720c */ /* 0x000fe40003fc5270 */
[----:B------:R-:W-:Y:S01]  /*13850*/  LOP3.LUT R4, R4, 0xffefffff, RZ, 0xc0, !PT ;  /* 0xffefffff04047812 */ /* 0x000fe200078ec0ff */
[----:B------:R-:W4:Y:S10]  /*13860*/  LDL.LU R6, [R1+0x134] ;  /* 0x0001340001067983 */ /* 0x000f340000300800 */
[----:B------:R-:W-:-:S04]  /*13870*/  @P6 LOP3.LUT R4, R4, 0x100000, RZ, 0xfc, !PT ;  /* 0x0010000004046812 */ /* 0x000fc800078efcff */
[----:B------:R-:W-:Y:S01]  /*13880*/  LOP3.LUT R4, R4, 0xfff7ffff, RZ, 0xc0, !PT ;  /* 0xfff7ffff04047812 */ /* 0x000fe200078ec0ff */
[----:B---3--:R1:W-:Y:S04]  /*13890*/  STL.64 [R1+0x3a0], R22 ;  /* 0x0003a01601007387 */ /* 0x0083e80000100a00 */
[----:B-1----:R-:W3:Y:S01]  /*138a0*/  LDL.LU R22, [R1+0x140] ;  /* 0x0001400001167983 */ /* 0x002ee20000300800 */
[----:B--2---:R-:W-:-:S03]  /*138b0*/  ISETP.NE.AND P6, PT, R5, RZ, PT ;  /* 0x000000ff0500720c */ /* 0x004fc60003fc5270 */
[----:B------:R-:W2:Y:S10]  /*138c0*/  LDL.LU R5, [R1+0x12c] ;  /* 0x00012c0001057983 */ /* 0x000eb40000300800 */
[----:B------:R-:W-:-:S02]  /*138d0*/  @P6 LOP3.LUT R4, R4, 0x80000, RZ, 0xfc, !PT ;  /* 0x0008000004046812 */ /* 0x000fc400078efcff */
[----:B------:R-:W-:Y:S02]  /*138e0*/  ISETP.NE.AND P6, PT, R3, RZ, PT ;  /* 0x000000ff0300720c */ /* 0x000fe40003fc5270 */
[----:B------:R-:W2:Y:S04]  /*138f0*/  LDL.LU R3, [R1+0x130] ;  /* 0x0001300001037983 */ /* 0x000ea80000300800 */
[----:B------:R1:W-:Y:S04]  /*13900*/  STL.64 [R1+0x3d0], R34 ;  /* 0x0003d02201007387 */ /* 0x0003e80000100a00 */
[----:B------:R0:W-:Y:S04]  /*13910*/  STL.64 [R1+0x420], R32 ;  /* 0x0004202001007387 */ /* 0x0001e80000100a00 */
[----:B-1----:R1:W2:Y:S04]  /*13920*/  LDG.E.64.CONSTANT R34, [R10.64+0x28] ;  /* 0x000028080a227981 */ /* 0x0022a8000c1e9b00 */
[----:B0-----:R1:W2:Y:S04]  /*13930*/  LDG.E.64.CONSTANT R32, [R10.64+0x30] ;  /* 0x000030080a207981 */ /* 0x0012a8000c1e9b00 */
[----:B-1----:R-:W2:Y:S01]  /*13940*/  LDL.LU R11, [R1+0x128] ;  /* 0x00012800010b7983 */ /* 0x002ea20000300800 */
[----:B------:R-:W-:-:S03]  /*13950*/  LOP3.LUT R4, R4, 0xfffbffff, RZ, 0xc0, !PT ;  /* 0xfffbffff04047812 */ /* 0x000fc600078ec0ff */
[----:B------:R-:W2:Y:S01]  /*13960*/  LDL.LU R10, [R1+0x124] ;  /* 0x00012400010a7983 */ /* 0x000ea20000300800 */
[----:B------:R-:W-:-:S04]  /*13970*/  @P6 LOP3.LUT R4, R4, 0x40000, RZ, 0xfc, !PT ;  /* 0x0004000004046812 */ /* 0x000fc800078efcff */
[----:B------:R-:W-:Y:S02]  /*13980*/  LOP3.LUT R4, R4, 0xffff7fff, RZ, 0xc0, !PT ;  /* 0xffff7fff04047812 */ /* 0x000fe400078ec0ff */
[----:B---3--:R-:W-:-:S13]  /*13990*/  ISETP.NE.AND P6, PT, R22, RZ, PT ;  /* 0x000000ff1600720c */ /* 0x008fda0003fc5270 */
[----:B------:R-:W-:Y:S02]  /*139a0*/  @P6 LOP3.LUT R4, R4, 0x8000, RZ, 0xfc, !PT ;  /* 0x0000800004046812 */ /* 0x000fe400078efcff */
[----:B------:R-:W-:Y:S02]  /*139b0*/  ISETP.NE.AND P6, PT, R15, RZ, PT ;  /* 0x000000ff0f00720c */ /* 0x000fe40003fc5270 */
[----:B------:R-:W-:-:S11]  /*139c0*/  LOP3.LUT R4, R4, 0xffffbfff, RZ, 0xc0, !PT ;  /* 0xffffbfff04047812 */ /* 0x000fd600078ec0ff */
[----:B------:R-:W-:Y:S02]  /*139d0*/  @P6 LOP3.LUT R4, R4, 0x4000, RZ, 0xfc, !PT ;  /* 0x0000400004046812 */ /* 0x000fe400078efcff */
[----:B----4-:R-:W-:Y:S01]  /*139e0*/  ISETP.NE.AND P6, PT, R14, RZ, PT ;  /* 0x000000ff0e00720c */ /* 0x010fe20003fc5270 */
[----:B-----5:R0:W-:Y:S02]  /*139f0*/  DMUL R14, RZ, R12 ;  /* 0x0000000cff0e7228 */ /* 0x0201e40000000000 */
[----:B0-----:R-:W3:Y:S01]  /*13a00*/  LDL.LU R12, [R1+0x120] ;  /* 0x00012000010c7983 */ /* 0x001ee20000300800 */
[----:B------:R-:W-:-:S03]  /*13a10*/  LOP3.LUT R4, R4, 0xffffdfff, RZ, 0xc0, !PT ;  /* 0xffffdfff04047812 */ /* 0x000fc600078ec0ff */
[----:B--2---:R0:W-:Y:S01]  /*13a20*/  STL.64 [R1+0x570], R32 ;  /* 0x0005702001007387 */ /* 0x0041e20000100a00 */
[----:B------:R1:W2:Y:S03]  /*13a30*/  F2F.F64.F32 R22, R20 ;  /* 0x0000001400167310 */ /* 0x0002a60000201800 */
[----:B------:R-:W4:Y:S02]  /*13a40*/  LDL.LU R13, [R1+0x104] ;  /* 0x00010400010d7983 */ /* 0x000f240000300800 */
[----:B------:R-:W-:Y:S02]  /*13a50*/  @P6 LOP3.LUT R4, R4, 0x2000, RZ, 0xfc, !PT ;  /* 0x0000200004046812 */ /* 0x000fe400078efcff */
[----:B------:R-:W-:Y:S02]  /*13a60*/  ISETP.NE.AND P6, PT, R6, RZ, PT ;  /* 0x000000ff0600720c */ /* 0x000fe40003fc5270 */
[----:B------:R-:W5:Y:S01]  /*13a70*/  LDL.LU R6, [R1+0x11c] ;  /* 0x00011c0001067983 */ /* 0x000f620000300800 */
[----:B------:R-:W-:-:S03]  /*13a80*/  LOP3.LUT R4, R4, 0xffffefff, RZ, 0xc0, !PT ;  /* 0xffffefff04047812 */ /* 0x000fc600078ec0ff */
[----:B0-----:R-:W2:Y:S04]  /*13a90*/  LDL.LU R32, [R1+0x10c] ;  /* 0x00010c0001207983 */ /* 0x001ea80000300800 */
[----:B-1----:R-:W2:Y:S03]  /*13aa0*/  LDL.LU R20, [R1+0x108] ;  /* 0x0001080001147983 */ /* 0x002ea60000300800 */
[----:B------:R-:W-:Y:S01]  /*13ab0*/  @P6 LOP3.LUT R4, R4, 0x1000, RZ, 0xfc, !PT ;  /* 0x0000100004046812 */ /* 0x000fe200078efcff */
[----:B------:R-:W2:Y:S01]  /*13ac0*/  LDL.LU R33, [R1+0xd0] ;  /* 0x0000d00001217983 */ /* 0x000ea20000300800 */
[----:B------:R-:W-:-:S03]  /*13ad0*/  ISETP.NE.AND P6, PT, R3, RZ, PT ;  /* 0x000000ff0300720c */ /* 0x000fc60003fc5270 */
[----:B------:R-:W2:Y:S01]  /*13ae0*/  LDL.LU R3, [R1+0x118] ;  /* 0x0001180001037983 */ /* 0x000ea20000300800 */
[----:B------:R-:W-:-:S09]  /*13af0*/  LOP3.LUT R4, R4, 0xfffff7ff, RZ, 0xc0, !PT ;  /* 0xfffff7ff04047812 */ /* 0x000fd200078ec0ff */
[----:B------:R-:W-:Y:S02]  /*13b00*/  @P6 LOP3.LUT R4, R4, 0x800, RZ, 0xfc, !PT ;  /* 0x0000080004046812 */ /* 0x000fe400078efcff */
[----:B------:R-:W-:Y:S02]  /*13b10*/  ISETP.NE.AND P6, PT, R5, RZ, PT ;  /* 0x000000ff0500720c */ /* 0x000fe40003fc5270 */
[----:B------:R-:W4:Y:S01]  /*13b20*/  LDL.LU R5, [R1+0x114] ;  /* 0x0001140001057983 */ /* 0x000f220000300800 */
[----:B------:R-:W-:-:S10]  /*13b30*/  LOP3.LUT R4, R4, 0xfffffbff, RZ, 0xc0, !PT ;  /* 0xfffffbff04047812 */ /* 0x000fd400078ec0ff */
        /* <DEDUP_REMOVED lines=8> */
[----:B------:R-:W-:-:S04]  /*13bc0*/  @P6 LOP3.LUT R4, R4, 0x100, RZ, 0xfc, !PT ;  /* 0x0000010004046812 */ /* 0x000fc800078efcff */
[----:B------:R-:W-:Y:S02]  /*13bd0*/  LOP3.LUT R4, R4, 0xffffff7f, RZ, 0xc0, !PT ;  /* 0xffffff7f04047812 */ /* 0x000fe400078ec0ff */
[----:B---3--:R-:W-:Y:S02]  /*13be0*/  ISETP.NE.AND P6, PT, R12, RZ, PT ;  /* 0x000000ff0c00720c */ /* 0x008fe40003fc5270 */
[----:B------:R-:W3:Y:S11]  /*13bf0*/  LDL.LU R12, [R1+0xfc] ;  /* 0x0000fc00010c7983 */ /* 0x000ef60000300800 */
[----:B------:R-:W-:-:S02]  /*13c00*/  @P6 LOP3.LUT R4, R4, 0x80, RZ, 0xfc, !PT ;  /* 0x0000008004046812 */ /* 0x000fc400078efcff */
[----:B-----5:R-:W-:Y:S02]  /*13c10*/  ISETP.NE.AND P6, PT, R6, RZ, PT ;  /* 0x000000ff0600720c */ /* 0x020fe40003fc5270 */
[----:B------:R-:W5:Y:S01]  /*13c20*/  LDL.LU R6, [R1+0xf8] ;  /* 0x0000f80001067983 */ /* 0x000f620000300800 */
[----:B------:R-:W-:-:S10]  /*13c30*/  LOP3.LUT R4, R4, 0xffffffbf, RZ, 0xc0, !PT ;  /* 0xffffffbf04047812 */ /* 0x000fd400078ec0ff */
[----:B------:R-:W-:Y:S02]  /*13c40*/  @P6 LOP3.LUT R4, R4, 0x40, RZ, 0xfc, !PT ;  /* 0x0000004004046812 */ /* 0x000fe400078efcff */
[----:B--2---:R-:W-:Y:S02]  /*13c50*/  ISETP.NE.AND P6, PT, R3, RZ, PT ;  /* 0x000000ff0300720c */ /* 0x004fe40003fc5270 */
[----:B------:R-:W2:Y:S01]  /*13c60*/  LDL.LU R3, [R1+0xf4] ;  /* 0x0000f40001037983 */ /* 0x000ea20000300800 */
[----:B------:R-:W-:-:S10]  /*13c70*/  LOP3.LUT R4, R4, 0xffffffdf, RZ, 0xc0, !PT ;  /* 0xffffffdf04047812 */ /* 0x000fd400078ec0ff */
[----:B------:R-:W-:Y:S02]  /*13c80*/  @P6 LOP3.LUT R4, R4, 0x20, RZ, 0xfc, !PT ;  /* 0x0000002004046812 */ /* 0x000fe400078efcff */
[----:B----4-:R-:W-:Y:S02]  /*13c90*/  ISETP.NE.AND P6, PT, R5, RZ, PT ;  /* 0x000000ff0500720c */ /* 0x010fe40003fc5270 */
[----:B------:R-:W4:Y:S01]  /*13ca0*/  LDL.LU R5, [R1+0xf0] ;  /* 0x0000f00001057983 */ /* 0x000f220000300800 */
[----:B------:R-:W-:-:S10]  /*13cb0*/  LOP3.LUT R4, R4, 0xffffffef, RZ, 0xc0, !PT ;  /* 0xffffffef04047812 */ /* 0x000fd400078ec0ff */
[----:B------:R-:W-:Y:S02]  /*13cc0*/  @P6 LOP3.LUT R4, R4, 0x10, RZ, 0xfc, !PT ;  /* 0x0000001004046812 */ /* 0x000fe400078efcff */
[----:B------:R-:W-:Y:S02]  /*13cd0*/  ISETP.NE.AND P6, PT, R11, RZ, PT ;  /* 0x000000ff0b00720c */ /* 0x000fe40003fc5270 */
[----:B------:R-:W-:Y:S01]  /*13ce0*/  LOP3.LUT R4, R4, 0xfffffff7, RZ, 0xc0, !PT ;  /* 0xfffffff704047812 */ /* 0x000fe200078ec0ff */
[----:B------:R-:W4:Y:S10]  /*13cf0*/  LDL.LU R11, [R1+0xec] ;  /* 0x0000ec00010b7983 */ /* 0x000f340000300800 */
[----:B------:R-:W-:-:S02]  /*13d00*/  @P6 LOP3.LUT R4, R4, 0x8, RZ, 0xfc, !PT ;  /* 0x0000000804046812 */ /* 0x000fc400078efcff */
        /* <DEDUP_REMOVED lines=33> */
[----:B------:R-:W3:Y:S01]  /*13f20*/  LDL.LU R11, [R1+0xbc] ;  /* 0x0000bc00010b7983 */ /* 0x000ee20000300800 */
[----:B------:R-:W-:-:S10]  /*13f30*/  LOP3.LUT R9, R9, 0xfbffffff, RZ, 0xc0, !PT ;  /* 0xfbffffff09097812 */ /* 0x000fd400078ec0ff */
[----:B------:R-:W-:-:S04]  /*13f40*/  @P6 LOP3.LUT R9, R9, 0x4000000, RZ, 0xfc, !PT ;  /* 0x0400000009096812 */ /* 0x000fc800078efcff */
[----:B------:R-:W-:Y:S02]  /*13f50*/  LOP3.LUT R9, R9, 0xfdffffff, RZ, 0xc0, !PT ;  /* 0xfdffffff09097812 */ /* 0x000fe400078ec0ff */
[----:B------:R-:W-:Y:S02]  /*13f60*/  ISETP.NE.AND P6, PT, R10, RZ, PT ;  /* 0x000000ff0a00720c */ /* 0x000fe40003fc5270 */
[----:B------:R-:W3:Y:S11]  /*13f70*/  LDL.LU R10, [R1+0x70] ;  /* 0x00007000010a7983 */ /* 0x000ef60000300800 */
[----:B------:R-:W-:-:S04]  /*13f80*/  @P6 LOP3.LUT R9, R9, 0x2000000, RZ, 0xfc, !PT ;  /* 0x0200000009096812 */ /* 0x000fc800078efcff */
[----:B------:R-:W-:Y:S02]  /*13f90*/  LOP3.LUT R9, R9, 0xfeffffff, RZ, 0xc0, !PT ;  /* 0xfeffffff09097812 */ /* 0x000fe400078ec0ff */
[----:B-----5:R-:W-:Y:S02]  /*13fa0*/  ISETP.NE.AND P6, PT, R6, RZ, PT ;  /* 0x000000ff0600720c */ /* 0x020fe40003fc5270 */
[----:B------:R-:W5:Y:S11]  /*13fb0*/  LDL.LU R6, [R1+0x68] ;  /* 0x0000680001067983 */ /* 0x000f760000300800 */
[----:B------:R-:W-:-:S02]  /*13fc0*/  @P6 LOP3.LUT R9, R9, 0x1000000, RZ, 0xfc, !PT ;  /* 0x0100000009096812 */ /* 0x000fc400078efcff */
        /* <DEDUP_REMOVED lines=9> */
[----:B------:R-:W-:-:S11]  /*14060*/  LOP3.LUT R9, R9, 0xffdfffff, RZ, 0xc0, !PT ;  /* 0xffdfffff09097812 */ /* 0x000fd600078ec0ff */
        /* <DEDUP_REMOVED lines=10> */
[----:B---3--:R-:W-:Y:S02]  /*14110*/  ISETP.NE.AND P6, PT, R12, RZ, PT ;  /* 0x000000ff0c00720c */ /* 0x008fe40003fc5270 */
[----:B------:R-:W-:-:S11]  /*14120*/  LOP3.LUT R9, R9, 0xfffdffff, RZ, 0xc0, !PT ;  /* 0xfffdffff09097812 */ /* 0x000fd600078ec0ff */
[----:B------:R-:W-:Y:S02]  /*14130*/  @P6 LOP3.LUT R9, R9, 0x20000, RZ, 0xfc, !PT ;  /* 0x0002000009096812 */ /* 0x000fe400078efcff */
[----:B------:R-:W-:Y:S02]  /*14140*/  ISETP.NE.AND P6, PT, R11, RZ, PT ;  /* 0x000000ff0b00720c */ /* 0x000fe40003fc5270 */
[----:B------:R-:W-:-:S11]  /*14150*/  LOP3.LUT R9, R9, 0xfffeffff, RZ, 0xc0, !PT ;  /* 0xfffeffff09097812 */ /* 0x000fd600078ec0ff */
[----:B------:R-:W-:Y:S02]  /*14160*/  @P6 LOP3.LUT R9, R9, 0x10000, RZ, 0xfc, !PT ;  /* 0x0001000009096812 */ /* 0x000fe400078efcff */
[----:B------:R-:W-:Y:S02]  /*14170*/  ISETP.NE.AND P6, PT, R10, RZ, PT ;  /* 0x000000ff0a00720c */ /* 0x000fe40003fc5270 */
[----:B------:R-:W-:-:S11]  /*14180*/  LOP3.LUT R9, R9, 0xffff7fff, RZ, 0xc0, !PT ;  /* 0xffff7fff09097812 */ /* 0x000fd600078ec0ff */
[----:B------:R-:W-:-:S04]  /*14190*/  @P6 LOP3.LUT R9, R9, 0x8000, RZ, 0xfc, !PT ;  /* 0x0000800009096812 */ /* 0x000fc800078efcff */
[----:B------:R-:W-:Y:S02]  /*141a0*/  LOP3.LUT R9, R9, 0xffffbfff, RZ, 0xc0, !PT ;  /* 0xffffbfff09097812 */ /* 0x000fe400078ec0ff */
[----:B-----5:R-:W-:-:S13]  /*141b0*/  ISETP.NE.AND P6, PT, R6, RZ, PT ;  /* 0x000000ff0600720c */ /* 0x020fda0003fc5270 */
[----:B------:R-:W-:Y:S02]  /*141c0*/  @P6 LOP3.LUT R9, R9, 0x4000, RZ, 0xfc, !PT ;  /* 0x0000400009096812 */ /* 0x000fe400078efcff */
[----:B--2---:R-:W-:Y:S02]  /*141d0*/  ISETP.NE.AND P6, PT, R3, RZ, PT ;  /* 0x000000ff0300720c */ /* 0x004fe40003fc5270 */
[----:B------:R-:W2:Y:S01]  /*141e0*/  LDL.LU R3, [R1+0x160] ;  /* 0x0001600001037983 */ /* 0x000ea20000300800 */
[----:B------:R-:W-:-:S10]  /*141f0*/  LOP3.LUT R9, R9, 0xffffdfff, RZ, 0xc0, !PT ;  /* 0xffffdfff09097812 */ /* 0x000fd400078ec0ff */
[----:B------:R-:W-:Y:S02]  /*14200*/  @P6 LOP3.LUT R9, R9, 0x2000, RZ, 0xfc, !PT ;  /* 0x0000200009096812 */ /* 0x000fe400078efcff */
[----:B----4-:R-:W-:Y:S02]  /*14210*/  ISETP.NE.AND P6, PT, R5, RZ, PT ;  /* 0x000000ff0500720c */ /* 0x010fe40003fc5270 */
        /* <DEDUP_REMOVED lines=24> */
[----:B------:R-:W-:Y:S01]  /*143a0*/  LOP3.LUT R9, R9, 0xffffffef, RZ, 0xc0, !PT ;  /* 0xffffffef09097812 */ /* 0x000fe200078ec0ff */
[----:B------:R0:W-:Y:S10]  /*143b0*/  STL.64 [R1+0x478], R36 ;  /* 0x0004782401007387 */ /* 0x0001f40000100a00 */
[----:B------:R-:W-:-:S02]  /*143c0*/  @P6 LOP3.LUT R9, R9, 0x10, RZ, 0xfc, !PT ;  /* 0x0000001009096812 */ /* 0x000fc400078efcff */
[----:B------:R-:W-:Y:S01]  /*143d0*/  ISETP.NE.AND P6, PT, R17, RZ, PT ;  /* 0x000000ff1100720c */ /* 0x000fe20003fc5270 */
[----:B------:R0:W-:Y:S01]  /*143e0*/  STL.64 [R1+0x4f0], R34 ;  /* 0x0004f02201007387 */ /* 0x0001e20000100a00 */
[----:B------:R-:W-:Y:S01]  /*143f0*/  LOP3.LUT R9, R9, 0xfffffff7, RZ, 0xc0, !PT ;  /* 0xfffffff709097812 */ /* 0x000fe200078ec0ff */
[----:B------:R-:W1:-:S10]  /*14400*/  DSETP.LTU.OR P5, PT, |R18|, 2.14748364800000000000e+09, P5 ;  /* 0x41e000001200742a */ /* 0x000e540002fa9600 */
[----:B------:R-:W-:Y:S01]  /*14410*/  @P6 LOP3.LUT R9, R9, 0x8, RZ, 0xfc, !PT ;  /* 0x0000000809096812 */ /* 0x000fe200078efcff */
[----:B------:R-:W-:Y:S01]  /*14420*/  BSSY B1, `(.L_x_460) ;  /* 0x0000009000017945 */ /* 0x000fe20003800000 */
[----:B------:R-:W-:Y:S02]  /*14430*/  LOP3.LUT R4, R4, 0xfffeffff, RZ, 0xc0, !PT ;  /* 0xfffeffff04047812 */ /* 0x000fe400078ec0ff */
[----:B--2---:R-:W-:-:S13]  /*14440*/  ISETP.NE.AND P6, PT, R3, RZ, PT ;  /* 0x000000ff0300720c */ /* 0x004fda0003fc5270 */
[----:B------:R-:W-:Y:S01]  /*14450*/  @P6 LOP3.LUT R4, R4, 0x10000, RZ, 0xfc, !PT ;  /* 0x0001000004046812 */ /* 0x000fe200078efcff */
[----:B-1----:R-:W-:Y:S05]  /*14460*/  @P5 BRA `(.L_x_461) ;  /* 0x0000004000005947 */ /* 0x002fea0003800000 */
[----:B0-----:R-:W-:Y:S01]  /*14470*/  IMAD.MOV.U32 R6, RZ, RZ, R18 ;  /* 0x000000ffff067224 */ /* 0x001fe200078e0012 */
[----:B------:R-:W-:Y:S01]  /*14480*/  MOV R5, 0x144b0 ;  /* 0x000144b000057802 */ /* 0x000fe20000000f00 */
[----:B------:R-:W-:Y:S02]  /*14490*/  IMAD.MOV.U32 R3, RZ, RZ, R19 ;  /* 0x000000ffff037224 */ /* 0x000fe400078e0013 */
[----:B------:R-:W-:Y:S05]  /*144a0*/  CALL.REL.NOINC `($triton_poi_fused_cat_8$__internal_trig_reduction_slowpathd) ;  /* 0x0001972000007944 */ /* 0x000fea0003c00000 */
.L_x_461:
[----:B0-----:R-:W-:Y:S05]  /*144b0*/  BSYNC B1 ;  /* 0x0000000000017941 */ /* 0x001fea0003800000 */
.L_x_460:
[----:B------:R-:W-:Y:S04]  /*144c0*/  STL [R1+0x11b4], R35 ;  /* 0x0011b42301007387 */ /* 0x000fe80000100800 */
[----:B------:R-:W-:Y:S04]  /*144d0*/  STL [R1+0x11b8], R35 ;  /* 0x0011b82301007387 */ /* 0x000fe80000100800 */
[----:B------:R-:W-:Y:S04]  /*144e0*/  STL [R1+0x11bc], R35 ;  /* 0x0011bc2301007387 */ /* 0x000fe80000100800 */
[----:B------:R-:W-:Y:S04]  /*144f0*/  STL [R1+0x11c0], R35 ;  /* 0x0011c02301007387 */ /* 0x000fe80000100800 */
[----:B------:R-:W-:Y:S04]  /*14500*/  STL [R1+0x11c4], R35 ;  /* 0x0011c42301007387 */ /* 0x000fe80000100800 */
[----:B------:R0:W-:Y:S04]  /*14510*/  STL [R1+0x11cc], R35 ;  /* 0x0011cc2301007387 */ /* 0x0001e80000100800 */
[----:B------:R-:W2:Y:S04]  /*14520*/  LDL.64 R18, [R1+0x5b0] ;  /* 0x0005b00001127983 */ /* 0x000ea80000100a00 */
[----:B------:R1:W-:Y:S04]  /*14530*/  STL.64 [R1+0x11d8], R14 ;  /* 0x0011d80e01007387 */ /* 0x0003e80000100a00 */
[----:B0-----:R-:W3:Y:S04]  /*14540*/  LDL.64 R34, [R1+0x7a8] ;  /* 0x0007a80001227983 */ /* 0x001ee80000100a00 */
[----:B------:R0:W-:Y:S04]  /*14550*/  STL.64 [R1+0x11d0], R30 ;  /* 0x0011d01e01007387 */ /* 0x0001e80000100a00 */
[----:B-1----:R-:W4:Y:S04]  /*14560*/  LDL.64 R14, [R1+0x788] ;  /* 0x00078800010e7983 */ /* 0x002f280000100a00 */
[----:B------:R1:W-:Y:S04]  /*14570*/  STL [R1+0x11c8], R25 ;  /* 0x0011c81901007387 */ /* 0x0003e80000100800 */
[----:B0-----:R-:W2:Y:S04]  /*14580*/  LDL.64 R30, [R1+0x790] ;  /* 0x00079000011e7983 */ /* 0x001ea80000100a00 */
[----:B-1----:R-:W2:Y:S01]  /*14590*/  LDL.64 R24, [R1+0x798] ;  /* 0x0007980001187983 */ /* 0x002ea20000100a00 */
[----:B------:R-:W-:-:S04]  /*145a0*/  LOP3.LUT R2, R2, 0xff7fffff, RZ, 0xc0, !PT ;  /* 0xff7fffff02027812 */ /* 0x000fc800078ec0ff */
[----:B------:R-:W-:-:S04]  /*145b0*/  @P4 LOP3.LUT R2, R2, 0x800000, RZ, 0xfc, !PT ;  /* 0x0080000002024812 */ /* 0x000fc800078efcff */
[----:B------:R-:W-:-:S04]  /*145c0*/  LOP3.LUT R2, R2, 0xffbfffff, RZ, 0xc0, !PT ;  /* 0xffbfffff02027812 */ /* 0x000fc800078ec0ff */
[----:B------:R-:W-:-:S04]  /*145d0*/  @P3 LOP3.LUT R2, R2, 0x400000, RZ, 0xfc, !PT ;  /* 0x0040000002023812 */ /* 0x000fc800078efcff */
[----:B------:R-:W-:-:S04]  /*145e0*/  LOP3.LUT R2, R2, 0xffdfffff, RZ, 0xc0, !PT ;  /* 0xffdfffff02027812 */ /* 0x000fc800078ec0ff */
[----:B------:R-:W-:Y:S01]  /*145f0*/  @P2 LOP3.LUT R2, R2, 0x200000, RZ, 0xfc, !PT ;  /* 0x0020000002022812 */ /* 0x000fe200078efcff */
[----:B------:R-:W-:Y:S03]  /*14600*/  STL [R1+0x1188], R11 ;  /* 0x0011880b01007387 */ /* 0x000fe60000100800 */
[----:B------:R-:W-:Y:S01]  /*14610*/  LOP3.LUT R2, R2, 0xffefffff, RZ, 0xc0, !PT ;  /* 0xffefffff02027812 */ /* 0x000fe200078ec0ff */
[----:B------:R-:W-:Y:S04]  /*14620*/  STL [R1+0x118c], R11 ;  /* 0x00118c0b01007387 */ /* 0x000fe80000100800 */
[----:B------:R-:W-:Y:S01]  /*14630*/  STL [R1+0x1190], R11 ;  /* 0x0011900b01007387 */ /* 0x000fe20000100800 */
[----:B------:R-:W-:-:S03]  /*14640*/  @P1 LOP3.LUT R2, R2, 0x100000, RZ, 0xfc, !PT ;  /* 0x0010000002021812 */ /* 0x000fc600078efcff */
[----:B------:R-:W-:Y:S04]  /*14650*/  STL [R1+0x1194], R11 ;  /* 0x0011940b01007387 */ /* 0x000fe80000100800 */
[----:B------:R-:W-:Y:S04]  /*14660*/  STL [R1+0x1198], R11 ;  /* 0x0011980b01007387 */ /* 0x000fe80000100800 */
[----:B------:R-:W-:Y:S04]  /*14670*/  STL [R1+0x119c], R11 ;  /* 0x00119c0b01007387 */ /* 0x000fe80000100800 */
[----:B------:R-:W-:Y:S04]  /*14680*/  STL [R1+0x11a0], R11 ;  /* 0x0011a00b01007387 */ /* 0x000fe80000100800 */
[----:B------:R-:W-:Y:S04]  /*14690*/  STL [R1+0x11a4], R11 ;  /* 0x0011a40b01007387 */ /* 0x000fe80000100800 */
[----:B------:R-:W-:Y:S04]  /*146a0*/  STL [R1+0x11a8], R11 ;  /* 0x0011a80b01007387 */ /* 0x000fe80000100800 */
[----:B------:R-:W-:Y:S04]  /*146b0*/  STL [R1+0x11ac], R11 ;  /* 0x0011ac0b01007387 */ /* 0x000fe80000100800 */
[----:B------:R-:W-:Y:S04]  /*146c0*/  STL [R1+0x11b0], R11 ;  /* 0x0011b00b01007387 */ /* 0x000fe80000100800 */
[----:B------:R-:W-:Y:S01]  /*146d0*/  STL [R1+0x11e0], R11 ;  /* 0x0011e00b01007387 */ /* 0x000fe20000100800 */
[----:B------:R-:W-:-:S03]  /*146e0*/  LOP3.LUT R2, R2, 0xfff7ffff, RZ, 0xc0, !PT ;  /* 0xfff7ffff02027812 */ /* 0x000fc600078ec0ff */
[----:B------:R-:W-:Y:S04]  /*146f0*/  STL [R1+0x1178], R37 ;  /* 0x0011782501007387 */ /* 0x000fe80000100800 */
[----:B------:R0:W-:Y:S01]  /*14700*/  STL [R1+0x11f0], R37 ;  /* 0x0011f02501007387 */ /* 0x0001e20000100800 */
[----:B------:R-:W-:-:S03]  /*14710*/  @P0 LOP3.LUT R2, R2, 0x80000, RZ, 0xfc, !PT ;  /* 0x0008000002020812 */ /* 0x000fc600078efcff */
[----:B0-----:R-:W2:Y:S04]  /*14720*/  LDL.64 R36, [R1+0x770] ;  /* 0x0007700001247983 */ /* 0x001ea80000100a00 */
[----:B------:R-:W-:Y:S04]  /*14730*/  STL [R1+0x1174], R33 ;  /* 0x0011742101007387 */ /* 0x000fe80000100800 */
[----:B------:R0:W-:Y:S04]  /*14740*/  STL [R1+0x11f4], R33 ;  /* 0x0011f42101007387 */ /* 0x0001e80000100800 */
[----:B------:R-:W-:Y:S04]  /*14750*/  STL [R1+0x1170], R13 ;  /* 0x0011700d01007387 */ /* 0x000fe80000100800 */
[----:B------:R-:W-:Y:S04]  /*14760*/  STL [R1+0x11f8], R13 ;  /* 0x0011f80d01007387 */ /* 0x000fe80000100800 */
[----:B0-----:R-:W2:Y:S04]  /*14770*/  LDL.64 R32, [R1+0x758] ;  /* 0x0007580001207983 */ /* 0x001ea80000100a00 */
[----:B------:R-:W-:Y:S04]  /*14780*/  STL [R1+0x117c], R29 ;  /* 0x00117c1d01007387 */ /* 0x000fe80000100800 */
[----:B------:R0:W-:Y:S04]  /*14790*/  STL [R1+0x11ec], R29 ;  /* 0x0011ec1d01007387 */ /* 0x0001e80000100800 */
[----:B------:R-:W-:Y:S04]  /*147a0*/  STL [R1+0x1180], R27 ;  /* 0x0011801b01007387 */ /* 0x000fe80000100800 */
[----:B------:R1:W-:Y:S04]  /*147b0*/  STL [R1+0x11e8], R27 ;  /* 0x0011e81b01007387 */ /* 0x0003e80000100800 */
[----:B------:R-:W-:Y:S04]  /*147c0*/  STL.64 [R1+0x1200], R2 ;  /* 0x0012000201007387 */ /* 0x000fe80000100a00 */
[----:B0-----:R-:W2:Y:S04]  /*147d0*/  LDL.64 R28, [R1+0x748] ;  /* 0x00074800011c7983 */ /* 0x001ea80000100a00 */
[----:B-1----:R-:W2:Y:S04]  /*147e0*/  LDL.64 R26, [R1+0x740] ;  /* 0x00074000011a7983 */ /* 0x002ea80000100a00 */
[----:B------:R-:W-:Y:S04]  /*147f0*/  STL [R1+0x1184], R21 ;  /* 0x0011841501007387 */ /* 0x000fe80000100800 */
[----:B------:R0:W-:Y:S04]  /*14800*/  STL [R1+0x11e4], R21 ;  /* 0x0011e41501007387 */ /* 0x0001e80000100800 */
[----:B0-----:R-:W2:Y:S01]  /*14810*/  LDL.64 R20, [R1+0x730] ;  /* 0x0007300001147983 */ /* 0x001ea20000100a00 */
[----:B---3--:R0:W1:-:S03]  /*14820*/  DMUL R10, R34, R34 ;  /* 0x00000022220a7228 */ /* 0x0080460000000000 */
[----:B0-----:R-:W3:Y:S04]  /*14830*/  LDL.64 R34, [R1+0x760] ;  /* 0x0007600001227983 */ /* 0x001ee80000100a00 */
[----:B-1----:R4:W-:Y:S02]  /*14840*/  STL.64 [R1+0x1c0], R10 ;  /* 0x0001c00a01007387 */ /* 0x0029e40000100a00 */
[----:B----4-:R0:W1:Y:S02]  /*14850*/  DMUL R10, R14, R14 ;  /* 0x0000000e0e0a7228 */ /* 0x0100640000000000 */
[----:B0-----:R-:W4:Y:S02]  /*14860*/  LDL.64 R14, [R1+0x720] ;  /* 0x00072000010e7983 */ /* 0x001f240000100a00 */
[----:B--2---:R0:W-:-:S02]  /*14870*/  DMUL R12, R30, R30 ;  /* 0x0000001e1e0c7228 */ /* 0x0041c40000000000 */
[----:B0-----:R-:W2:Y:S02]  /*14880*/  LDL.64 R30, [R1+0x750] ;  /* 0x00075000011e7983 */ /* 0x001ea40000100a00 */
[----:B------:R0:W-:Y:S02]  /*14890*/  DMUL R2, R24, R24 ;  /* 0x0000001818027228 */ /* 0x0001e40000000000 */
[----:B0-----:R-:W4:Y:S04]  /*148a0*/  LDL.64 R24, [R1+0x738] ;  /* 0x0007380001187983 */ /* 0x001f280000100a00 */
[----:B-1----:R0:W-:Y:S04]  /*148b0*/  STL.64 [R1+0x1a8], R10 ;  /* 0x0001a80a01007387 */ /* 0x0021e80000100a00 */
[----:B0-----:R-:W4:Y:S01]  /*148c0*/  LDL.64 R10, [R1+0x728] ;  /* 0x00072800010a7983 */ /* 0x001f220000100a00 */
[----:B------:R-:W0:-:S07]  /*148d0*/  DMUL R36, R36, R36 ;  /* 0x0000002424247228 */ /* 0x000e0e0000000000 */
[----:B0-----:R3:W-:Y:S02]  /*148e0*/  STL.64 [R1+0x188], R36 ;  /* 0x0001882401007387 */ /* 0x0017e40000100a00 */
[----:B---3--:R-:W-:-:S04]  /*148f0*/  DMUL R36, R34, R34 ;  /* 0x0000002222247228 */ /* 0x008fc80000000000 */
[----:B------:R-:W-:-:S04]  /*14900*/  DMUL R34, R32, R32 ;  /* 0x0000002020227228 */ /* 0x000fc80000000000 */
[----:B--2---:R-:W-:-:S04]  /*14910*/  DMUL R32, R30, R30 ;  /* 0x0000001e1e207228 */ /* 0x004fc80000000000 */
[----:B------:R-:W-:-:S04]  /*14920*/  DMUL R30, R28, R28 ;  /* 0x0000001c1c1e7228 */ /* 0x000fc80000000000 */
[----:B------:R-:W-:-:S04]  /*14930*/  DMUL R28, R26, R26 ;  /* 0x0000001a1a1c7228 */ /* 0x000fc80000000000 */
[----:B----4-:R-:W-:-:S04]  /*14940*/  DMUL R26, R24, R24 ;  /* 0x00000018181a7228 */ /* 0x010fc80000000000 */
[----:B------:R-:W0:-:S04]  /*14950*/  DMUL R24, R20, R20 ;  /* 0x0000001414187228 */ /* 0x000e080000000000 */
[----:B------:R1:W-:Y:S02]  /*14960*/  DMUL R20, R10, R10 ;  /* 0x0000000a0a147228 */ /* 0x0003e40000000000 */
[----:B-1----:R-:W2:Y:S04]  /*14970*/  LDL.64 R10, [R1+0x6f8] ;  /* 0x0006f800010a7983 */ /* 0x002ea80000100a00 */
[----:B0-----:R2:W-:Y:S02]  /*14980*/  STL.64 [R1+0x150], R24 ;  /* 0x0001501801007387 */ /* 0x0015e40000100a00 */
[----:B--2---:R0:W-:Y:S02]  /*14990*/  DMUL R24, R10, R10 ;  /* 0x0000000a0a187228 */ /* 0x0041e40000000000 */
[----:B0-----:R-:W2:Y:S02]  /*149a0*/  LDL.64 R10, [R1+0x678] ;  /* 0x00067800010a7983 */ /* 0x001ea40000100a00 */
[----:B--2---:R-:W0:-:S07]  /*149b0*/  DMUL R10, R10, R10 ;  /* 0x0000000a0a0a7228 */ /* 0x004e0e0000000000 */
[----:B0-----:R0:W-:Y:S04]  /*149c0*/  STL.64 [R1+0xb0], R10 ;  /* 0x0000b00a01007387 */ /* 0x0011e80000100a00 */
[----:B0-----:R0:W2:Y:S04]  /*149d0*/  LDL.LU R11, [R1+0x11e0] ;  /* 0x0011e000010b7983 */ /* 0x0010a80000300800 */
[----:B--2---:R0:W2:Y:S04]  /*149e0*/  LDL.LU R11, [R1+0x11b0] ;  /* 0x0011b000010b7983 */ /* 0x0040a80000300800 */
[----:B--2---:R0:W2:Y:S04]  /*149f0*/  LDL.LU R11, [R1+0x11ac] ;  /* 0x0011ac00010b7983 */ /* 0x0040a80000300800 */
[----:B------:R1:W-:Y:S04]  /*14a00*/  STL.64 [R1+0x168], R30 ;  /* 0x0001681e01007387 */ /* 0x0003e80000100a00 */
[----:B-1----:R-:W3:Y:S04]  /*14a10*/  LDL.64 R30, [R1+0x6e8] ;  /* 0x0006e800011e7983 */ /* 0x002ee80000100a00 */
[----:B--2---:R0:W2:Y:S04]  /*14a20*/  LDL.LU R11, [R1+0x11a8] ;  /* 0x0011a800010b7983 */ /* 0x0040a80000300800 */
[----:B------:R1:W-:Y:S04]  /*14a30*/  STL.64 [R1+0x178], R34 ;  /* 0x0001782201007387 */ /* 0x0003e80000100a00 */
[----:B-1----:R-:W4:Y:S01]  /*14a40*/  LDL.64 R34, [R1+0x690] ;  /* 0x0006900001227983 */ /* 0x002f220000100a00 */
[----:B---3--:R-:W1:-:S07]  /*14a50*/  DMUL R30, R30, R30 ;  /* 0x0000001e1e1e7228 */ /* 0x008e4e0000000000 */
[----:B-1----:R1:W-:Y:S04]  /*14a60*/  STL.64 [R1+0x108], R30 ;  /* 0x0001081e01007387 */ /* 0x0023e80000100a00 */
[----:B-1----:R-:W3:Y:S04]  /*14a70*/  LDL.64 R30, [R1+0x658] ;  /* 0x00065800011e7983 */ /* 0x002ee80000100a00 */
[----:B--2---:R0:W2:Y:S01]  /*14a80*/  LDL.LU R11, [R1+0x11a4] ;  /* 0x0011a400010b7983 */ /* 0x0040a20000300800 */
[----:B----4-:R-:W1:-:S07]  /*14a90*/  DMUL R34, R34, R34 ;  /* 0x0000002222227228 */ /* 0x010e4e0000000000 */
[----:B-1----:R1:W-:Y:S04]  /*14aa0*/  STL.64 [R1+0xc0], R34 ;  /* 0x0000c02201007387 */ /* 0x0023e80000100a00 */
[----:B-1----:R-:W4:Y:S01]  /*14ab0*/  LDL.64 R34, [R1+0x648] ;  /* 0x0006480001227983 */ /* 0x002f220000100a00 */
[----:B---3--:R-:W1:-:S07]  /*14ac0*/  DMUL R30, R30, R30 ;  /* 0x0000001e1e1e7228 */ /* 0x008e4e0000000000 */
[----:B-1----:R1:W-:Y:S04]  /*14ad0*/  STL.64 [R1+0x98], R30 ;  /* 0x0000981e01007387 */ /* 0x0023e80000100a00 */
[----:B-1----:R-:W3:Y:S04]  /*14ae0*/  LDL.LU.64 R30, [R1+0x11d0] ;  /* 0x0011d000011e7983 */ /* 0x002ee80000300a00 */
[----:B--2---:R0:W2:Y:S01]  /*14af0*/  LDL.LU R11, [R1+0x11a0] ;  /* 0x0011a000010b7983 */ /* 0x0040a20000300800 */
[----:B----4-:R-:W1:-:S07]  /*14b00*/  DMUL R34, R34, R34 ;  /* 0x0000002222227228 */ /* 0x010e4e0000000000 */
[----:B-1----:R3:W-:Y:S03]  /*14b10*/  STL.64 [R1+0x90], R34 ;  /* 0x0000902201007387 */ /* 0x0027e60000100a00 */
[----:B---3--:R-:W1:Y:S02]  /*14b20*/  F2F.F64.F32 R34, R30 ;  /* 0x0000001e00227310 */ /* 0x008e640000201800 */
[----:B-1----:R1:W-:Y:S04]  /*14b30*/  STL.64 [R1+0x390], R34 ;  /* 0x0003902201007387 */ /* 0x0023e80000100a00 */
[----:B-1----:R0:W3:Y:S04]  /*14b40*/  LDL.LU R35, [R1+0x11cc] ;  /* 0x0011cc0001237983 */ /* 0x0020e80000300800 */
[----:B--2---:R0:W2:Y:S01]  /*14b50*/  LDL.LU R11, [R1+0x119c] ;  /* 0x00119c00010b7983 */ /* 0x0040a20000300800 */
[----:B------:R-:W-:-:S02]  /*14b60*/  LOP3.LUT P4, RZ, R9, 0x80, RZ, 0xc0, !PT ;  /* 0x0000008009ff7812 */ /* 0x000fc4000788c0ff */
[C---:B------:R-:W-:Y:S01]  /*14b70*/  LOP3.LUT P3, RZ, R9.reuse, 0x40, RZ, 0xc0, !PT ;  /* 0x0000004009ff7812 */ /* 0x040fe2000786c0ff */
[----:B------:R1:W-:Y:S01]  /*14b80*/  STL.64 [R1+0x1208], R8 ;  /* 0x0012080801007387 */ /* 0x0003e20000100a00 */
[C---:B------:R-:W-:Y:S02]  /*14b90*/  LOP3.LUT P2, RZ, R9.reuse, 0x20, RZ, 0xc0, !PT ;  /* 0x0000002009ff7812 */ /* 0x040fe4000784c0ff */
[C---:B------:R-:W-:Y:S01]  /*14ba0*/  LOP3.LUT P1, RZ, R9.reuse, 0x10, RZ, 0xc0, !PT ;  /* 0x0000001009ff7812 */ /* 0x040fe2000782c0ff */
[----:B------:R-:W-:Y:S01]  /*14bb0*/  STL [R1+0x1088], R7 ;  /* 0x0010880701007387 */ /* 0x000fe20000100800 */
[----:B------:R-:W-:-:S03]  /*14bc0*/  LOP3.LUT P0, RZ, R9, 0x8, RZ, 0xc0, !PT ;  /* 0x0000000809ff7812 */ /* 0x000fc6000780c0ff */
[----:B------:R4:W-:Y:S04]  /*14bd0*/  STL [R1+0x11fc], R7 ;  /* 0x0011fc0701007387 */ /* 0x0009e80000100800 */
[----:B-1----:R-:W2:Y:S04]  /*14be0*/  LDL.64 R8, [R1+0x780] ;  /* 0x0007800001087983 */ /* 0x002ea80000100a00 */
[----:B------:R1:W-:Y:S04]  /*14bf0*/  STL.64 [R1+0x1b8], R2 ;  /* 0x0001b80201007387 */ /* 0x0003e80000100a00 */
[----:B----4-:R-:W4:Y:S04]  /*14c00*/  LDL.64 R6, [R1+0x778] ;  /* 0x0007780001067983 */ /* 0x010f280000100a00 */
[----:B-1----:R-:W4:Y:S04]  /*14c10*/  LDL.64 R2, [R1+0x768] ;  /* 0x0007680001027983 */ /* 0x002f280000100a00 */
[----:B---3--:R0:W3:Y:S04]  /*14c20*/  LDL.LU R35, [R1+0x11c4] ;  /* 0x0011c40001237983 */ /* 0x0080e80000300800 */
[----:B--2---:R0:W2:Y:S01]  /*14c30*/  LDL.LU R11, [R1+0x1198] ;  /* 0x00119800010b7983 */ /* 0x0040a20000300800 */
[----:B------:R-:W1:-:S07]  /*14c40*/  DMUL R14, R14, R14 ;  /* 0x0000000e0e0e7228 */ /* 0x000e4e0000000000 */
[----:B-1----:R1:W-:Y:S04]  /*14c50*/  STL.64 [R1+0x140], R14 ;  /* 0x0001400e01007387 */ /* 0x0023e80000100a00 */
[----:B-1----:R-:W2:Y:S01]  /*14c60*/  LDL.64 R14, [R1+0x6f0] ;  /* 0x0006f000010e7983 */ /* 0x002ea20000100a00 */
[----:B------:R-:W1:-:S04]  /*14c70*/  DMUL R8, R8, R8 ;  /* 0x0000000808087228 */ /* 0x000e480000000000 */
[----:B----4-:R-:W4:Y:S01]  /*14c80*/  DMUL R6, R6, R6 ;  /* 0x0000000606067228 */ /* 0x010f220000000000 */
[----:B------:R0:W-:Y:S03]  /*14c90*/  STL.64 [R1+0x1b0], R12 ;  /* 0x0001b00c01007387 */ /* 0x0001e60000100a00 */
[----:B------:R-:W0:Y:S01]  /*14ca0*/  DMUL R2, R2, R2 ;  /* 0x0000000202027228 */ /* 0x000e220000000000 */
[----:B-1----:R1:W-:Y:S04]  /*14cb0*/  STL.64 [R1+0x1a0], R8 ;  /* 0x0001a00801007387 */ /* 0x0023e80000100a00 */
[----:B----4-:R4:W-:Y:S04]  /*14cc0*/  STL.64 [R1+0x198], R6 ;  /* 0x0001980601007387 */ /* 0x0109e80000100a00 */
[----:B0-----:R-:W2:Y:S04]  /*14cd0*/  LDL.64 R12, [R1+0x718] ;  /* 0x00071800010c7983 */ /* 0x001ea80000100a00 */
[----:B-1----:R-:W2:Y:S04]  /*14ce0*/  LDL.64 R8, [R1+0x708] ;  /* 0x0007080001087983 */ /* 0x002ea80000100a00 */
[----:B----4-:R-:W4:Y:S04]  /*14cf0*/  LDL.64 R6, [R1+0x710] ;  /* 0x0007100001067983 */ /* 0x010f280000100a00 */
[----:B------:R0:W-:Y:S04]  /*14d00*/  STL.64 [R1+0x190], R2 ;  /* 0x0001900201007387 */ /* 0x0001e80000100a00 */
[----:B0-----:R-:W4:Y:S04]  /*14d10*/  LDL.64 R2, [R1+0x700] ;  /* 0x0007000001027983 */ /* 0x001f280000100a00 */
[----:B---3--:R0:W3:Y:S04]  /*14d20*/  LDL.LU R35, [R1+0x11c0] ;  /* 0x0011c00001237983 */ /* 0x0080e80000300800 */
[----:B--2---:R0:W2:Y:S01]  /*14d30*/  LDL.LU R11, [R1+0x1194] ;  /* 0x00119400010b7983 */ /* 0x0040a20000300800 */
[----:B------:R-:W1:-:S07]  /*14d40*/  DMUL R14, R14, R14 ;  /* 0x0000000e0e0e7228 */ /* 0x000e4e0000000000 */
[----:B-1----:R1:W-:Y:S04]  /*14d50*/  STL.64 [R1+0x110], R14 ;  /* 0x0001100e01007387 */ /* 0x0023e80000100a00 */
[----:B------:R0:W-:Y:S04]  /*14d60*/  STL.64 [R1+0x148], R20 ;  /* 0x0001481401007387 */ /* 0x0001e80000100a00 */
[----:B-1----:R-:W2:Y:S01]  /*14d70*/  LDL.64 R14, [R1+0x660] ;  /* 0x00066000010e7983 */ /* 0x002ea20000100a00 */
[----:B0-----:R-:W0:-:S04]  /*14d80*/  DMUL R20, R12, R12 ;  /* 0x0000000c0c147228 */ /* 0x001e080000000000 */
[----:B------:R-:W-:-:S04]  /*14d90*/  DMUL R12, R8, R8 ;  /* 0x00000008080c7228 */ /* 0x000fc80000000000 */
[----:B----4-:R-:W1:Y:S01]  /*14da0*/  DMUL R8, R6, R6 ;  /* 0x0000000606087228 */ /* 0x010e620000000000 */
[----:B------:R4:W-:Y:S04]  /*14db0*/  STL.64 [R1+0x118], R24 ;  /* 0x0001181801007387 */ /* 0x0009e80000100a00 */
[----:B----4-:R-:W4:Y:S01]  /*14dc0*/  LDL.64 R24, [R1+0x668] ;  /* 0x0006680001187983 */ /* 0x010f220000100a00 */
[----:B------:R0:W-:-:S03]  /*14dd0*/  DMUL R6, R2, R2 ;  /* 0x0000000202067228 */ /* 0x0001c60000000000 */
[----:B0-----:R-:W4:Y:S04]  /*14de0*/  LDL.64 R2, [R1+0x6d8] ;  /* 0x0006d80001027983 */ /* 0x001f280000100a00 */
[----:B------:R0:W-:Y:S04]  /*14df0*/  STL.64 [R1+0x138], R20 ;  /* 0x0001381401007387 */ /* 0x0001e80000100a00 */
[----:B------:R1:W-:Y:S04]  /*14e00*/  STL.64 [R1+0x160], R28 ;  /* 0x0001601c01007387 */ /* 0x0003e80000100a00 */
[----:B------:R-:W-:Y:S04]  /*14e10*/  STL.64 [R1+0x158], R26 ;  /* 0x0001581a01007387 */ /* 0x000fe80000100a00 */
[----:B0-----:R-:W4:Y:S04]  /*14e20*/  LDL.64 R20, [R1+0x680] ;  /* 0x0006800001147983 */ /* 0x001f280000100a00 */
[----:B-1----:R0:W-:Y:S04]  /*14e30*/  STL.64 [R1+0x128], R8 ;  /* 0x0001280801007387 */ /* 0x0021e80000100a00 */
[----:B------:R1:W-:Y:S04]  /*14e40*/  STL.64 [R1+0x170], R32 ;  /* 0x0001702001007387 */ /* 0x0003e80000100a00 */
[----:B------:R-:W4:Y:S04]  /*14e50*/  LDL.64 R28, [R1+0x6a8] ;  /* 0x0006a800011c7983 */ /* 0x000f280000100a00 */
[----:B0-----:R-:W4:Y:S04]  /*14e60*/  LDL.64 R8, [R1+0x6e0] ;  /* 0x0006e00001087983 */ /* 0x001f280000100a00 */
[----:B------:R-:W4:Y:S04]  /*14e70*/  LDL.64 R26, [R1+0x6a0] ;  /* 0x0006a000011a7983 */ /* 0x000f280000100a00 */
[----:B-1----:R-:W4:Y:S04]  /*14e80*/  LDL.64 R32, [R1+0x6c0] ;  /* 0x0006c00001207983 */ /* 0x002f280000100a00 */
[----:B---3--:R0:W3:Y:S04]  /*14e90*/  LDL.LU R35, [R1+0x11bc] ;  /* 0x0011bc0001237983 */ /* 0x0080e80000300800 */
[----:B--2---:R0:W2:Y:S01]  /*14ea0*/  LDL.LU R11, [R1+0x1190] ;  /* 0x00119000010b7983 */ /* 0x0040a20000300800 */
[----:B------:R-:W1:-:S07]  /*14eb0*/  DMUL R14, R14, R14 ;  /* 0x0000000e0e0e7228 */ /* 0x000e4e0000000000 */
[----:B-1----:R1:W-:Y:S04]  /*14ec0*/  STL.64 [R1+0xa0], R14 ;  /* 0x0000a00e01007387 */ /* 0x0023e80000100a00 */
[----:B-1----:R-:W2:Y:S01]  /*14ed0*/  LDL.LU.64 R14, [R1+0x11d8] ;  /* 0x0011d800010e7983 */ /* 0x002ea20000300a00 */
[----:B----4-:R-:W1:-:S07]  /*14ee0*/  DMUL R2, R2, R2 ;  /* 0x0000000202027228 */ /* 0x010e4e0000000000 */
[----:B-1----:R1:W-:Y:S01]  /*14ef0*/  STL.64 [R1+0xf8], R2 ;  /* 0x0000f80201007387 */ /* 0x0023e20000100a00 */
[----:B------:R-:W4:-:S03]  /*14f00*/  DMUL R24, R24, R24 ;  /* 0x0000001818187228 */ /* 0x000f060000000000 */
[----:B-1----:R-:W2:Y:S04]  /*14f10*/  LDL.LU.64 R2, [R1+0x1200] ;  /* 0x0012000001027983 */ /* 0x002ea80000300a00 */
[----:B----4-:R1:W-:Y:S04]  /*14f20*/  STL.64 [R1+0xa8], R24 ;  /* 0x0000a81801007387 */ /* 0x0103e80000100a00 */
[----:B-1----:R-:W4:Y:S01]  /*14f30*/  LDL.64 R24, [R1+0x650] ;  /* 0x0006500001187983 */ /* 0x002f220000100a00 */
[----:B------:R-:W1:-:S07]  /*14f40*/  DMUL R20, R20, R20 ;  /* 0x0000001414147228 */ /* 0x000e4e0000000000 */
[----:B-1----:R1:W-:Y:S01]  /*14f50*/  STL.64 [R1+0xb8], R20 ;  /* 0x0000b81401007387 */ /* 0x0023e20000100a00 */
[----:B------:R-:W0:-:S03]  /*14f60*/  DMUL R8, R8, R8 ;  /* 0x0000000808087228 */ /* 0x000e060000000000 */
[----:B---3--:R3:W3:Y:S04]  /*14f70*/  LDL.LU R35, [R1+0x11b8] ;  /* 0x0011b80001237983 */ /* 0x0086e80000300800 */
[----:B-1----:R1:W3:Y:S01]  /*14f80*/  LDL.LU R21, [R1+0x11e4] ;  /* 0x0011e40001157983 */ /* 0x0022e20000300800 */
[----:B------:R-:W0:-:S03]  /*14f90*/  DMUL R28, R28, R28 ;  /* 0x0000001c1c1c7228 */ /* 0x000e060000000000 */
[----:B0-----:R0:W-:Y:S01]  /*14fa0*/  STL.64 [R1+0x100], R8 ;  /* 0x0001000801007387 */ /* 0x0011e20000100a00 */
[----:B------:R-:W0:-:S04]  /*14fb0*/  DMUL R26, R26, R26 ;  /* 0x0000001a1a1a7228 */ /* 0x000e080000000000 */
[----:B------:R-:W0:Y:S02]  /*14fc0*/  DMUL R32, R32, R32 ;  /* 0x0000002020207228 */ /* 0x000e240000000000 */
[----:B0-----:R-:W3:Y:S04]  /*14fd0*/  LDL.LU.64 R8, [R1+0x1208] ;  /* 0x0012080001087983 */ /* 0x001ee80000300a00 */
[----:B------:R0:W-:Y:S04]  /*14fe0*/  STL.64 [R1+0xd0], R28 ;  /* 0x0000d01c01007387 */ /* 0x0001e80000100a00 */
[----:B------:R1:W-:Y:S04]  /*14ff0*/  STL.64 [R1+0xc8], R26 ;  /* 0x0000c81a01007387 */ /* 0x0003e80000100a00 */
[----:B------:R1:W-:Y:S04]  /*15000*/  STL.64 [R1+0xe0], R32 ;  /* 0x0000e02001007387 */ /* 0x0003e80000100a00 */
[----:B0-----:R0:W3:Y:S04]  /*15010*/  LDL.LU R29, [R1+0x11ec] ;  /* 0x0011ec00011d7983 */ /* 0x0010e80000300800 */
[----:B-1----:R0:W3:Y:S04]  /*15020*/  LDL.LU R27, [R1+0x11e8] ;  /* 0x0011e800011b7983 */ /* 0x0020e80000300800 */
[----:B------:R0:W3:Y:S04]  /*15030*/  LDL.LU R33, [R1+0x11f4] ;  /* 0x0011f40001217983 */ /* 0x0000e80000300800 */
[----:B------:R1:W-:Y:S04]  /*15040*/  STL.64 [R1+0x130], R12 ;  /* 0x0001300c01007387 */ /* 0x0003e80000100a00 */
[----:B------:R0:W-:Y:S04]  /*15050*/  STL.64 [R1+0x180], R36 ;  /* 0x0001802401007387 */ /* 0x0001e80000100a00 */
[----:B-1----:R-:W3:Y:S04]  /*15060*/  LDL.64 R12, [R1+0x6c8] ;  /* 0x0006c800010c7983 */ /* 0x002ee80000100a00 */
[----:B0-----:R-:W3:Y:S01]  /*15070*/  LDL.64 R36, [R1+0x6b0] ;  /* 0x0006b00001247983 */ /* 0x001ee20000100a00 */
[----:B------:R-:W-:-:S04]  /*15080*/  LOP3.LUT R16, R16, 0xfffffffe, RZ, 0xc0, !PT ;  /* 0xfffffffe10107812 */ /* 0x000fc800078ec0ff */
[----:B------:R-:W-:Y:S02]  /*15090*/  @P4 LOP3.LUT R16, R16, 0x1, RZ, 0xfc, !PT ;  /* 0x0000000110104812 */ /* 0x000fe400078efcff */
[----:B------:R-:W-:Y:S01]  /*150a0*/  LOP3.LUT P4, RZ, R4, 0x100, RZ, 0xc0, !PT ;  /* 0x0000010004ff7812 */ /* 0x000fe2000788c0ff */
[----:B--2---:R0:W2:Y:S01]  /*150b0*/  LDL.LU R11, [R1+0x118c] ;  /* 0x00118c00010b7983 */ /* 0x0040a20000300800 */
[----:B------:R-:W-:-:S11]  /*150c0*/  LOP3.LUT R16, R16, 0xff7fffff, RZ, 0xc0, !PT ;  /* 0xff7fffff10107812 */ /* 0x000fd600078ec0ff */
[----:B------:R-:W-:Y:S02]  /*150d0*/  @P4 LOP3.LUT R16, R16, 0x800000, RZ, 0xfc, !PT ;  /* 0x0080000010104812 */ /* 0x000fe400078efcff */
[----:B------:R-:W-:Y:S02]  /*150e0*/  LOP3.LUT P4, RZ, R4, 0x8000, RZ, 0xc0, !PT ;  /* 0x0000800004ff7812 */ /* 0x000fe4000788c0ff */
        /* <DEDUP_REMOVED lines=21> */
[----:B------:R-:W-:Y:S02]  /*15240*/  LOP3.LUT R16, R16, 0x7fffffff, RZ, 0xc0, !PT ;  /* 0x7fffffff10107812 */ /* 0x000fe400078ec0ff */
[----:B------:R-:W-:Y:S02]  /*15250*/  LOP3.LUT R5, R15, 0x7fffffff, RZ, 0xc0, !PT ;  /* 0x7fffffff0f057812 */ /* 0x000fe400078ec0ff */
[----:B------:R-:W-:Y:S02]  /*15260*/  ISETP.NE.AND P5, PT, R14, RZ, PT ;  /* 0x000000ff0e00720c */ /* 0x000fe40003fa5270 */
[----:B------:R-:W-:-:S02]  /*15270*/  LOP3.LUT P6, RZ, R4, 0x2000000, RZ, 0xc0, !PT ;  /* 0x0200000004ff7812 */ /* 0x000fc400078cc0ff */
[----:B------:R-:W-:Y:S01]  /*15280*/  LOP3.LUT R3, R3, 0xffffdfff, RZ, 0xc0, !PT ;  /* 0xffffdfff03037812 */ /* 0x000fe200078ec0ff */
[----:B----4-:R-:W1:Y:S01]  /*15290*/  DMUL R24, R24, R24 ;  /* 0x0000001818187228 */ /* 0x010e620000000000 */
[----:B------:R-:W-:Y:S01]  /*152a0*/  IMAD.MOV.U32 R17, RZ, RZ, 0x79785eba ;  /* 0x79785ebaff117424 */ /* 0x000fe200078e00ff */
[----:B------:R-:W-:Y:S01]  /*152b0*/  @P4 LOP3.LUT R16, R16, 0x80000000, RZ, 0xfc, !PT ;  /* 0x8000000010104812 */ /* 0x000fe200078efcff */
[----:B------:R4:W-:Y:S03]  /*152c0*/  STL.64 [R1+0x120], R6 ;  /* 0x0001200601007387 */ /* 0x0009e60000100a00 */
[----:B------:R-:W-:Y:S01]  /*152d0*/  LOP3.LUT R16, R16, 0xfffffffd, RZ, 0xc0, !PT ;  /* 0xfffffffd10107812 */ /* 0x000fe200078ec0ff */
[----:B---3--:R-:W3:Y:S03]  /*152e0*/  LDL.LU R21, [R1+0x1184] ;  /* 0x0011840001157983 */ /* 0x008ee60000300800 */
[----:B------:R-:W-:Y:S01]  /*152f0*/  @P3 LOP3.LUT R16, R16, 0x2, RZ, 0xfc, !PT ;  /* 0x0000000210103812 */ /* 0x000fe200078efcff */
[----:B------:R-:W3:Y:S03]  /*15300*/  LDL.LU R35, [R1+0x11b4] ;  /* 0x0011b40001237983 */ /* 0x000ee60000300800 */
[----:B------:R-:W-:-:S02]  /*15310*/  LOP3.LUT R16, R16, 0xfffffffb, RZ, 0xc0, !PT ;  /* 0xfffffffb10107812 */ /* 0x000fc400078ec0ff */
[----:B------:R-:W-:Y:S01]  /*15320*/  ISETP.EQ.AND P5, PT, R5, 0x7ff00000, !P5 ;  /* 0x7ff000000500780c */ /* 0x000fe20006fa2270 */
[----:B-1----:R1:W-:Y:S01]  /*15330*/  STL.64 [R1+0x88], R24 ;  /* 0x0000881801007387 */ /* 0x0023e20000100a00 */
[----:B------:R-:W-:Y:S02]  /*15340*/  @P2 LOP3.LUT R16, R16, 0x4, RZ, 0xfc, !PT ;  /* 0x0000000410102812 */ /* 0x000fe400078efcff */
[----:B------:R-:W-:Y:S01]  /*15350*/  LOP3.LUT P4, RZ, R4, 0x10000, RZ, 0xc0, !PT ;  /* 0x0001000004ff7812 */ /* 0x000fe2000788c0ff */
[----:B----4-:R-:W4:Y:S01]  /*15360*/  LDL.64 R6, [R1+0x6d0] ;  /* 0x0006d00001067983 */ /* 0x010f220000100a00 */
[----:B------:R-:W-:-:S04]  /*15370*/  LOP3.LUT R16, R16, 0xfffffff7, RZ, 0xc0, !PT ;  /* 0xfffffff710107812 */ /* 0x000fc800078ec0ff */
[----:B------:R-:W-:-:S03]  /*15380*/  @P1 LOP3.LUT R16, R16, 0x8, RZ, 0xfc, !PT ;  /* 0x0000000810101812 */ /* 0x000fc600078efcff */
[----:B------:R-:W-:Y:S01]  /*15390*/  @P5 LOP3.LUT R3, R3, 0x2000, RZ, 0xfc, !PT ;  /* 0x0000200003035812 */ /* 0x000fe200078efcff */
[----:B-1----:R-:W3:Y:S01]  /*153a0*/  LDL.LU R25, [R1+0x11c8] ;  /* 0x0011c80001197983 */ /* 0x002ee20000300800 */
[----:B------:R-:W-:-:S03]  /*153b0*/  LOP3.LUT R16, R16, 0xffffffef, RZ, 0xc0, !PT ;  /* 0xffffffef10107812 */ /* 0x000fc600078ec0ff */
[----:B------:R-:W3:Y:S01]  /*153c0*/  LDL.LU R29, [R1+0x117c] ;  /* 0x00117c00011d7983 */ /* 0x000ee20000300800 */
[----:B------:R-:W-:Y:S02]  /*153d0*/  @P0 LOP3.LUT R16, R16, 0x10, RZ, 0xfc, !PT ;  /* 0x0000001010100812 */ /* 0x000fe400078efcff */
[----:B------:R-:W-:Y:S01]  /*153e0*/  LOP3.LUT P5, RZ, R4, 0x20, RZ, 0xc0, !PT ;  /* 0x0000002004ff7812 */ /* 0x000fe200078ac0ff */
[----:B------:R0:W3:Y:S01]  /*153f0*/  LDL.LU R27, [R1+0x1180] ;  /* 0x00118000011b7983 */ /* 0x0000e20000300800 */
[----:B------:R-:W-:-:S03]  /*15400*/  LOP3.LUT R16, R16, 0xffffffdf, RZ, 0xc0, !PT ;  /* 0xffffffdf10107812 */ /* 0x000fc600078ec0ff */
[----:B------:R-:W3:Y:S01]  /*15410*/  LDL.LU R33, [R1+0x1174] ;  /* 0x0011740001217983 */ /* 0x000ee20000300800 */
[----:B------:R-:W-:-:S04]  /*15420*/  @P6 LOP3.LUT R16, R16, 0x20, RZ, 0xfc, !PT ;  /* 0x0000002010106812 */ /* 0x000fc800078efcff */
[----:B------:R-:W-:-:S04]  /*15430*/  LOP3.LUT R16, R16, 0xffdfffff, RZ, 0xc0, !PT ;  /* 0xffdfffff10107812 */ /* 0x000fc800078ec0ff */
[----:B------:R-:W-:Y:S02]  /*15440*/  @P5 LOP3.LUT R16, R16, 0x200000, RZ, 0xfc, !PT ;  /* 0x0020000010105812 */ /* 0x000fe400078efcff */
[----:B------:R-:W-:Y:S02]  /*15450*/  FSEL R24, -R17, 4.2945490664224492434e-19, !P4 ;  /* 0x20fd816411187808 */ /* 0x000fe40006000100 */
[----:B------:R-:W-:-:S04]  /*15460*/  LOP3.LUT P4, RZ, R16, 0x80000000, RZ, 0xc0, !PT ;  /* 0x8000000010ff7812 */ /* 0x000fc8000788c0ff */
[----:B------:R-:W-:Y:S02]  /*15470*/  FSEL R34, -R17, 4.2945490664224492434e-19, !P4 ;  /* 0x20fd816411227808 */ /* 0x000fe40006000100 */
[----:B------:R-:W-:-:S03]  /*15480*/  LOP3.LUT P4, RZ, R16, 0x40000000, RZ, 0xc0, !PT ;  /* 0x4000000010ff7812 */ /* 0x000fc6000788c0ff */
[----:B------:R1:W-:Y:S02]  /*15490*/  STL [R1+0x378], R34 ;  /* 0x0003782201007387 */ /* 0x0003e40000100800 */
[----:B-1----:R-:W-:Y:S02]  /*154a0*/  FSEL R34, -R17, 4.2945490664224492434e-19, !P4 ;  /* 0x20fd816411227808 */ /* 0x002fe40006000100 */
        /* <DEDUP_REMOVED lines=12> */
[----:B------:R-:W-:-:S04]  /*15570*/  LOP3.LUT P4, RZ, R16, 0x2000000, RZ, 0xc0, !PT ;  /* 0x0200000010ff7812 */ /* 0x000fc8000788c0ff */
[----:B------:R-:W-:Y:S02]  /*15580*/  FSEL R10, -R17, 4.2945490664224492434e-19, !P4 ;  /* 0x20fd8164110a7808 */ /* 0x000fe40006000100 */
[----:B------:R-:W-:-:S03]  /*15590*/  LOP3.LUT P4, RZ, R16, 0x1000000, RZ, 0xc0, !PT ;  /* 0x0100000010ff7812 */ /* 0x000fc6000788c0ff */
[----:B------:R1:W-:Y:S01]  /*155a0*/  STL [R1+0x348], R10 ;  /* 0x0003480a01007387 */ /* 0x0003e20000100800 */
[----:B------:R-:W-:-:S03]  /*155b0*/  LOP3.LUT P5, RZ, R4, 0x4000, RZ, 0xc0, !PT ;  /* 0x0000400004ff7812 */ /* 0x000fc600078ac0ff */
[----:B--2---:R-:W2:Y:S01]  /*155c0*/  LDL.LU R11, [R1+0x1188] ;  /* 0x00118800010b7983 */ /* 0x004ea20000300800 */
[----:B-1----:R-:W-:-:S05]  /*155d0*/  FSEL R10, -R17, 4.2945490664224492434e-19, !P4 ;  /* 0x20fd8164110a7808 */ /* 0x002fca0006000100 */
[----:B------:R1:W-:Y:S01]  /*155e0*/  STL [R1+0x340], R10 ;  /* 0x0003400a01007387 */ /* 0x0003e20000100800 */
[C---:B------:R-:W-:Y:S02]  /*155f0*/  LOP3.LUT P6, RZ, R4.reuse, 0x2000, RZ, 0xc0, !PT ;  /* 0x0000200004ff7812 */ /* 0x040fe400078cc0ff */
[----:B-1----:R-:W-:Y:S02]  /*15600*/  FSEL R10, -R17, 4.2945490664224492434e-19, !P5 ;  /* 0x20fd8164110a7808 */ /* 0x002fe40006800100 */
[----:B------:R-:W-:-:S03]  /*15610*/  LOP3.LUT P5, RZ, R4, 0x40, RZ, 0xc0, !PT ;  /* 0x0000004004ff7812 */ /* 0x000fc600078ac0ff */
[----:B------:R1:W-:Y:S01]  /*15620*/  STL [R1+0x338], R10 ;  /* 0x0003380a01007387 */ /* 0x0003e20000100800 */
[C---:B------:R-:W-:Y:S02]  /*15630*/  LOP3.LUT P4, RZ, R16.reuse, 0x800000, RZ, 0xc0, !PT ;  /* 0x0080000010ff7812 */ /* 0x040fe4000788c0ff */
[----:B------:R-:W-:Y:S02]  /*15640*/  LOP3.LUT R16, R16, 0xffbfffff, RZ, 0xc0, !PT ;  /* 0xffbfffff10107812 */ /* 0x000fe400078ec0ff */
[----:B-1----:R-:W-:Y:S02]  /*15650*/  FSEL R10, -R17, 4.2945490664224492434e-19, !P6 ;  /* 0x20fd8164110a7808 */ /* 0x002fe40007000100 */
[----:B------:R-:W-:-:S03]  /*15660*/  LOP3.LUT P6, RZ, R9, 0x40000000, RZ, 0xc0, !PT ;  /* 0x4000000009ff7812 */ /* 0x000fc600078cc0ff */
[----:B------:R-:W-:-:S04]  /*15670*/  @P5 LOP3.LUT R16, R16, 0x400000, RZ, 0xfc, !PT ;  /* 0x0040000010105812 */ /* 0x000fc800078efcff */
[----:B------:R-:W-:Y:S01]  /*15680*/  LOP3.LUT R16, R16, 0xfffeffff, RZ, 0xc0, !PT ;  /* 0xfffeffff10107812 */ /* 0x000fe200078ec0ff */
[----:B------:R-:W1:-:S05]  /*15690*/  DMUL R12, R12, R12 ;  /* 0x0000000c0c0c7228 */ /* 0x000e4a0000000000 */
[----:B------:R-:W-:Y:S02]  /*156a0*/  @P6 LOP3.LUT R16, R16, 0x10000, RZ, 0xfc, !PT ;  /* 0x0001000010106812 */ /* 0x000fe400078efcff */
[----:B------:R-:W-:Y:S01]  /*156b0*/  LOP3.LUT P6, RZ, R4, 0x1, RZ, 0xc0, !PT ;  /* 0x0000000104ff7812 */ /* 0x000fe200078cc0ff */
[----:B------:R-:W0:Y:S01]  /*156c0*/  DMUL R36, R36, R36 ;  /* 0x0000002424247228 */ /* 0x000e220000000000 */
[----:B------:R-:W-:Y:S01]  /*156d0*/  LOP3.LUT R16, R16, 0xfffdffff, RZ, 0xc0, !PT ;  /* 0xfffdffff10107812 */ /* 0x000fe200078ec0ff */
[----:B-1----:R1:W-:Y:S10]  /*156e0*/  STL.64 [R1+0xe8], R12 ;  /* 0x0000e80c01007387 */ /* 0x0023f40000100a00 */
[----:B------:R-:W-:Y:S01]  /*156f0*/  @P6 LOP3.LUT R16, R16, 0x20000, RZ, 0xfc, !PT ;  /* 0x0002000010106812 */ /* 0x000fe200078efcff */
[----:B-1----:R1:W2:Y:S01]  /*15700*/  LDL.LU R13, [R1+0x11f8] ;  /* 0x0011f800010d7983 */ /* 0x0022a20000300800 */
[----:B------:R-:W-:-:S03]  /*15710*/  LOP3.LUT P6, RZ, R4, 0x2, RZ, 0xc0, !PT ;  /* 0x0000000204ff7812 */ /* 0x000fc600078cc0ff */
[----:B0-----:R0:W-:Y:S01]  /*15720*/  STL.64 [R1+0xd8], R36 ;  /* 0x0000d82401007387 */ /* 0x0011e20000100a00 */
[----:B------:R-:W-:Y:S02]  /*15730*/  LOP3.LUT P0, RZ, R4, 0x1000, RZ, 0xc0, !PT ;  /* 0x0000100004ff7812 */ /* 0x000fe4000780c0ff */
[----:B------:R-:W-:Y:S01]  /*15740*/  LOP3.LUT R16, R16, 0xfffbffff, RZ, 0xc0, !PT ;  /* 0xfffbffff10107812 */ /* 0x000fe200078ec0ff */
[----:B------:R1:W-:Y:S04]  /*15750*/  STL [R1+0x330], R10 ;  /* 0x0003300a01007387 */ /* 0x0003e80000100800 */
[----:B0-----:R0:W2:Y:S02]  /*15760*/  LDL.LU R37, [R1+0x11f0] ;  /* 0x0011f00001257983 */ /* 0x0010a40000300800 */
[----:B------:R-:W-:-:S02]  /*15770*/  @P6 LOP3.LUT R16, R16, 0x40000, RZ, 0xfc, !PT ;  /* 0x0004000010106812 */ /* 0x000fc400078efcff */
[C---:B-1----:R-:W-:Y:S02]  /*15780*/  FSEL R10, -R17.reuse, 4.2945490664224492434e-19, !P0 ;  /* 0x20fd8164110a7808 */ /* 0x042fe40004000100 */
[C---:B------:R-:W-:Y:S02]  /*15790*/  LOP3.LUT P6, RZ, R4.reuse, 0x4, RZ, 0xc0, !PT ;  /* 0x0000000404ff7812 */ /* 0x040fe400078cc0ff */
[C---:B------:R-:W-:Y:S01]  /*157a0*/  LOP3.LUT P1, RZ, R4.reuse, 0x800, RZ, 0xc0, !PT ;  /* 0x0000080004ff7812 */ /* 0x040fe2000782c0ff */
[----:B------:R1:W-:Y:S01]  /*157b0*/  STL [R1+0x328], R10 ;  /* 0x0003280a01007387 */ /* 0x0003e20000100800 */
[----:B------:R-:W-:Y:S02]  /*157c0*/  LOP3.LUT P2, RZ, R4, 0x400, RZ, 0xc0, !PT ;  /* 0x0000040004ff7812 */ /* 0x000fe4000784c0ff */
[----:B------:R-:W-:Y:S02]  /*157d0*/  LOP3.LUT R16, R16, 0xfff7ffff, RZ, 0xc0, !PT ;  /* 0xfff7ffff10107812 */ /* 0x000fe400078ec0ff */
[----:B-1----:R-:W-:-:S02]  /*157e0*/  FSEL R10, -R17, 4.2945490664224492434e-19, !P1 ;  /* 0x20fd8164110a7808 */ /* 0x002fc40004800100 */
[----:B------:R-:W-:-:S03]  /*157f0*/  LOP3.LUT P3, RZ, R4, 0x200, RZ, 0xc0, !PT ;  /* 0x0000020004ff7812 */ /* 0x000fc6000786c0ff */
[----:B------:R1:W-:Y:S01]  /*15800*/  STL [R1+0x320], R10 ;  /* 0x0003200a01007387 */ /* 0x0003e20000100800 */
[----:B------:R-:W-:Y:S02]  /*15810*/  @P6 LOP3.LUT R16, R16, 0x80000, RZ, 0xfc, !PT ;  /* 0x0008000010106812 */ /* 0x000fe400078efcff */
[----:B------:R-:W-:Y:S02]  /*15820*/  LOP3.LUT P6, RZ, R4, 0x8, RZ, 0xc0, !PT ;  /* 0x0000000804ff7812 */ /* 0x000fe400078cc0ff */
[----:B-1----:R-:W-:-:S05]  /*15830*/  FSEL R10, -R17, 4.2945490664224492434e-19, !P2 ;  /* 0x20fd8164110a7808 */ /* 0x002fca0005000100 */
[----:B------:R1:W-:Y:S01]  /*15840*/  STL [R1+0x318], R10 ;  /* 0x0003180a01007387 */ /* 0x0003e20000100800 */
[----:B------:R-:W-:Y:S02]  /*15850*/  LOP3.LUT R16, R16, 0xffefffff, RZ, 0xc0, !PT ;  /* 0xffefffff10107812 */ /* 0x000fe400078ec0ff */
[----:B-1----:R-:W-:Y:S02]  /*15860*/  FSEL R10, -R17, 4.2945490664224492434e-19, !P3 ;  /* 0x20fd8164110a7808 */ /* 0x002fe40005800100 */
[----:B------:R-:W-:-:S03]  /*15870*/  LOP3.LUT P5, RZ, R4, 0x80, RZ, 0xc0, !PT ;  /* 0x0000008004ff7812 */ /* 0x000fc600078ac0ff */
[----:B------:R1:W-:Y:S01]  /*15880*/  STL [R1+0x310], R10 ;  /* 0x0003100a01007387 */ /* 0x0003e20000100800 */
[----:B------:R-:W-:Y:S02]  /*15890*/  @P6 LOP3.LUT R16, R16, 0x100000, RZ, 0xfc, !PT ;  /* 0x0010000010106812 */ /* 0x000fe400078efcff */
[----:B-1----:R-:W-:-:S05]  /*158a0*/  FSEL R10, -R17, 4.2945490664224492434e-19, !P4 ;  /* 0x20fd8164110a7808 */ /* 0x002fca0006000100 */
[----:B------:R1:W-:Y:S01]  /*158b0*/  STL [R1+0x308], R10 ;  /* 0x0003080a01007387 */ /* 0x0003e20000100800 */
[----:B------:R-:W-:Y:S02]  /*158c0*/  LOP3.LUT P6, RZ, R4, 0x10, RZ, 0xc0, !PT ;  /* 0x0000001004ff7812 */ /* 0x000fe400078cc0ff */
[----:B-1----:R-:W-:Y:S02]  /*158d0*/  FSEL R10, -R17, 4.2945490664224492434e-19, !P5 ;  /* 0x20fd8164110a7808 */ /* 0x002fe40006800100 */
[----:B------:R-:W-:-:S03]  /*158e0*/  LOP3.LUT P5, RZ, R16, 0x400000, RZ, 0xc0, !PT ;  /* 0x0040000010ff7812 */ /* 0x000fc600078ac0ff */
[----:B------:R1:W-:Y:S02]  /*158f0*/  STL [R1+0x300], R10 ;  /* 0x0003000a01007387 */ /* 0x0003e40000100800 */
[----:B-1----:R-:W-:-:S05]  /*15900*/  FSEL R10, -R17, 4.2945490664224492434e-19, !P5 ;  /* 0x20fd8164110a7808 */ /* 0x002fca0006800100 */
[----:B------:R1:W-:Y:S04]  /*15910*/  STL [R1+0x2f8], R10 ;  /* 0x0002f80a01007387 */ /* 0x0003e80000100800 */
[----:B------:R0:W-:Y:S01]  /*15920*/  STL.64 [R1+0x10f0], R14 ;  /* 0x0010f00e01007387 */ /* 0x0001e20000100a00 */
[----:B-1----:R-:W-:Y:S02]  /*15930*/  FSEL R10, -R17, 4.2945490664224492434e-19, !P6 ;  /* 0x20fd8164110a7808 */ /* 0x002fe40007000100 */
[----:B------:R-:W-:-:S04]  /*15940*/  LOP3.LUT P6, RZ, R16, 0x100000, RZ, 0xc0, !PT ;  /* 0x0010000010ff7812 */ /* 0x000fc800078cc0ff */
[----:B0-----:R-:W-:Y:S02]  /*15950*/  FSEL R14, -R17, 4.2945490664224492434e-19, !P6 ;  /* 0x20fd8164110e7808 */ /* 0x001fe40007000100 */
[----:B------:R-:W-:-:S04]  /*15960*/  LOP3.LUT P6, RZ, R16, 0x80000, RZ, 0xc0, !PT ;  /* 0x0008000010ff7812 */ /* 0x000fc800078cc0ff */
[----:B------:R-:W-:Y:S02]  /*15970*/  FSEL R26, -R17, 4.2945490664224492434e-19, !P6 ;  /* 0x20fd8164111a7808 */ /* 0x000fe40007000100 */
[----:B------:R-:W-:-:S04]  /*15980*/  LOP3.LUT P6, RZ, R16, 0x40000, RZ, 0xc0, !PT ;  /* 0x0004000010ff7812 */ /* 0x000fc800078cc0ff */
[----:B------:R-:W-:Y:S02]  /*15990*/  FSEL R28, -R17, 4.2945490664224492434e-19, !P6 ;  /* 0x20fd8164111c7808 */ /* 0x000fe40007000100 */
[----:B------:R-:W-:-:S04]  /*159a0*/  LOP3.LUT P6, RZ, R16, 0x20000, RZ, 0xc0, !PT ;  /* 0x0002000010ff7812 */ /* 0x000fc800078cc0ff */
[----:B------:R-:W-:Y:S02]  /*159b0*/  FSEL R36, -R17, 4.2945490664224492434e-19, !P6 ;  /* 0x20fd816411247808 */ /* 0x000fe40007000100 */
[----:B------:R-:W-:-:S04]  /*159c0*/  LOP3.LUT P6, RZ, R16, 0x10000, RZ, 0xc0, !PT ;  /* 0x0001000010ff7812 */ /* 0x000fc800078cc0ff */
[----:B------:R-:W-:Y:S02]  /*159d0*/  FSEL R12, -R17, 4.2945490664224492434e-19, !P6 ;  /* 0x20fd8164110c7808 */ /* 0x000fe40007000100 */
[----:B------:R-:W-:Y:S02]  /*159e0*/  LOP3.LUT P6, RZ, R9, 0x4000, RZ, 0xc0, !PT ;  /* 0x0000400009ff7812 */ /* 0x000fe400078cc0ff */
[C---:B------:R-:W-:Y:S02]  /*159f0*/  LOP3.LUT P5, RZ, R16.reuse, 0x200000, RZ, 0xc0, !PT ;  /* 0x0020000010ff7812 */ /* 0x040fe400078ac0ff */
[----:B------:R-:W-:-:S09]  /*15a00*/  LOP3.LUT R16, R16, 0xffffffbf, RZ, 0xc0, !PT ;  /* 0xffffffbf10107812 */ /* 0x000fd200078ec0ff */
        /* <DEDUP_REMOVED lines=26> */
[----:B------:R-:W-:Y:S01]  /*15bb0*/  LOP3.LUT R16, R16, 0xffff7fff, RZ, 0xc0, !PT ;  /* 0xffff7fff10107812 */ /* 0x000fe200078ec0ff */
[----:B------:R0:W-:Y:S01]  /*15bc0*/  STL [R1+0x10f8], R14 ;  /* 0x0010f80e01007387 */ /* 0x0001e20000100800 */
[----:B------:R-:W-:Y:S01]  /*15bd0*/  LOP3.LUT R3, R3, 0xffffbfff, RZ, 0xc0, !PT ;  /* 0xffffbfff03037812 */ /* 0x000fe200078ec0ff */
[----:B----4-:R-:W1:-:S04]  /*15be0*/  DMUL R6, R6, R6 ;  /* 0x0000000606067228 */ /* 0x010e480000000000 */
[----:B------:R-:W4:Y:S01]  /*15bf0*/  DMUL R18, R22, R18 ;  /* 0x0000001216127228 */ /* 0x000f220000000000 */
[----:B------:R-:W-:Y:S03]  /*15c00*/  STL [R1+0x380], R24 ;  /* 0x0003801801007387 */ /* 0x000fe60000100800 */
[----:B------:R-:W-:Y:S01]  /*15c10*/  @P6 LOP3.LUT R16, R16, 0x8000, RZ, 0xfc, !PT ;  /* 0x0000800010106812 */ /* 0x000fe200078efcff */
[----:B------:R-:W-:Y:S01]  /*15c20*/  STL [R1+0x350], R34 ;  /* 0x0003502201007387 */ /* 0x000fe20000100800 */
[----:B------:R-:W-:-:S03]  /*15c30*/  LOP3.LUT P6, RZ, R9, 0x1000000, RZ, 0xc0, !PT ;  /* 0x0100000009ff7812 */ /* 0x000fc600078cc0ff */
[----:B---3--:R-:W-:Y:S01]  /*15c40*/  STL.64 [R1+0x1168], R34 ;  /* 0x0011682201007387 */ /* 0x008fe20000100a00 */
[C---:B0-----:R-:W-:Y:S02]  /*15c50*/  FSEL R14, -R17.reuse, 4.2945490664224492434e-19, !P6 ;  /* 0x20fd8164110e7808 */ /* 0x041fe40007000100 */
[----:B------:R-:W-:Y:S01]  /*15c60*/  LOP3.LUT P6, RZ, R16, 0x8000, RZ, 0xc0, !PT ;  /* 0x0000800010ff7812 */ /* 0x000fe200078cc0ff */
[----:B------:R-:W-:Y:S01]  /*15c70*/  STL [R1+0x2e8], R10 ;  /* 0x0002e80a01007387 */ /* 0x000fe20000100800 */
[----:B------:R-:W-:Y:S02]  /*15c80*/  FSEL R20, -R17, 4.2945490664224492434e-19, !P5 ;  /* 0x20fd816411147808 */ /* 0x000fe40006800100 */
[----:B------:R-:W-:Y:S01]  /*15c90*/  @P5 LOP3.LUT R3, R3, 0x4000, RZ, 0xfc, !PT ;  /* 0x0000400003035812 */ /* 0x000fe200078efcff */
[----:B--2---:R0:W-:Y:S01]  /*15ca0*/  STL.64 [R1+0x1158], R10 ;  /* 0x0011580a01007387 */ /* 0x0041e20000100a00 */
[C---:B------:R-:W-:Y:S02]  /*15cb0*/  LOP3.LUT P5, RZ, R9.reuse, 0x80000000, RZ, 0xc0, !PT ;  /* 0x8000000009ff7812 */ /* 0x040fe400078ac0ff */
[----:B------:R-:W-:Y:S01]  /*15cc0*/  LOP3.LUT P4, RZ, R9, 0x20000000, RZ, 0xc0, !PT ;  /* 0x2000000009ff7812 */ /* 0x000fe2000788c0ff */
[----:B------:R2:W-:Y:S01]  /*15cd0*/  STL [R1+0x2c0], R36 ;  /* 0x0002c02401007387 */ /* 0x0005e20000100800 */
[----:B------:R-:W-:Y:S01]  /*15ce0*/  FSEL R32, -R17, 4.2945490664224492434e-19, !P5 ;  /* 0x20fd816411207808 */ /* 0x000fe20006800100 */
[----:B------:R-:W-:-:S02]  /*15cf0*/  IMAD.MOV.U32 R27, RZ, RZ, R29 ;  /* 0x000000ffff1b7224 */ /* 0x000fc400078e001d */
[----:B------:R3:W3:Y:S01]  /*15d00*/  LDL.LU R13, [R1+0x1170] ;  /* 0x00117000010d7983 */ /* 0x0006e20000300800 */
[----:B0-----:R-:W-:-:S03]  /*15d10*/  FSEL R10, -R17, 4.2945490664224492434e-19, !P6 ;  /* 0x20fd8164110a7808 */ /* 0x001fc60007000100 */
[----:B------:R-:W3:Y:S01]  /*15d20*/  LDL.LU R37, [R1+0x1178] ;  /* 0x0011780001257983 */ /* 0x000ee20000300800 */
[----:B------:R-:W-:-:S04]  /*15d30*/  LOP3.LUT P6, RZ, R16, 0x4000, RZ, 0xc0, !PT ;  /* 0x0000400010ff7812 */ /* 0x000fc800078cc0ff */
[C---:B--2---:R-:W-:Y:S02]  /*15d40*/  FSEL R36, -R17.reuse, 4.2945490664224492434e-19, !P6 ;  /* 0x20fd816411247808 */ /* 0x044fe40007000100 */
[----:B------:R-:W-:Y:S01]  /*15d50*/  LOP3.LUT P6, RZ, R16, 0x2000, RZ, 0xc0, !PT ;  /* 0x0000200010ff7812 */ /* 0x000fe200078cc0ff */
[----:B------:R0:W-:Y:S04]  /*15d60*/  STL [R1+0x2f0], R20 ;  /* 0x0002f01401007387 */ /* 0x0001e80000100800 */
[----:B------:R2:W-:Y:S01]  /*15d70*/  STL [R1+0x2b8], R32 ;  /* 0x0002b82001007387 */ /* 0x0005e20000100800 */
[C---:B0-----:R-:W-:Y:S02]  /*15d80*/  FSEL R20, -R17.reuse, 4.2945490664224492434e-19, !P4 ;  /* 0x20fd816411147808 */ /* 0x041fe40006000100 */
[----:B--2---:R-:W-:-:S02]  /*15d90*/  FSEL R32, -R17, 4.2945490664224492434e-19, !P6 ;  /* 0x20fd816411207808 */ /* 0x004fc40007000100 */
[----:B------:R-:W-:Y:S01]  /*15da0*/  LOP3.LUT P6, RZ, R16, 0x1000, RZ, 0xc0, !PT ;  /* 0x0000100010ff7812 */ /* 0x000fe200078cc0ff */
[----:B------:R-:W-:Y:S04]  /*15db0*/  STL [R1+0x2a8], R20 ;  /* 0x0002a81401007387 */ /* 0x000fe80000100800 */
[----:B------:R0:W-:Y:S01]  /*15dc0*/  STL.64 [R1+0x1160], R20 ;  /* 0x0011601401007387 */ /* 0x0001e20000100a00 */
[----:B------:R-:W-:-:S03]  /*15dd0*/  LOP3.LUT P3, RZ, R9, 0x10000000, RZ, 0xc0, !PT ;  /* 0x1000000009ff7812 */ /* 0x000fc6000786c0ff */
[----:B-1----:R1:W-:Y:S01]  /*15de0*/  STL.64 [R1+0xf0], R6 ;  /* 0x0000f00601007387 */ /* 0x0023e20000100a00 */
[C---:B0-----:R-:W-:Y:S02]  /*15df0*/  FSEL R20, -R17.reuse, 4.2945490664224492434e-19, !P6 ;  /* 0x20fd816411147808 */ /* 0x041fe40007000100 */
[C---:B------:R-:W-:Y:S01]  /*15e00*/  LOP3.LUT P6, RZ, R16.reuse, 0x800, RZ, 0xc0, !PT ;  /* 0x0000080010ff7812 */ /* 0x040fe200078cc0ff */
[----:B------:R0:W-:Y:S03]  /*15e10*/  STL [R1+0x2d0], R26 ;  /* 0x0002d01a01007387 */ /* 0x0001e60000100800 */
[----:B-1----:R-:W-:Y:S02]  /*15e20*/  FSEL R6, -R17, 4.2945490664224492434e-19, !P6 ;  /* 0x20fd816411067808 */ /* 0x002fe40007000100 */
[C---:B------:R-:W-:Y:S02]  /*15e30*/  LOP3.LUT P0, RZ, R9.reuse, 0x2000000, RZ, 0xc0, !PT ;  /* 0x0200000009ff7812 */ /* 0x040fe4000780c0ff */
[----:B------:R-:W-:Y:S01]  /*15e40*/  LOP3.LUT P1, RZ, R9, 0x4000000, RZ, 0xc0, !PT ;  /* 0x0400000009ff7812 */ /* 0x000fe2000782c0ff */
[----:B------:R1:W-:Y:S01]  /*15e50*/  STL [R1+0x2c8], R28 ;  /* 0x0002c81c01007387 */ /* 0x0003e20000100800 */
[----:B------:R-:W-:-:S02]  /*15e60*/  LOP3.LUT P6, RZ, R16, 0x400, RZ, 0xc0, !PT ;  /* 0x0000040010ff7812 */ /* 0x000fc400078cc0ff */
[C---:B0-----:R-:W-:Y:S01]  /*15e70*/  FSEL R26, -R17.reuse, 4.2945490664224492434e-19, !P3 ;  /* 0x20fd8164111a7808 */ /* 0x041fe20005800100 */
[----:B----4-:R0:W-:Y:S01]  /*15e80*/  STL.64 [R1+0x1090], R18 ;  /* 0x0010901201007387 */ /* 0x0101e20000100a00 */
[C---:B------:R-:W-:Y:S02]  /*15e90*/  FSEL R30, -R17.reuse, 4.2945490664224492434e-19, !P6 ;  /* 0x20fd8164111e7808 */ /* 0x040fe40007000100 */
[----:B------:R-:W-:Y:S01]  /*15ea0*/  LOP3.LUT P6, RZ, R16, 0x200, RZ, 0xc0, !PT ;  /* 0x0000020010ff7812 */ /* 0x000fe200078cc0ff */
[----:B------:R2:W-:Y:S01]  /*15eb0*/  STL [R1+0x2a0], R26 ;  /* 0x0002a01a01007387 */ /* 0x0005e20000100800 */
[----:B-1----:R-:W-:-:S03]  /*15ec0*/  FSEL R28, -R17, 4.2945490664224492434e-19, !P1 ;  /* 0x20fd8164111c7808 */ /* 0x002fc60004800100 */
[----:B------:R-:W-:Y:S01]  /*15ed0*/  STL [R1+0x268], R32 ;  /* 0x0002682001007387 */ /* 0x000fe20000100800 */
[C---:B0-----:R-:W-:Y:S01]  /*15ee0*/  FSEL R18, -R17.reuse, 4.2945490664224492434e-19, !P6 ;  /* 0x20fd816411127808 */ /* 0x041fe20007000100 */
[----:B------:R-:W-:Y:S01]  /*15ef0*/  IMAD.MOV.U32 R29, RZ, RZ, R33 ;  /* 0x000000ffff1d7224 */ /* 0x000fe200078e0021 */
[----:B--2---:R-:W-:Y:S01]  /*15f00*/  FSEL R26, -R17, 4.2945490664224492434e-19, !P0 ;  /* 0x20fd8164111a7808 */ /* 0x004fe20004000100 */
[----:B------:R-:W2:Y:S01]  /*15f10*/  LDL.LU R7, [R1+0x11fc] ;  /* 0x0011fc0001077983 */ /* 0x000ea20000300800 */
[----:B------:R-:W-:-:S03]  /*15f20*/  LOP3.LUT P6, RZ, R16, 0x100, RZ, 0xc0, !PT ;  /* 0x0000010010ff7812 */ /* 0x000fc600078cc0ff */
[----:B------:R0:W-:Y:S04]  /*15f30*/  STL [R1+0x10c4], R26 ;  /* 0x0010c41a01007387 */ /* 0x0001e80000100800 */
[----:B------:R1:W-:Y:S01]  /*15f40*/  STL [R1+0x290], R28 ;  /* 0x0002901c01007387 */ /* 0x0003e20000100800 */
[----:B0-----:R-:W-:Y:S01]  /*15f50*/  IMAD.MOV.U32 R26, RZ, RZ, R28 ;  /* 0x000000ffff1a7224 */ /* 0x001fe200078e001c */
[----:B-1----:R-:W-:Y:S02]  /*15f60*/  FSEL R28, -R17, 4.2945490664224492434e-19, !P6 ;  /* 0x20fd8164111c7808 */ /* 0x002fe40007000100 */
[----:B------:R-:W-:Y:S01]  /*15f70*/  LOP3.LUT P6, RZ, R16, 0x80, RZ, 0xc0, !PT ;  /* 0x0000008010ff7812 */ /* 0x000fe200078cc0ff */
[----:B------:R-:W-:Y:S01]  /*15f80*/  IMAD.MOV.U32 R33, RZ, RZ, R25 ;  /* 0x000000ffff217224 */ /* 0x000fe200078e0019 */
[C---:B------:R-:W-:Y:S01]  /*15f90*/  LOP3.LUT P0, RZ, R9.reuse, 0x2000, RZ, 0xc0, !PT ;  /* 0x0000200009ff7812 */ /* 0x040fe2000780c0ff */
[----:B------:R0:W-:Y:S01]  /*15fa0*/  STL [R1+0x10a4], R28 ;  /* 0x0010a41c01007387 */ /* 0x0001e20000100800 */
[----:B------:R-:W-:-:S03]  /*15fb0*/  LOP3.LUT P2, RZ, R9, 0x8000000, RZ, 0xc0, !PT ;  /* 0x0800000009ff7812 */ /* 0x000fc6000784c0ff */
[----:B------:R-:W-:Y:S01]  /*15fc0*/  STL [R1+0x2b0], R12 ;  /* 0x0002b00c01007387 */ /* 0x000fe20000100800 */
[C---:B------:R-:W-:Y:S02]  /*15fd0*/  LOP3.LUT P3, RZ, R9.reuse, 0x400, RZ, 0xc0, !PT ;  /* 0x0000040009ff7812 */ /* 0x040fe4000786c0ff */
[----:B------:R-:W-:Y:S01]  /*15fe0*/  LOP3.LUT P4, RZ, R9, 0x200, RZ, 0xc0, !PT ;  /* 0x0000020009ff7812 */ /* 0x000fe2000788c0ff */
[----:B------:R-:W-:Y:S01]  /*15ff0*/  STL [R1+0x248], R18 ;  /* 0x0002481201007387 */ /* 0x000fe20000100800 */
[----:B0-----:R-:W-:Y:S01]  /*16000*/  IMAD.MOV.U32 R28, RZ, RZ, R32 ;  /* 0x000000ffff1c7224 */ /* 0x001fe200078e0020 */
[----:B------:R-:W-:Y:S02]  /*16010*/  FSEL R32, -R17, 4.2945490664224492434e-19, !P6 ;  /* 0x20fd816411207808 */ /* 0x000fe40007000100 */
[----:B------:R-:W-:Y:S01]  /*16020*/  LOP3.LUT P5, RZ, R9, 0x100, RZ, 0xc0, !PT ;  /* 0x0000010009ff7812 */ /* 0x000fe200078ac0ff */
[----:B------:R-:W-:Y:S01]  /*16030*/  STL.64 [R1+0x10e0], R8 ;  /* 0x0010e00801007387 */ /* 0x000fe20000100a00 */
[----:B------:R-:W-:-:S03]  /*16040*/  LOP3.LUT P6, RZ, R16, 0x40, RZ, 0xc0, !PT ;  /* 0x0000004010ff7812 */ /* 0x000fc600078cc0ff */
[----:B------:R0:W-:Y:S01]  /*16050*/  STL [R1+0x10a8], R32 ;  /* 0x0010a82001007387 */ /* 0x0001e20000100800 */
[----:B------:R-:W-:Y:S01]  /*16060*/  FSEL R34, -R17, 4.2945490664224492434e-19, !P6 ;  /* 0x20fd816411227808 */ /* 0x000fe20007000100 */
[----:B------:R-:W-:Y:S02]  /*16070*/  IMAD.MOV.U32 R25, RZ, RZ, R35 ;  /* 0x000000ffff197224 */ /* 0x000fe400078e0023 */
[----:B------:R-:W-:Y:S01]  /*16080*/  STL [R1+0x258], R6 ;  /* 0x0002580601007387 */ /* 0x000fe20000100800 */
[----:B------:R-:W-:-:S03]  /*16090*/  LOP3.LUT R2, R2, 0xfeffffff, RZ, 0xc0, !PT ;  /* 0xfeffffff02027812 */ /* 0x000fc600078ec0ff */
[----:B------:R-:W-:Y:S01]  /*160a0*/  STL [R1+0x270], R36 ;  /* 0x0002702401007387 */ /* 0x000fe20000100800 */
[----:B0-----:R-:W-:Y:S01]  /*160b0*/  IMAD.MOV.U32 R32, RZ, RZ, R24 ;  /* 0x000000ffff207224 */ /* 0x001fe200078e0018 */
[----:B------:R-:W-:Y:S02]  /*160c0*/  FSEL R24, -R17, 4.2945490664224492434e-19, !P0 ;  /* 0x20fd816411187808 */ /* 0x000fe40004000100 */
[----:B------:R-:W-:Y:S04]  /*160d0*/  STL [R1+0x230], R34 ;  /* 0x0002302201007387 */ /* 0x000fe80000100800 */
[----:B------:R0:W-:Y:S01]  /*160e0*/  STL [R1+0x10a0], R24 ;  /* 0x0010a01801007387 */ /* 0x0001e20000100800 */
[----:B------:R-:W-:-:S03]  /*160f0*/  LOP3.LUT P1, RZ, R9, 0x1000, RZ, 0xc0, !PT ;  /* 0x0000100009ff7812 */ /* 0x000fc6000782c0ff */
[----:B------:R-:W-:Y:S04]  /*16100*/  STL [R1+0x278], R10 ;  /* 0x0002780a01007387 */ /* 0x000fe80000100800 */
[----:B------:R-:W-:Y:S01]  /*16110*/  STL [R1+0x260], R20 ;  /* 0x0002601401007387 */ /* 0x000fe20000100800 */
[----:B0-----:R-:W-:-:S03]  /*16120*/  IMAD.MOV.U32 R24, RZ, RZ, R34 ;  /* 0x000000ffff187224 */ /* 0x001fc600078e0022 */
[----:B------:R-:W4:Y:S01]  /*16130*/  LDL.LU.64 R34, [R1+0x1168] ;  /* 0x0011680001227983 */ /* 0x000f220000300a00 */
[----:B------:R-:W-:Y:S02]  /*16140*/  FSEL R22, -R17, 4.2945490664224492434e-19, !P2 ;  /* 0x20fd816411167808 */ /* 0x000fe40005000100 */
[----:B------:R-:W-:Y:S01]  /*16150*/  LOP3.LUT P2, RZ, R9, 0x800, RZ, 0xc0, !PT ;  /* 0x0000080009ff7812 */ /* 0x000fe2000784c0ff */
[----:B------:R-:W-:Y:S03]  /*16160*/  STL [R1+0x10ac], R30 ;  /* 0x0010ac1e01007387 */ /* 0x000fe60000100800 */
[----:B------:R-:W-:Y:S01]  /*16170*/  FSEL R12, -R17, 4.2945490664224492434e-19, !P2 ;  /* 0x20fd8164110c7808 */ /* 0x000fe20005000100 */
[----:B------:R-:W-:Y:S04]  /*16180*/  STL [R1+0x280], R14 ;  /* 0x0002800e01007387 */ /* 0x000fe80000100800 */
[----:B------:R0:W-:Y:S01]  /*16190*/  STL [R1+0x109c], R12 ;  /* 0x00109c0c01007387 */ /* 0x0001e20000100800 */
[----:B------:R-:W-:Y:S01]  /*161a0*/  LOP3.LUT R3, R3, 0xffff7fff, RZ, 0xc0, !PT ;  /* 0xffff7fff03037812 */ /* 0x000fe200078ec0ff */
[----:B------:R-:W-:-:S02]  /*161b0*/  IMAD.MOV.U32 R5, RZ, RZ, 0x3de5db65 ;  /* 0x3de5db65ff057424 */ /* 0x000fc400078e00ff */
[----:B------:R-:W2:Y:S01]  /*161c0*/  LDL.LU R26, [R1+0x10c4] ;  /* 0x0010c400011a7983 */ /* 0x000ea20000300800 */
[----:B0-----:R-:W-:-:S05]  /*161d0*/  FSEL R12, -R17, 4.2945490664224492434e-19, !P3 ;  /* 0x20fd8164110c7808 */ /* 0x001fca0005800100 */
[----:B------:R0:W-:Y:S01]  /*161e0*/  STL [R1+0x210], R12 ;  /* 0x0002100c01007387 */ /* 0x0001e20000100800 */
[C---:B------:R-:W-:Y:S01]  /*161f0*/  LOP3.LUT P3, RZ, R16.reuse, 0x2, RZ, 0xc0, !PT ;  /* 0x0000000210ff7812 */ /* 0x040fe2000786c0ff */
[----:B0-----:R-:W-:Y:S02]  /*16200*/  IMAD.MOV.U32 R12, RZ, RZ, R32 ;  /* 0x000000ffff0c7224 */ /* 0x001fe400078e0020 */
[----:B------:R-:W-:Y:S01]  /*16210*/  IMAD.MOV.U32 R32, RZ, RZ, R18 ;  /* 0x000000ffff207224 */ /* 0x000fe200078e0012 */
[----:B------:R-:W-:Y:S02]  /*16220*/  FSEL R18, -R17, 4.2945490664224492434e-19, !P4 ;  /* 0x20fd816411127808 */ /* 0x000fe40006000100 */
[----:B------:R-:W-:-:S03]  /*16230*/  LOP3.LUT P4, RZ, R16, 0x1, RZ, 0xc0, !PT ;  /* 0x0000000110ff7812 */ /* 0x000fc6000788c0ff */
[----:B------:R0:W-:Y:S01]  /*16240*/  STL [R1+0x1098], R18 ;  /* 0x0010981201007387 */ /* 0x0001e20000100800 */
[----:B------:R-:W-:Y:S01]  /*16250*/  LOP3.LUT P2, RZ, R16, 0x4, RZ, 0xc0, !PT ;  /* 0x0000000410ff7812 */ /* 0x000fe2000784c0ff */
[----:B0-----:R-:W-:Y:S01]  /*16260*/  IMAD.MOV.U32 R18, RZ, RZ, R6 ;  /* 0x000000ffff127224 */ /* 0x001fe200078e0006 */
[----:B------:R-:W-:Y:S01]  /*16270*/  FSEL R6, -R17, 4.2945490664224492434e-19, !P5 ;  /* 0x20fd816411067808 */ /* 0x000fe20006800100 */
[----:B------:R-:W-:Y:S04]  /*16280*/  STL [R1+0x298], R22 ;  /* 0x0002981601007387 */ /* 0x000fe80000100800 */
[----:B------:R0:W-:Y:S02]  /*16290*/  STL [R1+0x10b0], R6 ;  /* 0x0010b00601007387 */ /* 0x0001e40000100800 */
[----:B------:R-:W-:Y:S01]  /*162a0*/  @P4 LOP3.LUT R2, R2, 0x1000000, RZ, 0xfc, !PT ;  /* 0x0100000002024812 */ /* 0x000fe200078efcff */
[----:B0-----:R-:W-:-:S02]  /*162b0*/  IMAD.MOV.U32 R6, RZ, RZ, R18 ;  /* 0x000000ffff067224 */ /* 0x001fc400078e0012 */
[----:B------:R-:W-:Y:S02]  /*162c0*/  IMAD.MOV.U32 R18, RZ, RZ, R28 ;  /* 0x000000ffff127224 */ /* 0x000fe400078e001c */
[----:B------:R-:W-:Y:S01]  /*162d0*/  IMAD.MOV.U32 R28, RZ, RZ, R36 ;  /* 0x000000ffff1c7224 */ /* 0x000fe200078e0024 */
[----:B------:R-:W-:Y:S01]  /*162e0*/  FSEL R36, -R17, 4.2945490664224492434e-19, !P4 ;  /* 0x20fd816411247808 */ /* 0x000fe20006000100 */
[----:B---3--:R-:W-:Y:S01]  /*162f0*/  IMAD.MOV.U32 R13, RZ, RZ, R33 ;  /* 0x000000ffff0d7224 */ /* 0x008fe200078e0021 */
[----:B------:R-:W-:Y:S01]  /*16300*/  LOP3.LUT P4, RZ, R9, 0x80000000, RZ, 0xc0, !PT ;  /* 0x8000000009ff7812 */ /* 0x000fe2000788c0ff */
[----:B------:R-:W-:Y:S02]  /*16310*/  IMAD.MOV.U32 R33, RZ, RZ, R19 ;  /* 0x000000ffff217224 */ /* 0x000fe400078e0013 */
[----:B------:R-:W-:Y:S01]  /*16320*/  STL [R1+0x10b4], R36 ;  /* 0x0010b42401007387 */ /* 0x000fe20000100800 */
[----:B----4-:R-:W-:Y:S01]  /*16330*/  IMAD.MOV.U32 R8, RZ, RZ, R34 ;  /* 0x000000ffff087224 */ /* 0x010fe200078e0022 */
[----:B------:R-:W-:-:S02]  /*16340*/  FSEL R34, -R17, 4.2945490664224492434e-19, !P3 ;  /* 0x20fd816411227808 */ /* 0x000fc40005800100 */
[C---:B------:R-:W-:Y:S02]  /*16350*/  FSEL R30, -R17.reuse, 4.2945490664224492434e-19, !P1 ;  /* 0x20fd8164111e7808 */ /* 0x040fe40004800100 */
[C---:B------:R-:W-:Y:S01]  /*16360*/  LOP3.LUT P6, RZ, R16.reuse, 0x20, RZ, 0xc0, !PT ;  /* 0x0000002010ff7812 */ /* 0x040fe200078cc0ff */
[----:B------:R0:W-:Y:S01]  /*16370*/  STL [R1+0x10b8], R34 ;  /* 0x0010b82201007387 */ /* 0x0001e20000100800 */
[----:B------:R-:W-:Y:S02]  /*16380*/  IMAD.MOV.U32 R9, RZ, RZ, R35 ;  /* 0x000000ffff097224 */ /* 0x000fe400078e0023 */
[----:B------:R-:W-:Y:S01]  /*16390*/  IMAD.MOV.U32 R35, RZ, RZ, R23 ;  /* 0x000000ffff237224 */ /* 0x000fe200078e0017 */
[----:B------:R-:W-:Y:S01]  /*163a0*/  LOP3.LUT P0, RZ, R16, 0x10, RZ, 0xc0, !PT ;  /* 0x0000001010ff7812 */ /* 0x000fe2000780c0ff */
[----:B------:R-:W-:Y:S01]  /*163b0*/  STL.64 [R1+0x10d8], R4 ;  /* 0x0010d80401007387 */ /* 0x000fe20000100a00 */
[----:B------:R-:W-:Y:S02]  /*163c0*/  LOP3.LUT P5, RZ, R4, 0x40, RZ, 0xc0, !PT ;  /* 0x0000004004ff7812 */ /* 0x000fe400078ac0ff */
[----:B------:R-:W-:Y:S01]  /*163d0*/  LOP3.LUT R2, R2, 0xfdffffff, RZ, 0xc0, !PT ;  /* 0xfdffffff02027812 */ /* 0x000fe200078ec0ff */
[----:B------:R-:W3:Y:S01]  /*163e0*/  LDL.LU R6, [R1+0x10b0] ;  /* 0x0010b00001067983 */ /* 0x000ee20000300800 */
[----:B0-----:R-:W-:Y:S01]  /*163f0*/  IMAD.MOV.U32 R34, RZ, RZ, R22 ;  /* 0x000000ffff227224 */ /* 0x001fe200078e0016 */
[----:B------:R-:W-:Y:S01]  /*16400*/  FSEL R22, -R17, 4.2945490664224492434e-19, !P2 ;  /* 0x20fd816411167808 */ /* 0x000fe20005000100 */
[----:B--2---:R-:W-:-:S02]  /*16410*/  IMAD.MOV.U32 R19, RZ, RZ, R7 ;  /* 0x000000ffff137224 */ /* 0x004fc400078e0007 */
[----:B------:R-:W-:Y:S02]  /*16420*/  IMAD.MOV.U32 R23, RZ, RZ, R11 ;  /* 0x000000ffff177224 */ /* 0x000fe400078e000b */
[----:B------:R0:W-:Y:S01]  /*16430*/  STL [R1+0x10bc], R22 ;  /* 0x0010bc1601007387 */ /* 0x0001e20000100800 */
[----:B------:R-:W-:Y:S02]  /*16440*/  IMAD.MOV.U32 R7, RZ, RZ, R19 ;  /* 0x000000ffff077224 */ /* 0x000fe400078e0013 */
[----:B------:R-:W-:Y:S02]  /*16450*/  IMAD.MOV.U32 R19, RZ, RZ, R29 ;  /* 0x000000ffff137224 */ /* 0x000fe400078e001d */
[----:B0-----:R-:W-:Y:S02]  /*16460*/  IMAD.MOV.U32 R22, RZ, RZ, R10 ;  /* 0x000000ffff167224 */ /* 0x001fe400078e000a */
[----:B------:R-:W2:Y:S01]  /*16470*/  LDL.LU.64 R10, [R1+0x1158] ;  /* 0x00115800010a7983 */ /* 0x000ea20000300a00 */
[----:B------:R-:W-:-:S02]  /*16480*/  IMAD.MOV.U32 R29, RZ, RZ, R37 ;  /* 0x000000ffff1d7224 */ /* 0x000fc400078e0025 */
[----:B------:R-:W-:Y:S02]  /*16490*/  IMAD.MOV.U32 R36, RZ, RZ, R20 ;  /* 0x000000ffff247224 */ /* 0x000fe400078e0014 */
[----:B------:R-:W-:Y:S02]  /*164a0*/  IMAD.MOV.U32 R37, RZ, RZ, R21 ;  /* 0x000000ffff257224 */ /* 0x000fe400078e0015 */
[----:B------:R-:W4:Y:S01]  /*164b0*/  LDL.LU.64 R20, [R1+0x1160] ;  /* 0x0011600001147983 */ /* 0x000f220000300a00 */
[----:B------:R-:W-:-:S03]  /*164c0*/  LOP3.LUT P1, RZ, R16, 0x8, RZ, 0xc0, !PT ;  /* 0x0000000810ff7812 */ /* 0x000fc6000782c0ff */
[----:B------:R0:W-:Y:S04]  /*164d0*/  STL.64 [R1+0x1150], R18 ;  /* 0x0011501201007387 */ /* 0x0001e80000100a00 */
[----:B------:R1:W-:Y:S04]  /*164e0*/  STL [R1+0x220], R30 ;  /* 0x0002201e01007387 */ /* 0x0003e80000100800 */
[----:B------:R1:W-:Y:S01]  /*164f0*/  STL.64 [R1+0x1148], R28 ;  /* 0x0011481c01007387 */ /* 0x0003e20000100a00 */
[----:B0-----:R-:W-:-:S03]  /*16500*/  IMAD.MOV.U32 R18, RZ, RZ, R12 ;  /* 0x000000ffff127224 */ /* 0x001fc600078e000c */
[----:B------:R0:W-:Y:S01]  /*16510*/  STL.64 [R1+0x1140], R8 ;  /* 0x0011400801007387 */ /* 0x0001e20000100a00 */
[----:B------:R-:W-:Y:S02]  /*16520*/  IMAD.MOV.U32 R12, RZ, RZ, R30 ;  /* 0x000000ffff0c7224 */ /* 0x000fe400078e001e */
[----:B-1----:R-:W-:Y:S01]  /*16530*/  IMAD.MOV.U32 R30, RZ, RZ, R14 ;  /* 0x000000ffff1e7224 */ /* 0x002fe200078e000e */
[----:B------:R1:W-:Y:S04]  /*16540*/  STL.64 [R1+0x1138], R22 ;  /* 0x0011381601007387 */ /* 0x0003e80000100a00 */
[----:B------:R1:W3:Y:S01]  /*16550*/  LDL.64 R28, [R1+0x378] ;  /* 0x00037800011c7983 */ /* 0x0002e20000100a00 */
[----:B------:R-:W-:-:S03]  /*16560*/  FSEL R16, -R17, 4.2945490664224492434e-19, !P6 ;  /* 0x20fd816411107808 */ /* 0x000fc60007000100 */
[----:B0-----:R0:W3:Y:S04]  /*16570*/  LDL.64 R8, [R1+0x370] ;  /* 0x0003700001087983 */ /* 0x0010e80000100a00 */
[----:B------:R-:W-:Y:S04]  /*16580*/  STL [R1+0x10cc], R16 ;  /* 0x0010cc1001007387 */ /* 0x000fe80000100800 */
[----:B-1----:R0:W3:Y:S01]  /*16590*/  LDL.64 R22, [R1+0x360] ;  /* 0x0003600001167983 */ /* 0x0020e20000100a00 */
[----:B------:R-:W-:Y:S02]  /*165a0*/  @P5 LOP3.LUT R3, R3, 0x8000, RZ, 0xfc, !PT ;  /* 0x0000800003035812 */ /* 0x000fe400078efcff */
[----:B------:R-:W-:Y:S01]  /*165b0*/  LOP3.LUT P5, RZ, R4, 0x80, RZ, 0xc0, !PT ;  /* 0x0000008004ff7812 */ /* 0x000fe200078ac0ff */
[----:B------:R-:W3:Y:S01]  /*165c0*/  LDL.LU R36, [R1+0x10b4] ;  /* 0x0010b40001247983 */ /* 0x000ee20000300800 */
        /* <DEDUP_REMOVED lines=19> */
[----:B--2---:R-:W-:Y:S01]  /*16700*/  IMAD.MOV.U32 R14, RZ, RZ, R10 ;  /* 0x000000ffff0e7224 */ /* 0x004fe200078e000a */
[----:B------:R-:W-:-:S05]  /*16710*/  FSEL R10, -R17, 4.2945490664224492434e-19, !P1 ;  /* 0x20fd8164110a7808 */ /* 0x000fca0004800100 */
[----:B------:R4:W-:Y:S02]  /*16720*/  STL [R1+0x10c0], R10 ;  /* 0x0010c00a01007387 */ /* 0x0009e40000100800 */
[----:B----4-:R-:W-:Y:S01]  /*16730*/  IMAD.MOV.U32 R10, RZ, RZ, R20 ;  /* 0x000000ffff0a7224 */ /* 0x010fe200078e0014 */
[----:B------:R-:W-:Y:S02]  /*16740*/  FSEL R20, -R17, 4.2945490664224492434e-19, !P0 ;  /* 0x20fd816411147808 */ /* 0x000fe40004000100 */
[----:B------:R0:W2:Y:S01]  /*16750*/  LDL.64 R16, [R1+0x368] ;  /* 0x0003680001107983 */ /* 0x0000a20000100a00 */
        /* <DEDUP_REMOVED lines=27> */
[----:B------:R-:W-:-:S10]  /*16910*/  IMAD.MOV.U32 R19, RZ, RZ, R13 ;  /* 0x000000ffff137224 */ /* 0x000fd400078e000d */
[----:B------:R-:W-:Y:S02]  /*16920*/  @P5 LOP3.LUT R3, R3, 0x80000000, RZ, 0xfc, !PT ;  /* 0x8000000003035812 */ /* 0x000fe400078efcff */
[----:B------:R-:W-:-:S04]  /*16930*/  LOP3.LUT P5, RZ, R4, 0x10000, RZ, 0xc0, !PT ;  /* 0x0001000004ff7812 */ /* 0x000fc800078ac0ff */
[----:B------:R-:W-:Y:S02]  /*16940*/  FSEL R19, R5, -0.082518599927425384521, !P5 ;  /* 0xbda8ff8305137808 */ /* 0x000fe40006800000 */
[----:B------:R-:W-:-:S04]  /*16950*/  LOP3.LUT P5, RZ, R3, 0x80000000, RZ, 0xc0, !PT ;  /* 0x8000000003ff7812 */ /* 0x000fc800078ac0ff */
[----:B---3--:R-:W-:Y:S02]  /*16960*/  FSEL R29, R5, -0.082518599927425384521, !P5 ;  /* 0xbda8ff83051d7808 */ /* 0x008fe40006800000 */
[----:B------:R-:W-:-:S04]  /*16970*/  LOP3.LUT P5, RZ, R3, 0x40000000, RZ, 0xc0, !PT ;  /* 0x4000000003ff7812 */ /* 0x000fc800078ac0ff */
[----:B------:R-:W-:Y:S02]  /*16980*/  FSEL R9, R5, -0.082518599927425384521, !P5 ;  /* 0xbda8ff8305097808 */ /* 0x000fe40006800000 */
[----:B------:R-:W-:-:S04]  /*16990*/  LOP3.LUT P5, RZ, R3, 0x20000000, RZ, 0xc0, !PT ;  /* 0x2000000003ff7812 */ /* 0x000fc800078ac0ff */
[----:B--2---:R-:W-:Y:S02]  /*169a0*/  FSEL R17, R5, -0.082518599927425384521, !P5 ;  /* 0xbda8ff8305117808 */ /* 0x004fe40006800000 */
[----:B------:R-:W-:-:S03]  /*169b0*/  LOP3.LUT P5, RZ, R3, 0x10000000, RZ, 0xc0, !PT ;  /* 0x1000000003ff7812 */ /* 0x000fc600078ac0ff */
[----:B------:R1:W-:Y:S01]  /*169c0*/  STL [R1+0x36c], R17 ;  /* 0x00036c1101007387 */ /* 0x0003e20000100800 */
[----:B------:R-:W-:-:S03]  /*169d0*/  FSEL R23, R5, -0.082518599927425384521, !P5 ;  /* 0xbda8ff8305177808 */ /* 0x000fc60006800000 */
[----:B-1----:R-:W2:Y:S04]  /*169e0*/  LDL.64 R16, [R1+0x340] ;  /* 0x0003400001107983 */ /* 0x002ea80000100a00 */
[----:B------:R1:W-:Y:S04]  /*169f0*/  STL [R1+0x364], R23 ;  /* 0x0003641701007387 */ /* 0x0003e80000100800 */
[----:B-1----:R-:W3:Y:S04]  /*16a00*/  LDL.LU.64 R22, [R1+0x1138] ;  /* 0x0011380001167983 */ /* 0x002ee80000300a00 */
[----:B------:R1:W-:Y:S04]  /*16a10*/  STL [R1+0x374], R9 ;  /* 0x0003740901007387 */ /* 0x0003e80000100800 */
[----:B-1----:R-:W4:Y:S04]  /*16a20*/  LDL.LU.64 R8, [R1+0x1140] ;  /* 0x0011400001087983 */ /* 0x002f280000300a00 */
[----:B--2---:R1:W-:Y:S04]  /*16a30*/  STL [R1+0x1124], R16 ;  /* 0x0011241001007387 */ /* 0x0043e80000100800 */
[----:B-1----:R-:W2:Y:S04]  /*16a40*/  LDL.64 R16, [R1+0x348] ;  /* 0x0003480001107983 */ /* 0x002ea80000100a00 */
[----:B---3--:R1:W-:Y:S04]  /*16a50*/  STL.64 [R1+0x1118], R22 ;  /* 0x0011181601007387 */ /* 0x0083e80000100a00 */
[----:B-1----:R-:W3:Y:S01]  /*16a60*/  LDL.64 R22, [R1+0x328] ;  /* 0x0003280001167983 */ /* 0x002ee20000100a00 */
[----:B------:R-:W-:-:S05]  /*16a70*/  IMAD.MOV.U32 R13, RZ, RZ, R31 ;  /* 0x000000ffff0d7224 */ /* 0x000fca00078e001f */
[----:B------:R1:W-:Y:S04]  /*16a80*/  STL.64 [R1+0x1130], R12 ;  /* 0x0011300c01007387 */ /* 0x0003e80000100a00 */
[----:B-1----:R0:W3:Y:S01]  /*16a90*/  LDL.64 R12, [R1+0x358] ;  /* 0x00035800010c7983 */ /* 0x0020e20000100a00 */
[----:B------:R-:W-:Y:S02]  /*16aa0*/  IMAD.MOV.U32 R31, RZ, RZ, R15 ;  /* 0x000000ffff1f7224 */ /* 0x000fe400078e000f */
[----:B------:R-:W-:-:S05]  /*16ab0*/  IMAD.MOV.U32 R15, RZ, RZ, R11 ;  /* 0x000000ffff0f7224 */ /* 0x000fca00078e000b */
[----:B------:R1:W-:Y:S04]  /*16ac0*/  STL.64 [R1+0x1110], R14 ;  /* 0x0011100e01007387 */ /* 0x0003e80000100a00 */
[----:B-1----:R0:W3:Y:S04]  /*16ad0*/  LDL.64 R14, [R1+0x320] ;  /* 0x00032000010e7983 */ /* 0x0020e80000100a00 */
[----:B--2---:R1:W-:Y:S01]  /*16ae0*/  STL [R1+0x1128], R16 ;  /* 0x0011281001007387 */ /* 0x0043e20000100800 */
[----:B----4-:R-:W-:Y:S02]  /*16af0*/  IMAD.MOV.U32 R17, RZ, RZ, R9 ;  /* 0x000000ffff117224 */ /* 0x010fe400078e0009 */
[----:B-1----:R-:W-:-:S02]  /*16b00*/  IMAD.MOV.U32 R16, RZ, RZ, R8 ;  /* 0x000000ffff107224 */ /* 0x002fc400078e0008 */
[----:B------:R0:W2:Y:S04]  /*16b10*/  LDL.64 R8, [R1+0x338] ;  /* 0x0003380001087983 */ /* 0x0000a80000100a00 */
[----:B---3--:R1:W-:Y:S01]  /*16b20*/  STL [R1+0x1120], R22 ;  /* 0x0011201601007387 */ /* 0x0083e20000100800 */
[----:B------:R-:W-:-:S03]  /*16b30*/  LOP3.LUT P5, RZ, R3, 0x8000000, RZ, 0xc0, !PT ;  /* 0x0800000003ff7812 */ /* 0x000fc600078ac0ff */
[----:B------:R0:W3:Y:S04]  /*16b40*/  LDL.LU R16, [R1+0x1128] ;  /* 0x0011280001107983 */ /* 0x0000e80000300800 */
[----:B-1----:R0:W4:Y:S01]  /*16b50*/  LDL.64 R22, [R1+0x330] ;  /* 0x0003300001167983 */ /* 0x0021220000100a00 */
[----:B------:R-:W-:Y:S02]  /*16b60*/  FSEL R13, R5, -0.082518599927425384521, !P5 ;  /* 0xbda8ff83050d7808 */ /* 0x000fe40006800000 */
[----:B------:R-:W-:-:S04]  /*16b70*/  LOP3.LUT P5, RZ, R3, 0x4000000, RZ, 0xc0, !PT ;  /* 0x0400000003ff7812 */ /* 0x000fc800078ac0ff */
[----:B------:R-:W-:Y:S02]  /*16b80*/  FSEL R17, R5, -0.082518599927425384521, !P5 ;  /* 0xbda8ff8305117808 */ /* 0x000fe40006800000 */
[----:B------:R-:W-:-:S03]  /*16b90*/  LOP3.LUT P5, RZ, R3, 0x2000000, RZ, 0xc0, !PT ;  /* 0x0200000003ff7812 */ /* 0x000fc600078ac0ff */
[----:B------:R1:W-:Y:S02]  /*16ba0*/  STL [R1+0x354], R17 ;  /* 0x0003541101007387 */ /* 0x0003e40000100800 */
[----:B-1----:R-:W-:Y:S02]  /*16bb0*/  FSEL R17, R5, -0.082518599927425384521, !P5 ;  /* 0xbda8ff8305117808 */ /* 0x002fe40006800000 */
[----:B------:R-:W-:-:S03]  /*16bc0*/  LOP3.LUT P5, RZ, R3, 0x1000000, RZ, 0xc0, !PT ;  /* 0x0100000003ff7812 */ /* 0x000fc600078ac0ff */
[----:B------:R1:W-:Y:S02]  /*16bd0*/  STL [R1+0x34c], R17 ;  /* 0x00034c1101007387 */ /* 0x0003e40000100800 */
[----:B-1----:R-:W-:Y:S02]  /*16be0*/  FSEL R17, R5, -0.082518599927425384521, !P5 ;  /* 0xbda8ff8305117808 */ /* 0x002fe40006800000 */
[----:B------:R-:W-:-:S04]  /*16bf0*/  LOP3.LUT P5, RZ, R3, 0x800000, RZ, 0xc0, !PT ;  /* 0x0080000003ff7812 */ /* 0x000fc800078ac0ff */
[----:B--2---:R-:W-:Y:S02]  /*16c00*/  FSEL R9, R5, -0.082518599927425384521, !P5 ;  /* 0xbda8ff8305097808 */ /* 0x004fe40006800000 */
[----:B------:R-:W-:Y:S01]  /*16c10*/  LOP3.LUT P5, RZ, R3, 0x400000, RZ, 0xc0, !PT ;  /* 0x0040000003ff7812 */ /* 0x000fe200078ac0ff */
[----:B---3--:R0:W2:Y:S03]  /*16c20*/  LDL.LU R16, [R1+0x1124] ;  /* 0x0011240001107983 */ /* 0x0080a60000300800 */
[----:B----4-:R-:W-:Y:S01]  /*16c30*/  FSEL R23, R5, -0.082518599927425384521, !P5 ;  /* 0xbda8ff8305177808 */ /* 0x010fe20006800000 */
[----:B------:R0:W3:Y:S01]  /*16c40*/  LDL.LU R22, [R1+0x1120] ;  /* 0x0011200001167983 */ /* 0x0000e20000300800 */
[----:B------:R-:W-:-:S03]  /*16c50*/  LOP3.LUT P5, RZ, R3, 0x200000, RZ, 0xc0, !PT ;  /* 0x0020000003ff7812 */ /* 0x000fc600078ac0ff */
[----:B------:R1:W-:Y:S02]  /*16c60*/  STL [R1+0x334], R23 ;  /* 0x0003341701007387 */ /* 0x0003e40000100800 */
[----:B-1----:R-:W-:Y:S02]  /*16c70*/  FSEL R23, R5, -0.082518599927425384521, !P5 ;  /* 0xbda8ff8305177808 */ /* 0x002fe40006800000 */
[----:B------:R-:W-:-:S04]  /*16c80*/  LOP3.LUT P5, RZ, R3, 0x100000, RZ, 0xc0, !PT ;  /* 0x0010000003ff7812 */ /* 0x000fc800078ac0ff */
[----:B------:R-:W-:-:S05]  /*16c90*/  FSEL R15, R5, -0.082518599927425384521, !P5 ;  /* 0xbda8ff83050f7808 */ /* 0x000fca0006800000 */
[----:B------:R1:W-:Y:S04]  /*16ca0*/  STL [R1+0x324], R15 ;  /* 0x0003240f01007387 */ /* 0x0003e80000100800 */
[----:B-1----:R-:W4:Y:S04]  /*16cb0*/  LDL.LU.64 R14, [R1+0x1110] ;  /* 0x00111000010e7983 */ /* 0x002f280000300a00 */
[----:B----4-:R1:W-:Y:S04]  /*16cc0*/  STL [R1+0x10fc], R14 ;  /* 0x0010fc0e01007387 */ /* 0x0103e80000100800 */
[----:B-1----:R-:W4:Y:S04]  /*16cd0*/  LDL.64 R14, [R1+0x2f0] ;  /* 0x0002f000010e7983 */ /* 0x002f280000100a00 */
[----:B----4-:R1:W-:Y:S04]  /*16ce0*/  STL [R1+0x1100], R14 ;  /* 0x0011000e01007387 */ /* 0x0103e80000100800 */
[----:B-1----:R-:W4:Y:S04]  /*16cf0*/  LDL.64 R14, [R1+0x2f8] ;  /* 0x0002f800010e7983 */ /* 0x002f280000100a00 */
[----:B----4-:R1:W-:Y:S04]  /*16d00*/  STL [R1+0x1104], R14 ;  /* 0x0011040e01007387 */ /* 0x0103e80000100800 */
[----:B-1----:R0:W4:Y:S04]  /*16d10*/  LDL.64 R14, [R1+0x300] ;  /* 0x00030000010e7983 */ /* 0x0021280000100a00 */
[----:B----4-:R0:W4:Y:S04]  /*16d20*/  LDL.LU R14, [R1+0x1104] ;  /* 0x00110400010e7983 */ /* 0x0101280000300800 */
[----:B------:R3:W-:Y:S04]  /*16d30*/  STL [R1+0x32c], R23 ;  /* 0x00032c1701007387 */ /* 0x0007e80000100800 */
[----:B---3--:R-:W3:Y:S04]  /*16d40*/  LDL.LU.64 R22, [R1+0x1118] ;  /* 0x0011180001167983 */ /* 0x008ee80000300a00 */
[----:B----4-:R0:W4:Y:S04]  /*16d50*/  LDL.LU R14, [R1+0x1100] ;  /* 0x00110000010e7983 */ /* 0x0101280000300800 */
[----:B------:R2:W-:Y:S04]  /*16d60*/  STL [R1+0x344], R17 ;  /* 0x0003441101007387 */ /* 0x0005e80000100800 */
[----:B------:R1:W-:Y:S04]  /*16d70*/  STL [R1+0x33c], R9 ;  /* 0x00033c0901007387 */ /* 0x0003e80000100800 */
[----:B--2---:R0:W2:Y:S04]  /*16d80*/  LDL.64 R16, [R1+0x318] ;  /* 0x0003180001107983 */ /* 0x0040a80000100a00 */
[----:B-1----:R0:W2:Y:S04]  /*16d90*/  LDL.64 R8, [R1+0x310] ;  /* 0x0003100001087983 */ /* 0x0020a80000100a00 */
[----:B---3--:R1:W-:Y:S04]  /*16da0*/  STL.64 [R1+0x1108], R22 ;  /* 0x0011081601007387 */ /* 0x0083e80000100a00 */
[----:B-1----:R0:W3:Y:S04]  /*16db0*/  LDL.64 R22, [R1+0x308] ;  /* 0x0003080001167983 */ /* 0x0020e80000100a00 */
[----:B----4-:R0:W4:Y:S01]  /*16dc0*/  LDL.LU R14, [R1+0x10fc] ;  /* 0x0010fc00010e7983 */ /* 0x0101220000300800 */
[----:B------:R-:W-:-:S04]  /*16dd0*/  LOP3.LUT P5, RZ, R3, 0x80000, RZ, 0xc0, !PT ;  /* 0x0008000003ff7812 */ /* 0x000fc800078ac0ff */
[----:B--2---:R-:W-:Y:S02]  /*16de0*/  FSEL R17, R5, -0.082518599927425384521, !P5 ;  /* 0xbda8ff8305117808 */ /* 0x004fe40006800000 */
[----:B------:R-:W-:-:S04]  /*16df0*/  LOP3.LUT P5, RZ, R3, 0x40000, RZ, 0xc0, !PT ;  /* 0x0004000003ff7812 */ /* 0x000fc800078ac0ff */
[----:B------:R-:W-:-:S05]  /*16e00*/  FSEL R9, R5, -0.082518599927425384521, !P5 ;  /* 0xbda8ff8305097808 */ /* 0x000fca0006800000 */
[----:B------:R1:W-:Y:S04]  /*16e10*/  STL [R1+0x314], R9 ;  /* 0x0003140901007387 */ /* 0x0003e80000100800 */
[----:B-1----:R-:W2:Y:S01]  /*16e20*/  LDL.64 R8, [R1+0x2c8] ;  /* 0x0002c80001087983 */ /* 0x002ea20000100a00 */
[----:B------:R-:W-:-:S04]  /*16e30*/  @P3 LOP3.LUT R2, R2, 0x2000000, RZ, 0xfc, !PT ;  /* 0x0200000002023812 */ /* 0x000fc800078efcff */
[----:B------:R-:W-:Y:S01]  /*16e40*/  LOP3.LUT R2, R2, 0xfbffffff, RZ, 0xc0, !PT ;  /* 0xfbffffff02027812 */ /* 0x000fe200078ec0ff */
[----:B----4-:R-:W4:Y:S03]  /*16e50*/  LDL.LU R14, [R1+0x10f8] ;  /* 0x0010f800010e7983 */ /* 0x010f260000300800 */
[----:B------:R-:W-:Y:S02]  /*16e60*/  @P2 LOP3.LUT R2, R2, 0x4000000, RZ, 0xfc, !PT ;  /* 0x0400000002022812 */ /* 0x000fe400078efcff */
[----:B------:R-:W-:Y:S02]  /*16e70*/  LOP3.LUT P5, RZ, R3, 0x20000, RZ, 0xc0, !PT ;  /* 0x0002000003ff7812 */ /* 0x000fe400078ac0ff */
[----:B------:R-:W-:Y:S02]  /*16e80*/  LOP3.LUT R2, R2, 0xf7ffffff, RZ, 0xc0, !PT ;  /* 0xf7ffffff02027812 */ /* 0x000fe400078ec0ff */
[----:B---3--:R-:W-:-:S02]  /*16e90*/  FSEL R23, R5, -0.082518599927425384521, !P5 ;  /* 0xbda8ff8305177808 */ /* 0x008fc40006800000 */
[----:B------:R-:W-:Y:S02]  /*16ea0*/  LOP3.LUT P5, RZ, R3, 0x10000, RZ, 0xc0, !PT ;  /* 0x0001000003ff7812 */ /* 0x000fe400078ac0ff */
[----:B------:R-:W-:Y:S02]  /*16eb0*/  @P1 LOP3.LUT R2, R2, 0x8000000, RZ, 0xfc, !PT ;  /* 0x0800000002021812 */ /* 0x000fe400078efcff */
[----:B------:R-:W-:Y:S02]  /*16ec0*/  FSEL R15, R5, -0.082518599927425384521, !P5 ;  /* 0xbda8ff83050f7808 */ /* 0x000fe40006800000 */
[----:B------:R-:W-:Y:S02]  /*16ed0*/  LOP3.LUT R2, R2, 0xefffffff, RZ, 0xc0, !PT ;  /* 0xefffffff02027812 */ /* 0x000fe400078ec0ff */
[----:B------:R-:W-:Y:S01]  /*16ee0*/  LOP3.LUT P5, RZ, R3, 0x8000, RZ, 0xc0, !PT ;  /* 0x0000800003ff7812 */ /* 0x000fe200078ac0ff */
[----:B------:R1:W-:Y:S01]  /*16ef0*/  STL [R1+0x304], R15 ;  /* 0x0003040f01007387 */ /* 0x0003e20000100800 */
[----:B------:R-:W-:-:S04]  /*16f00*/  @P0 LOP3.LUT R2, R2, 0x10000000, RZ, 0xfc, !PT ;  /* 0x1000000002020812 */ /* 0x000fc800078efcff */
[----:B------:R-:W-:Y:S02]  /*16f10*/  LOP3.LUT R2, R2, 0xdfffffff, RZ, 0xc0, !PT ;  /* 0xdfffffff02027812 */ /* 0x000fe400078ec0ff */
[----:B-1----:R-:W-:Y:S02]  /*16f20*/  FSEL R15, R5, -0.082518599927425384521, !P5 ;  /* 0xbda8ff83050f7808 */ /* 0x002fe40006800000 */
[----:B------:R-:W-:-:S03]  /*16f30*/  LOP3.LUT P5, RZ, R3, 0x4000, RZ, 0xc0, !PT ;  /* 0x0000400003ff7812 */ /* 0x000fc600078ac0ff */
[----:B------:R1:W-:Y:S01]  /*16f40*/  STL [R1+0x2fc], R15 ;  /* 0x0002fc0f01007387 */ /* 0x0003e20000100800 */
[----:B------:R-:W-:Y:S02]  /*16f50*/  @P6 LOP3.LUT R2, R2, 0x20000000, RZ, 0xfc, !PT ;  /* 0x2000000002026812 */ /* 0x000fe400078efcff */
[C---:B------:R-:W-:Y:S02]  /*16f60*/  LOP3.LUT P6, RZ, R4.reuse, 0x10, RZ, 0xc0, !PT ;  /* 0x0000001004ff7812 */ /* 0x040fe400078cc0ff */
[----:B-1----:R-:W-:Y:S02]  /*16f70*/  FSEL R15, R5, -0.082518599927425384521, !P5 ;  /* 0xbda8ff83050f7808 */ /* 0x002fe40006800000 */
[----:B------:R-:W-:-:S03]  /*16f80*/  LOP3.LUT P0, RZ, R4, 0x8, RZ, 0xc0, !PT ;  /* 0x0000000804ff7812 */ /* 0x000fc6000780c0ff */
[----:B------:R1:W-:Y:S02]  /*16f90*/  STL [R1+0x2f4], R15 ;  /* 0x0002f40f01007387 */ /* 0x0003e40000100800 */
[----:B-1----:R-:W-:-:S05]  /*16fa0*/  FSEL R15, R5, -0.082518599927425384521, !P6 ;  /* 0xbda8ff83050f7808 */ /* 0x002fca0007000000 */
[----:B------:R1:W-:Y:S02]  /*16fb0*/  STL [R1+0x2ec], R15 ;  /* 0x0002ec0f01007387 */ /* 0x0003e40000100800 */
[----:B-1----:R-:W-:Y:S02]  /*16fc0*/  FSEL R15, R5, -0.082518599927425384521, !P0 ;  /* 0xbda8ff83050f7808 */ /* 0x002fe40004000000 */
[----:B--2---:R1:W-:Y:S04]  /*16fd0*/  STL [R1+0x10e8], R8 ;  /* 0x0010e80801007387 */ /* 0x0043e80000100800 */
[----:B-1----:R0:W2:Y:S04]  /*16fe0*/  LDL.64 R8, [R1+0x2d0] ;  /* 0x0002d00001087983 */ /* 0x0020a80000100a00 */
[----:B----4-:R1:W-:Y:S04]  /*16ff0*/  STL.64 [R1+0x2d8], R14 ;  /* 0x0002d80e01007387 */ /* 0x0103e80000100a00 */
[----:B-1----:R-:W3:Y:S01]  /*17000*/  LDL.LU.64 R14, [R1+0x10f0] ;  /* 0x0010f000010e7983 */ /* 0x002ee20000300a00 */
[----:B------:R-:W-:-:S03]  /*17010*/  LOP3.LUT P5, RZ, R3, 0x2000, RZ, 0xc0, !PT ;  /* 0x0000200003ff7812 */ /* 0x000fc600078ac0ff */
[----:B------:R1:W-:Y:S04]  /*17020*/  STL [R1+0x31c], R17 ;  /* 0x00031c1101007387 */ /* 0x0003e80000100800 */
[----:B-1----:R0:W4:Y:S04]  /*17030*/  LDL.64 R16, [R1+0x2b8] ;  /* 0x0002b80001107983 */ /* 0x0021280000100a00 */
[----:B--2---:R0:W2:Y:S02]  /*17040*/  LDL.LU R8, [R1+0x10e8] ;  /* 0x0010e80001087983 */ /* 0x0040a40000300800 */
[----:B---3--:R1:W3:-:S02]  /*17050*/  DSETP.LTU.OR P5, PT, |R14|, 2.14748364800000000000e+09, P5 ;  /* 0x41e000000e00742a */ /* 0x0082c40002fa9600 */
[----:B------:R1:W-:Y:S04]  /*17060*/  STL.64 [R1+0x10d0], R14 ;  /* 0x0010d00e01007387 */ /* 0x0003e80000100a00 */
[----:B-1----:R0:W3:Y:S01]  /*17070*/  LDL.64 R14, [R1+0x2c0] ;  /* 0x0002c000010e7983 */ /* 0x0020e20000100a00 */
[C---:B------:R-:W-:Y:S02]  /*17080*/  LOP3.LUT P1, RZ, R4.reuse, 0x4, RZ, 0xc0, !PT ;  /* 0x0000000404ff7812 */ /* 0x040fe4000782c0ff */
[C---:B------:R-:W-:Y:S02]  /*17090*/  LOP3.LUT P3, RZ, R4.reuse, 0x1, RZ, 0xc0, !PT ;  /* 0x0000000104ff7812 */ /* 0x040fe4000786c0ff */
[----:B------:R-:W-:Y:S02]  /*170a0*/  FSEL R9, R5, -0.082518599927425384521, !P1 ;  /* 0xbda8ff8305097808 */ /* 0x000fe40004800000 */
[----:B------:R-:W-:-:S02]  /*170b0*/  LOP3.LUT P2, RZ, R4, 0x2, RZ, 0xc0, !PT ;  /* 0x0000000204ff7812 */ /* 0x000fc4000784c0ff */
[C---:B----4-:R-:W-:Y:S01]  /*170c0*/  FSEL R17, R5.reuse, -0.082518599927425384521, !P4 ;  /* 0xbda8ff8305117808 */ /* 0x050fe20006000000 */
[----:B------:R1:W-:Y:S02]  /*170d0*/  STL [R1+0x2d4], R9 ;  /* 0x0002d40901007387 */ /* 0x0003e40000100800 */
[----:B-1----:R-:W-:-:S05]  /*170e0*/  FSEL R9, R5, -0.082518599927425384521, !P2 ;  /* 0xbda8ff8305097808 */ /* 0x002fca0005000000 */
[----:B------:R2:W-:Y:S04]  /*170f0*/  STL [R1+0x2cc], R9 ;  /* 0x0002cc0901007387 */ /* 0x0005e80000100800 */
[----:B--2---:R-:W2:Y:S01]  /*17100*/  LDL.LU.64 R8, [R1+0x10e0] ;  /* 0x0010e00001087983 */ /* 0x004ea20000300a00 */
[----:B---3--:R-:W-:-:S03]  /*17110*/  FSEL R15, R5, -0.082518599927425384521, !P3 ;  /* 0xbda8ff83050f7808 */ /* 0x008fc60005800000 */
[----:B------:R-:W3:Y:S01]  /*17120*/  LDL.64 R4, [R1+0x630] ;  /* 0x0006300001047983 */ /* 0x000ee20000100a00 */
[----:B------:R-:W-:-:S03]  /*17130*/  IMAD.MOV.U32 R11, RZ, RZ, R21 ;  /* 0x000000ffff0b7224 */ /* 0x000fc600078e0015 */
[----:B------:R1:W-:Y:S04]  /*17140*/  STL [R1+0x10c8], R20 ;  /* 0x0010c81401007387 */ /* 0x0003e80000100800 */
[----:B-1----:R-:W4:Y:S01]  /*17150*/  LDL.64 R20, [R1+0x2a0] ;  /* 0x0002a00001147983 */ /* 0x002f220000100a00 */
[----:B------:R-:W-:-:S04]  /*17160*/  LOP3.LUT R2, R2, 0xbfffffff, RZ, 0xc0, !PT ;  /* 0xbfffffff02027812 */ /* 0x000fc800078ec0ff */
[----:B------:R-:W-:-:S04]  /*17170*/  @P5 LOP3.LUT R2, R2, 0x40000000, RZ, 0xfc, !PT ;  /* 0x4000000002025812 */ /* 0x000fc800078efcff */
[----:B------:R-:W-:Y:S02]  /*17180*/  LOP3.LUT R2, R2, 0x7fffffff, RZ, 0xc0, !PT ;  /* 0x7fffffff02027812 */ /* 0x000fe400078ec0ff */
[----:B------:R-:W-:Y:S02]  /*17190*/  LOP3.LUT R3, R3, 0xfffffffe, RZ, 0xc0, !PT ;  /* 0xfffffffe03037812 */ /* 0x000fe400078ec0ff */
[----:B--2---:R-:W-:-:S13]  /*171a0*/  LOP3.LUT P5, RZ, R9, 0x4000, RZ, 0xc0, !PT ;  /* 0x0000400009ff7812 */ /* 0x004fda00078ac0ff */
[----:B------:R-:W-:Y:S02]  /*171b0*/  @P5 LOP3.LUT R2, R2, 0x80000000, RZ, 0xfc, !PT ;  /* 0x8000000002025812 */ /* 0x000fe400078efcff */
[----:B------:R-:W-:-:S13]  /*171c0*/  LOP3.LUT P5, RZ, R9, 0x8000, RZ, 0xc0, !PT ;  /* 0x0000800009ff7812 */ /* 0x000fda00078ac0ff */
        /* <DEDUP_REMOVED lines=9> */
[----:B---3--:R-:W1:-:S07]  /*17260*/  DMUL R4, R4, R4 ;  /* 0x0000000404047228 */ /* 0x008e4e0000000000 */
[----:B-1----:R1:W-:Y:S04]  /*17270*/  STL.64 [R1+0x80], R4 ;  /* 0x0000800401007387 */ /* 0x0023e80000100a00 */
[----:B-1----:R-:W2:Y:S01]  /*17280*/  LDL.LU.64 R4, [R1+0x10d8] ;  /* 0x0010d80001047983 */ /* 0x002ea20000300a00 */
        /* <DEDUP_REMOVED lines=27> */
[----:B------:R4:W-:Y:S10]  /*17440*/  STL [R1+0x2bc], R17 ;  /* 0x0002bc1101007387 */ /* 0x0009f40000100800 */
[----:B------:R-:W-:-:S02]  /*17450*/  @P5 LOP3.LUT R3, R3, 0x1000, RZ, 0xfc, !PT ;  /* 0x0000100003035812 */ /* 0x000fc400078efcff */
[----:B------:R-:W-:Y:S01]  /*17460*/  LOP3.LUT P5, RZ, R9, 0x10000000, RZ, 0xc0, !PT ;  /* 0x1000000009ff7812 */ /* 0x000fe200078ac0ff */
[----:B----4-:R-:W-:Y:S01]  /*17470*/  IMAD.MOV.U32 R17, RZ, RZ, R21 ;  /* 0x000000ffff117224 */ /* 0x010fe200078e0015 */
[----:B------:R1:W-:Y:S01]  /*17480*/  STL [R1+0x30c], R23 ;  /* 0x00030c1701007387 */ /* 0x0003e20000100800 */
[----:B------:R-:W-:-:S03]  /*17490*/  IMAD.MOV.U32 R16, RZ, RZ, R20 ;  /* 0x000000ffff107224 */ /* 0x000fc600078e0014 */
[----:B------:R0:W3:Y:S04]  /*174a0*/  LDL.64 R20, [R1+0x2b0] ;  /* 0x0002b00001147983 */ /* 0x0000e80000100a00 */
[----:B------:R4:W-:Y:S04]  /*174b0*/  STL [R1+0x37c], R29 ;  /* 0x00037c1d01007387 */ /* 0x0009e80000100800 */
[----:B-1----:R0:W3:Y:S04]  /*174c0*/  LDL.LU.64 R22, [R1+0x1108] ;  /* 0x0011080001167983 */ /* 0x0020e80000300a00 */
[----:B------:R1:W-:Y:S04]  /*174d0*/  STL [R1+0x384], R19 ;  /* 0x0003841301007387 */ /* 0x0003e80000100800 */
[----:B----4-:R0:W4:Y:S01]  /*174e0*/  LDL.LU.64 R28, [R1+0x1148] ;  /* 0x00114800011c7983 */ /* 0x0101220000300a00 */
[----:B------:R-:W-:-:S02]  /*174f0*/  LOP3.LUT P3, RZ, R9, 0x40000000, RZ, 0xc0, !PT ;  /* 0x4000000009ff7812 */ /* 0x000fc4000786c0ff */
[----:B------:R-:W-:Y:S01]  /*17500*/  LOP3.LUT P4, RZ, R9, 0x20000000, RZ, 0xc0, !PT ;  /* 0x2000000009ff7812 */ /* 0x000fe2000788c0ff */
[----:B------:R0:W-:Y:S04]  /*17510*/  STL [R1+0x2c4], R15 ;  /* 0x0002c40f01007387 */ /* 0x0001e80000100800 */
[----:B-1----:R1:W4:Y:S04]  /*17520*/  LDL.LU.64 R18, [R1+0x1150] ;  /* 0x0011500001127983 */ /* 0x0023280000300a00 */
[----:B------:R1:W-:Y:S04]  /*17530*/  STL [R1+0x35c], R13 ;  /* 0x00035c0d01007387 */ /* 0x0003e80000100800 */
[----:B0-----:R-:W4:Y:S04]  /*17540*/  LDL.64 R14, [R1+0x628] ;  /* 0x00062800010e7983 */ /* 0x001f280000100a00 */
[----:B------:R0:W5:Y:S04]  /*17550*/  LDL.LU R16, [R1+0x10cc] ;  /* 0x0010cc0001107983 */ /* 0x0001680000300800 */
[----:B-1----:R0:W4:Y:S01]  /*17560*/  LDL.LU.64 R12, [R1+0x1130] ;  /* 0x00113000010c7983 */ /* 0x0021220000300a00 */
[----:B--2---:R-:W-:-:S02]  /*17570*/  FSEL R17, R5, -0.082518599927425384521, !P5 ;  /* 0xbda8ff8305117808 */ /* 0x004fc40006800000 */
[----:B------:R-:W-:-:S04]  /*17580*/  LOP3.LUT P5, RZ, R3, 0x1000, RZ, 0xc0, !PT ;  /* 0x0000100003ff7812 */ /* 0x000fc800078ac0ff */
[----:B------:R-:W-:Y:S02]  /*17590*/  FSEL R35, R5, -0.082518599927425384521, !P5 ;  /* 0xbda8ff8305237808 */ /* 0x000fe40006800000 */
[----:B------:R-:W-:-:S04]  /*175a0*/  LOP3.LUT P5, RZ, R3, 0x800, RZ, 0xc0, !PT ;  /* 0x0000080003ff7812 */ /* 0x000fc800078ac0ff */
[----:B------:R-:W-:Y:S02]  /*175b0*/  FSEL R27, R5, -0.082518599927425384521, !P5 ;  /* 0xbda8ff83051b7808 */ /* 0x000fe40006800000 */
[----:B------:R-:W-:-:S03]  /*175c0*/  LOP3.LUT P5, RZ, R3, 0x400, RZ, 0xc0, !PT ;  /* 0x0000040003ff7812 */ /* 0x000fc600078ac0ff */
[----:B------:R1:W-:Y:S02]  /*175d0*/  STL [R1+0x294], R27 ;  /* 0x0002941b01007387 */ /* 0x0003e40000100800 */
[----:B-1----:R-:W-:Y:S02]  /*175e0*/  FSEL R27, R5, -0.082518599927425384521, !P5 ;  /* 0xbda8ff83051b7808 */ /* 0x002fe40006800000 */
[----:B------:R-:W-:-:S04]  /*175f0*/  LOP3.LUT P5, RZ, R3, 0x200, RZ, 0xc0, !PT ;  /* 0x0000020003ff7812 */ /* 0x000fc800078ac0ff */
[----:B------:R-:W-:-:S05]  /*17600*/  FSEL R31, R5, -0.082518599927425384521, !P5 ;  /* 0xbda8ff83051f7808 */ /* 0x000fca0006800000 */
[----:B------:R1:W-:Y:S04]  /*17610*/  STL [R1+0x284], R31 ;  /* 0x0002841f01007387 */ /* 0x0003e80000100800 */
[----:B-1----:R-:W2:Y:S01]  /*17620*/  LDL.64 R30, [R1+0x5f8] ;  /* 0x0005f800011e7983 */ /* 0x002ea20000100a00 */
[----:B------:R-:W-:Y:S02]  /*17630*/  LOP3.LUT P5, RZ, R3, 0x100, RZ, 0xc0, !PT ;  /* 0x0000010003ff7812 */ /* 0x000fe400078ac0ff */
[C---:B------:R-:W-:Y:S01]  /*17640*/  FSEL R11, R5.reuse, -0.082518599927425384521, !P4 ;  /* 0xbda8ff83050b7808 */ /* 0x040fe20006000000 */
[----:B------:R1:W-:Y:S04]  /*17650*/  STL [R1+0x29c], R35 ;  /* 0x00029c2301007387 */ /* 0x0003e80000100800 */
[----:B------:R0:W-:Y:S04]  /*17660*/  STL [R1+0x2ac], R11 ;  /* 0x0002ac0b01007387 */ /* 0x0001e80000100800 */
[----:B------:R0:W-:Y:S04]  /*17670*/  STL.64 [R1+0x288], R26 ;  /* 0x0002881a01007387 */ /* 0x0001e80000100a00 */
[----:B-1----:R-:W2:Y:S04]  /*17680*/  LDL.64 R34, [R1+0x608] ;  /* 0x0006080001227983 */ /* 0x002ea80000100a00 */
[----:B0-----:R-:W2:Y:S04]  /*17690*/  LDL.64 R10, [R1+0x610] ;  /* 0x00061000010a7983 */ /* 0x001ea80000100a00 */
[----:B------:R-:W2:Y:S01]  /*176a0*/  LDL.64 R26, [R1+0x600] ;  /* 0x00060000011a7983 */ /* 0x000ea20000100a00 */
[----:B---3--:R-:W-:-:S02]  /*176b0*/  FSEL R21, R5, -0.082518599927425384521, !P3 ;  /* 0xbda8ff8305157808 */ /* 0x008fc40005800000 */
[----:B------:R-:W-:Y:S01]  /*176c0*/  FSEL R23, R5, -0.082518599927425384521, !P5 ;  /* 0xbda8ff8305177808 */ /* 0x000fe20006800000 */
[----:B------:R-:W3:Y:S01]  /*176d0*/  LDL.LU R22, [R1+0x10bc] ;  /* 0x0010bc0001167983 */ /* 0x000ee20000300800 */
[----:B------:R-:W-:-:S03]  /*176e0*/  LOP3.LUT P5, RZ, R3, 0x80, RZ, 0xc0, !PT ;  /* 0x0000008003ff7812 */ /* 0x000fc600078ac0ff */
[----:B------:R0:W-:Y:S01]  /*176f0*/  STL [R1+0x2b4], R21 ;  /* 0x0002b41501007387 */ /* 0x0001e20000100800 */
[----:B----4-:R-:W-:-:S03]  /*17700*/  FSEL R29, R5, -0.082518599927425384521, !P5 ;  /* 0xbda8ff83051d7808 */ /* 0x010fc60006800000 */
[----:B0-----:R-:W4:Y:S04]  /*17710*/  LDL.64 R20, [R1+0x620] ;  /* 0x0006200001147983 */ /* 0x001f280000100a00 */
[----:B------:R0:W-:Y:S01]  /*17720*/  STL [R1+0x274], R29 ;  /* 0x0002741d01007387 */ /* 0x0001e20000100800 */
[----:B------:R-:W-:-:S03]  /*17730*/  LOP3.LUT P5, RZ, R3, 0x40, RZ, 0xc0, !PT ;  /* 0x0000004003ff7812 */ /* 0x000fc600078ac0ff */
[----:B0-----:R-:W3:Y:S01]  /*17740*/  LDL.64 R28, [R1+0x5f0] ;  /* 0x0005f000011c7983 */ /* 0x001ee20000100a00 */
[----:B------:R-:W-:-:S05]  /*17750*/  FSEL R19, R5, -0.082518599927425384521, !P5 ;  /* 0xbda8ff8305137808 */ /* 0x000fca0006800000 */
[----:B------:R0:W-:Y:S04]  /*17760*/  STL [R1+0x26c], R19 ;  /* 0x00026c1301007387 */ /* 0x0001e80000100800 */
[----:B0-----:R0:W3:Y:S01]  /*17770*/  LDL.64 R18, [R1+0x210] ;  /* 0x0002100001127983 */ /* 0x0010e20000100a00 */
[----:B--2---:R-:W1:-:S07]  /*17780*/  DMUL R30, R30, R30 ;  /* 0x0000001e1e1e7228 */ /* 0x004e4e0000000000 */
[----:B-1----:R1:W-:Y:S04]  /*17790*/  STL.64 [R1+0x50], R30 ;  /* 0x0000501e01007387 */ /* 0x0023e80000100a00 */
[----:B-1----:R-:W2:Y:S01]  /*177a0*/  LDL.LU R30, [R1+0x10ac] ;  /* 0x0010ac00011e7983 */ /* 0x002ea20000300800 */
[----:B------:R-:W-:-:S04]  /*177b0*/  LOP3.LUT P5, RZ, R3, 0x20, RZ, 0xc0, !PT ;  /* 0x0000002003ff7812 */ /* 0x000fc800078ac0ff */
[----:B------:R-:W-:Y:S02]  /*177c0*/  FSEL R37, R5, -0.082518599927425384521, !P5 ;  /* 0xbda8ff8305257808 */ /* 0x000fe40006800000 */
[----:B------:R-:W-:Y:S01]  /*177d0*/  LOP3.LUT P5, RZ, R3, 0x10, RZ, 0xc0, !PT ;  /* 0x0000001003ff7812 */ /* 0x000fe200078ac0ff */
[----:B------:R-:W1:-:S03]  /*177e0*/  DMUL R14, R14, R14 ;  /* 0x0000000e0e0e7228 */ /* 0x000e460000000000 */
[----:B------:R-:W-:Y:S02]  /*177f0*/  FSEL R7, R5, -0.082518599927425384521, !P5 ;  /* 0xbda8ff8305077808 */ /* 0x000fe40006800000 */
[----:B------:R-:W-:Y:S01]  /*17800*/  LOP3.LUT P5, RZ, R3, 0x8, RZ, 0xc0, !PT ;  /* 0x0000000803ff7812 */ /* 0x000fe200078ac0ff */
[----:B------:R-:W0:-:S04]  /*17810*/  DMUL R10, R10, R10 ;  /* 0x0000000a0a0a7228 */ /* 0x000e080000000000 */
[----:B------:R-:W0:Y:S01]  /*17820*/  DMUL R34, R34, R34 ;  /* 0x0000002222227228 */ /* 0x000e220000000000 */
[----:B------:R-:W-:-:S03]  /*17830*/  FSEL R31, R5, -0.082518599927425384521, !P5 ;  /* 0xbda8ff83051f7808 */ /* 0x000fc60006800000 */
[----:B------:R-:W0:Y:S01]  /*17840*/  DMUL R26, R26, R26 ;  /* 0x0000001a1a1a7228 */ /* 0x000e220000000000 */
[----:B------:R-:W-:Y:S01]  /*17850*/  LOP3.LUT P5, RZ, R3, 0x4, RZ, 0xc0, !PT ;  /* 0x0000000403ff7812 */ /* 0x000fe200078ac0ff */
[----:B-1----:R1:W-:Y:S03]  /*17860*/  STL.64 [R1+0x78], R14 ;  /* 0x0000780e01007387 */ /* 0x0023e60000100a00 */
[----:B------:R-:W-:Y:S01]  /*17870*/  FSEL R33, R5, -0.082518599927425384521, !P5 ;  /* 0xbda8ff8305217808 */ /* 0x000fe20006800000 */
[----:B0-----:R0:W-:Y:S04]  /*17880*/  STL.64 [R1+0x68], R10 ;  /* 0x0000680a01007387 */ /* 0x0011e80000100a00 */
[----:B------:R0:W-:Y:S04]  /*17890*/  STL.64 [R1+0x60], R34 ;  /* 0x0000602201007387 */ /* 0x0001e80000100a00 */
[----:B-1----:R1:W5:Y:S04]  /*178a0*/  LDL.LU.64 R14, [R1+0x10d0] ;  /* 0x0010d000010e7983 */ /* 0x0023680000300a00 */
[----:B------:R-:W-:Y:S04]  /*178b0*/  STL [R1+0x2a4], R17 ;  /* 0x0002a41101007387 */ /* 0x000fe80000100800 */
[----:B0-----:R-:W2:Y:S04]  /*178c0*/  LDL.LU R10, [R1+0x10c0] ;  /* 0x0010c000010a7983 */ /* 0x001ea80000300800 */
[----:B------:R-:W-:Y:S04]  /*178d0*/  STL [R1+0x27c], R23 ;  /* 0x00027c1701007387 */ /* 0x000fe80000100800 */
[----:B------:R-:W2:Y:S04]  /*178e0*/  LDL.LU R34, [R1+0x10b8] ;  /* 0x0010b80001227983 */ /* 0x000ea80000300800 */
[----:B------:R0:W-:Y:S04]  /*178f0*/  STL.64 [R1+0x58], R26 ;  /* 0x0000581a01007387 */ /* 0x0001e80000100a00 */
[----:B------:R-:W-:Y:S04]  /*17900*/  STL [R1+0x264], R37 ;  /* 0x0002642501007387 */ /* 0x000fe80000100800 */
[----:B------:R-:W-:Y:S04]  /*17910*/  STL [R1+0x25c], R7 ;  /* 0x00025c0701007387 */ /* 0x000fe80000100800 */
[----:B0-----:R-:W2:Y:S01]  /*17920*/  LDL.64 R26, [R1+0x5e8] ;  /* 0x0005e800011a7983 */ /* 0x001ea20000100a00 */
[----:B----4-:R-:W0:-:S07]  /*17930*/  DMUL R20, R20, R20 ;  /* 0x0000001414147228 */ /* 0x010e0e0000000000 */
[----:B0-----:R0:W-:Y:S01]  /*17940*/  STL.64 [R1+0x70], R20 ;  /* 0x0000701401007387 */ /* 0x0011e20000100a00 */
[----:B---3--:R-:W3:-:S03]  /*17950*/  DMUL R28, R28, R28 ;  /* 0x0000001c1c1c7228 */ /* 0x008ec60000000000 */
[----:B0-----:R1:W5:Y:S04]  /*17960*/  LDL.LU R20, [R1+0x10c8] ;  /* 0x0010c80001147983 */ /* 0x0013680000300800 */
[----:B--2---:R0:W-:Y:S04]  /*17970*/  STL.64 [R1+0x250], R30 ;  /* 0x0002501e01007387 */ /* 0x0041e80000100a00 */
[----:B0-----:R-:W2:Y:S04]  /*17980*/  LDL.64 R30, [R1+0x5d8] ;  /* 0x0005d800011e7983 */ /* 0x001ea80000100a00 */
[----:B------:R-:W-:Y:S04]  /*17990*/  STL [R1+0x24c], R33 ;  /* 0x00024c2101007387 */ /* 0x000fe80000100800 */
[----:B------:R-:W4:Y:S04]  /*179a0*/  LDL.LU R32, [R1+0x10a8] ;  /* 0x0010a80001207983 */ /* 0x000f280000300800 */
[----:B---3--:R0:W-:Y:S04]  /*179b0*/  STL.64 [R1+0x38], R28 ;  /* 0x0000381c01007387 */ /* 0x0081e80000100a00 */
[----:B------:R-:W3:Y:S04]  /*179c0*/  LDL.LU R24, [R1+0x10a0] ;  /* 0x0010a00001187983 */ /* 0x000ee80000300800 */
[----:B------:R-:W2:Y:S04]  /*179d0*/  LDL.LU R12, [R1+0x109c] ;  /* 0x00109c00010c7983 */ /* 0x000ea80000300800 */
[----:B0-----:R-:W2:Y:S04]  /*179e0*/  LDL.LU R28, [R1+0x10a4] ;  /* 0x0010a400011c7983 */ /* 0x001ea80000300800 */
[----:B------:R-:W2:Y:S01]  /*179f0*/  LDL.LU R18, [R1+0x1098] ;  /* 0x0010980001127983 */ /* 0x000ea20000300800 */
[----:B------:R-:W-:-:S04]  /*17a00*/  LOP3.LUT P5, RZ, R3, 0x2, RZ, 0xc0, !PT ;  /* 0x0000000203ff7812 */ /* 0x000fc800078ac0ff */
[----:B------:R-:W-:Y:S02]  /*17a10*/  FSEL R29, R5, -0.082518599927425384521, !P5 ;  /* 0xbda8ff83051d7808 */ /* 0x000fe40006800000 */
[----:B------:R-:W-:Y:S02]  /*17a20*/  LOP3.LUT P5, RZ, R3, 0x1, RZ, 0xc0, !PT ;  /* 0x0000000103ff7812 */ /* 0x000fe400078ac0ff */
[----:B------:R-:W-:Y:S02]  /*17a30*/  LOP3.LUT P0, RZ, R9, 0x1000, RZ, 0xc0, !PT ;  /* 0x0000100009ff7812 */ /* 0x000fe4000780c0ff */
[C---:B------:R-:W-:Y:S02]  /*17a40*/  FSEL R33, R5.reuse, -0.082518599927425384521, !P5 ;  /* 0xbda8ff8305217808 */ /* 0x040fe40006800000 */
[----:B------:R-:W-:Y:S02]  /*17a50*/  LOP3.LUT P5, RZ, R2, 0x80000000, RZ, 0xc0, !PT ;  /* 0x8000000002ff7812 */ /* 0x000fe400078ac0ff */
[----:B------:R-:W-:-:S02]  /*17a60*/  FSEL R13, R5, -0.082518599927425384521, !P0 ;  /* 0xbda8ff83050d7808 */ /* 0x000fc40004000000 */
[----:B------:R-:W-:Y:S02]  /*17a70*/  FSEL R25, R5, -0.082518599927425384521, !P5 ;  /* 0xbda8ff8305197808 */ /* 0x000fe40006800000 */
[C---:B------:R-:W-:Y:S02]  /*17a80*/  LOP3.LUT P6, RZ, R9.reuse, 0x2000, RZ, 0xc0, !PT ;  /* 0x0000200009ff7812 */ /* 0x040fe400078cc0ff */
[C---:B------:R-:W-:Y:S02]  /*17a90*/  LOP3.LUT P1, RZ, R9.reuse, 0x800, RZ, 0xc0, !PT ;  /* 0x0000080009ff7812 */ /* 0x040fe4000782c0ff */
[C---:B------:R-:W-:Y:S01]  /*17aa0*/  LOP3.LUT P2, RZ, R9.reuse, 0x400, RZ, 0xc0, !PT ;  /* 0x0000040009ff7812 */ /* 0x040fe2000784c0ff */
[----:B------:R0:W-:Y:S01]  /*17ab0*/  STL [R1+0x234], R25 ;  /* 0x0002341901007387 */ /* 0x0001e20000100800 */
[----:B------:R-:W-:Y:S02]  /*17ac0*/  LOP3.LUT P3, RZ, R9, 0x200, RZ, 0xc0, !PT ;  /* 0x0000020009ff7812 */ /* 0x000fe4000786c0ff */
[----:B------:R-:W-:Y:S01]  /*17ad0*/  FSEL R19, R5, -0.082518599927425384521, !P2 ;  /* 0xbda8ff8305137808 */ /* 0x000fe20005000000 */
[----:B------:R1:W-:Y:S01]  /*17ae0*/  STL [R1+0x224], R13 ;  /* 0x0002240d01007387 */ /* 0x0003e20000100800 */
[----:B------:R-:W-:-:S02]  /*17af0*/  LOP3.LUT P4, RZ, R9, 0x100, RZ, 0xc0, !PT ;  /* 0x0000010009ff7812 */ /* 0x000fc4000788c0ff */
[C---:B0-----:R-:W-:Y:S02]  /*17b00*/  FSEL R25, R5.reuse, -0.082518599927425384521, !P6 ;  /* 0xbda8ff8305197808 */ /* 0x041fe40007000000 */
[C---:B-1----:R-:W-:Y:S01]  /*17b10*/  FSEL R13, R5.reuse, -0.082518599927425384521, !P1 ;  /* 0xbda8ff83050d7808 */ /* 0x042fe20004800000 */
[----:B------:R0:W-:Y:S01]  /*17b20*/  STL [R1+0x214], R19 ;  /* 0x0002141301007387 */ /* 0x0001e20000100800 */
[C---:B------:R-:W-:Y:S02]  /*17b30*/  FSEL R7, R5.reuse, -0.082518599927425384521, !P4 ;  /* 0xbda8ff8305077808 */ /* 0x040fe40006000000 */
[----:B0-----:R-:W-:-:S03]  /*17b40*/  FSEL R19, R5, -0.082518599927425384521, !P3 ;  /* 0xbda8ff8305137808 */ /* 0x001fc60005800000 */
[----:B------:R0:W-:Y:S04]  /*17b50*/  STL.64 [R1+0x200], R6 ;  /* 0x0002000601007387 */ /* 0x0001e80000100a00 */
[----:B0-----:R0:W5:Y:S04]  /*17b60*/  LDL.LU R7, [R1+0x1088] ;  /* 0x0010880001077983 */ /* 0x0011680000300800 */
[----:B----4-:R1:W-:Y:S04]  /*17b70*/  STL.64 [R1+0x238], R32 ;  /* 0x0002382001007387 */ /* 0x0103e80000100a00 */
[----:B---3--:R3:W-:Y:S01]  /*17b80*/  STL.64 [R1+0x228], R24 ;  /* 0x0002281801007387 */ /* 0x0087e20000100a00 */
[----:B-1----:R1:W4:-:S03]  /*17b90*/  DMUL R32, R26, R26 ;  /* 0x0000001a1a207228 */ /* 0x0023060000000000 */
[----:B--2---:R-:W-:Y:S04]  /*17ba0*/  STL.64 [R1+0x218], R12 ;  /* 0x0002180c01007387 */ /* 0x004fe80000100a00 */
[----:B------:R2:W-:Y:S04]  /*17bb0*/  STL.64 [R1+0x240], R28 ;  /* 0x0002401c01007387 */ /* 0x0005e80000100a00 */
[----:B-1----:R-:W4:Y:S04]  /*17bc0*/  LDL.64 R26, [R1+0x5c8] ;  /* 0x0005c800011a7983 */ /* 0x002f280000100a00 */
[----:B---3--:R-:W3:Y:S04]  /*17bd0*/  LDL.64 R24, [R1+0x5c0] ;  /* 0x0005c00001187983 */ /* 0x008ee80000100a00 */
[----:B--2---:R-:W2:Y:S04]  /*17be0*/  LDL.64 R28, [R1+0x5d0] ;  /* 0x0005d000011c7983 */ /* 0x004ea80000100a00 */
[----:B------:R-:W2:Y:S04]  /*17bf0*/  LDL.64 R12, [R1+0x5b8] ;  /* 0x0005b800010c7983 */ /* 0x000ea80000100a00 */
[----:B------:R1:W-:Y:S04]  /*17c00*/  STL.64 [R1+0x208], R18 ;  /* 0x0002081201007387 */ /* 0x0003e80000100a00 */
[----:B-1----:R0:W5:Y:S01]  /*17c10*/  LDL.LU.64 R18, [R1+0x1090] ;  /* 0x0010900001127983 */ /* 0x0021620000300a00 */
[----:B------:R-:W-:-:S02]  /*17c20*/  LOP3.LUT P1, RZ, R2, 0x8000000, RZ, 0xc0, !PT ;  /* 0x0800000002ff7812 */ /* 0x000fc4000782c0ff */
[C---:B------:R-:W-:Y:S02]  /*17c30*/  LOP3.LUT P3, RZ, R2.reuse, 0x2000000, RZ, 0xc0, !PT ;  /* 0x0200000002ff7812 */ /* 0x040fe4000786c0ff */
[C---:B------:R-:W-:Y:S02]  /*17c40*/  LOP3.LUT P4, RZ, R2.reuse, 0x1000000, RZ, 0xc0, !PT ;  /* 0x0100000002ff7812 */ /* 0x040fe4000788c0ff */
[C---:B------:R-:W-:Y:S02]  /*17c50*/  FSEL R35, R5.reuse, -0.082518599927425384521, !P3 ;  /* 0xbda8ff8305237808 */ /* 0x040fe40005800000 */
[C---:B------:R-:W-:Y:S02]  /*17c60*/  FSEL R37, R5.reuse, -0.082518599927425384521, !P4 ;  /* 0xbda8ff8305257808 */ /* 0x040fe40006000000 */
[----:B------:R-:W-:Y:S01]  /*17c70*/  FSEL R11, R5, -0.082518599927425384521, !P1 ;  /* 0xbda8ff83050b7808 */ /* 0x000fe20004800000 */
[----:B------:R-:W-:Y:S04]  /*17c80*/  STL.64 [R1+0x1e8], R34 ;  /* 0x0001e82201007387 */ /* 0x000fe80000100a00 */
[----:B------:R-:W-:Y:S04]  /*17c90*/  STL.64 [R1+0x1f0], R36 ;  /* 0x0001f02401007387 */ /* 0x000fe80000100a00 */
[----:B------:R-:W-:Y:S01]  /*17ca0*/  STL.64 [R1+0x1c8], R10 ;  /* 0x0001c80a01007387 */ /* 0x000fe20000100a00 */
[----:B------:R-:W-:-:S02]  /*17cb0*/  LOP3.LUT P5, RZ, R2, 0x40000000, RZ, 0xc0, !PT ;  /* 0x4000000002ff7812 */ /* 0x000fc400078ac0ff */
[----:B------:R-:W-:-:S04]  /*17cc0*/  LOP3.LUT P2, RZ, R2, 0x4000000, RZ, 0xc0, !PT ;  /* 0x0400000002ff7812 */ /* 0x000fc8000784c0ff */
[C---:B------:R-:W-:Y:S02]  /*17cd0*/  FSEL R23, R5.reuse, -0.082518599927425384521, !P2 ;  /* 0xbda8ff8305177808 */ /* 0x040fe40005000000 */
[C---:B------:R-:W-:Y:S01]  /*17ce0*/  LOP3.LUT P0, RZ, R2.reuse, 0x10000000, RZ, 0xc0, !PT ;  /* 0x1000000002ff7812 */ /* 0x040fe2000780c0ff */
[----:B------:R-:W-:Y:S01]  /*17cf0*/  BSSY B1, `(.L_x_462) ;  /* 0x0000014000017945 */ /* 0x000fe20003800000 */
[C---:B------:R-:W-:Y:S01]  /*17d00*/  LOP3.LUT P6, RZ, R2.reuse, 0x20000000, RZ, 0xc0, !PT ;  /* 0x2000000002ff7812 */ /* 0x040fe200078cc0ff */
[----:B------:R1:W-:Y:S01]  /*17d10*/  STL.64 [R1+0x1e0], R22 ;  /* 0x0001e01601007387 */ /* 0x0003e20000100a00 */
[----:B------:R-:W0:Y:S01]  /*17d20*/  DMUL R30, R30, R30 ;  /* 0x0000001e1e1e7228 */ /* 0x000e220000000000 */
[----:B------:R-:W-:Y:S02]  /*17d30*/  FSEL R21, R5, -0.082518599927425384521, !P0 ;  /* 0xbda8ff8305157808 */ /* 0x000fe40004000000 */
[C---:B------:R-:W-:Y:S02]  /*17d40*/  LOP3.LUT P4, RZ, R2.reuse, 0x800000, RZ, 0xc0, !PT ;  /* 0x0080000002ff7812 */ /* 0x040fe4000788c0ff */
[----:B------:R-:W-:-:S02]  /*17d50*/  LOP3.LUT P3, RZ, R2, 0x400000, RZ, 0xc0, !PT ;  /* 0x0040000002ff7812 */ /* 0x000fc4000786c0ff */
[C---:B------:R-:W-:Y:S02]  /*17d60*/  LOP3.LUT P2, RZ, R2.reuse, 0x200000, RZ, 0xc0, !PT ;  /* 0x0020000002ff7812 */ /* 0x040fe4000784c0ff */
[C---:B------:R-:W-:Y:S02]  /*17d70*/  LOP3.LUT P1, RZ, R2.reuse, 0x100000, RZ, 0xc0, !PT ;  /* 0x0010000002ff7812 */ /* 0x040fe4000782c0ff */
[----:B------:R-:W-:Y:S02]  /*17d80*/  LOP3.LUT P0, RZ, R2, 0x80000, RZ, 0xc0, !PT ;  /* 0x0008000002ff7812 */ /* 0x000fe4000780c0ff */
[----:B------:R-:W-:Y:S01]  /*17d90*/  FSEL R17, R5, -0.082518599927425384521, !P6 ;  /* 0xbda8ff8305117808 */ /* 0x000fe20007000000 */
[----:B----4-:R-:W4:-:S04]  /*17da0*/  DMUL R26, R26, R26 ;  /* 0x0000001a1a1a7228 */ /* 0x010f080000000000 */
[----:B---3--:R-:W3:-:S04]  /*17db0*/  DMUL R24, R24, R24 ;  /* 0x0000001818187228 */ /* 0x008ec80000000000 */
[----:B--2---:R-:W2:-:S04]  /*17dc0*/  DMUL R28, R28, R28 ;  /* 0x0000001c1c1c7228 */ /* 0x004e880000000000 */
[----:B-1----:R1:W0:Y:S01]  /*17dd0*/  DMUL R22, R12, R12 ;  /* 0x0000000c0c167228 */ /* 0x0022220000000000 */
[----:B------:R-:W-:Y:S05]  /*17de0*/  @P5 BRA `(.L_x_463) ;  /* 0x0000004000005947 */ /* 0x000fea0003800000 */
[----:B--2345:R-:W-:Y:S01]  /*17df0*/  IMAD.MOV.U32 R6, RZ, RZ, R14 ;  /* 0x000000ffff067224 */ /* 0x03cfe200078e000e */
[----:B------:R-:W-:Y:S01]  /*17e00*/  MOV R5, 0x17e30 ;  /* 0x00017e3000057802 */ /* 0x000fe20000000f00 */
[----:B------:R-:W-:-:S03]  /*17e10*/  IMAD.MOV.U32 R3, RZ, RZ, R15 ;  /* 0x000000ffff037224 */ /* 0x000fc600078e000f */
[----:B01----:R-:W-:Y:S05]  /*17e20*/  CALL.REL.NOINC `($triton_poi_fused_cat_8$__internal_trig_reduction_slowpathd) ;  /* 0x00015da000007944 */ /* 0x003fea0003c00000 */
.L_x_463:
[----:B--234-:R-:W-:Y:S05]  /*17e30*/  BSYNC B1 ;  /* 0x0000000000017941 */ /* 0x01cfea0003800000 */
.L_x_462:
[----:B0-----:R0:W-:Y:S04]  /*17e40*/  STL.64 [R1+0x10a8], R22 ;  /* 0x0010a81601007387 */ /* 0x0011e80000100a00 */
[----:B------:R2:W-:Y:S04]  /*17e50*/  STL [R1+0x10a0], R2 ;  /* 0x0010a00201007387 */ /* 0x0005e80000100800 */
[----:B-----5:R3:W-:Y:S04]  /*17e60*/  STL.64 [R1+0x1098], R18 ;  /* 0x0010981201007387 */ /* 0x0207e80000100a00 */
[----:B0-----:R-:W4:Y:S04]  /*17e70*/  LDL.64 R22, [R1+0x1c0] ;  /* 0x0001c00001167983 */ /* 0x001f280000100a00 */
[----:B--2---:R-:W4:Y:S04]  /*17e80*/  LDL.LU.64 R2, [R1+0x380] ;  /* 0x0003800001027983 */ /* 0x004f280000300a00 */
[----:B---3--:R-:W4:Y:S04]  /*17e90*/  LDL.LU.64 R18, [R1+0xdf0] ;  /* 0x000df00001127983 */ /* 0x008f280000300a00 */
[----:B------:R0:W-:Y:S04]  /*17ea0*/  STL.64 [R1+0x10e0], R32 ;  /* 0x0010e02001007387 */ /* 0x0001e80000100a00 */
[----:B------:R-:W2:Y:S04]  /*17eb0*/  LDL.LU.64 R36, [R1+0x368] ;  /* 0x0003680001247983 */ /* 0x000ea80000300a00 */
[----:B------:R-:W2:Y:S04]  /*17ec0*/  LDL.64 R34, [R1+0x1a8] ;  /* 0x0001a80001227983 */ /* 0x000ea80000100a00 */
[----:B0-----:R-:W2:Y:S04]  /*17ed0*/  LDL.LU.64 R32, [R1+0xd48] ;  /* 0x000d480001207983 */ /* 0x001ea80000300a00 */
[----:B------:R4:W-:Y:S04]  /*17ee0*/  STL [R1+0x1088], R4 ;  /* 0x0010880401007387 */ /* 0x0009e80000100800 */
[----:B------:R-:W3:Y:S04]  /*17ef0*/  LDL.LU.64 R14, [R1+0xd08] ;  /* 0x000d0800010e7983 */ /* 0x000ee80000300a00 */
[----:B-1----:R-:W3:Y:S04]  /*17f00*/  LDL.LU.64 R12, [R1+0x360] ;  /* 0x00036000010c7983 */ /* 0x002ee80000300a00 */
[----:B------:R-:W3:Y:S01]  /*17f10*/  LDL.64 R10, [R1+0x1a0] ;  /* 0x0001a000010a7983 */ /* 0x000ee20000100a00 */
[----:B----4-:R-:W0:-:S03]  /*17f20*/  DFMA R4, R22, R2, R18 ;  /* 0x000000021604722b */ /* 0x010e060000000012 */
[----:B------:R1:W-:Y:S04]  /*17f30*/  STL.64 [R1+0x10d8], R30 ;  /* 0x0010d81e01007387 */ /* 0x0003e80000100a00 */
[----:B------:R-:W-:Y:S04]  /*17f40*/  STL.64 [R1+0x10d0], R28 ;  /* 0x0010d01c01007387 */ /* 0x000fe80000100a00 */
[----:B0-----:R2:W-:Y:S04]  /*17f50*/  STL.64 [R1+0x380], R4 ;  /* 0x0003800401007387 */ /* 0x0015e80000100a00 */
[----:B------:R0:W-:Y:S04]  /*17f60*/  STL.64 [R1+0x10c8], R26 ;  /* 0x0010c81a01007387 */ /* 0x0001e80000100a00 */
[----:B-1----:R-:W4:Y:S01]  /*17f70*/  LDL.64 R30, [R1+0x1b0] ;  /* 0x0001b000011e7983 */ /* 0x002f220000100a00 */
[----:B--2---:R1:W2:-:S03]  /*17f80*/  DFMA R4, R34, R36, R32 ;  /* 0x000000242204722b */ /* 0x0042860000000020 */
[----:B------:R-:W4:Y:S04]  /*17f90*/  LDL.LU.64 R28, [R1+0x370] ;  /* 0x00037000011c7983 */ /* 0x000f280000300a00 */
[----:B-1----:R-:W3:Y:S04]  /*17fa0*/  LDL.LU.64 R36, [R1+0xb60] ;  /* 0x000b600001247983 */ /* 0x002ee80000300a00 */
[----:B------:R-:W4:Y:S04]  /*17fb0*/  LDL.LU.64 R34, [R1+0x300] ;  /* 0x0003000001227983 */ /* 0x000f280000300a00 */
[----:B------:R-:W4:Y:S04]  /*17fc0*/  LDL.64 R32, [R1+0x140] ;  /* 0x0001400001207983 */ /* 0x000f280000100a00 */
[----:B0-----:R-:W4:Y:S04]  /*17fd0*/  LDL.LU.64 R26, [R1+0xd70] ;  /* 0x000d7000011a7983 */ /* 0x001f280000300a00 */
[----:B------:R-:W-:Y:S04]  /*17fe0*/  STL [R1+0x108c], R7 ;  /* 0x00108c0701007387 */ /* 0x000fe80000100800 */
[----:B------:R0:W-:Y:S04]  /*17ff0*/  STL.64 [R1+0x10c0], R20 ;  /* 0x0010c01401007387 */ /* 0x0001e80000100a00 */
[----:B------:R1:W-:Y:S04]  /*18000*/  STL.64 [R1+0x10b8], R24 ;  /* 0x0010b81801007387 */ /* 0x0003e80000100a00 */
[----:B------:R2:W-:Y:S04]  /*18010*/  STL.64 [R1+0x10b0], R16 ;  /* 0x0010b01001007387 */ /* 0x0005e80000100a00 */
[----:B0-----:R-:W4:Y:S04]  /*18020*/  LDL.64 R20, [R1+0x1b8] ;  /* 0x0001b80001147983 */ /* 0x001f280000100a00 */
[----:B-1----:R-:W4:Y:S04]  /*18030*/  LDL.LU.64 R24, [R1+0x378] ;  /* 0x0003780001187983 */ /* 0x002f280000300a00 */
[----:B--2---:R-:W2:Y:S04]  /*18040*/  LDL.LU.64 R16, [R1+0xdb8] ;  /* 0x000db80001107983 */ /* 0x004ea80000300a00 */
[----:B------:R0:W-:Y:S04]  /*18050*/  STL.64 [R1+0x1090], R8 ;  /* 0x0010900801007387 */ /* 0x0001e80000100a00 */
[----:B------:R1:W-:Y:S04]  /*18060*/  STL.64 [R1+0x368], R4 ;  /* 0x0003680401007387 */ /* 0x0003e80000100a00 */
[----:B------:R-:W2:Y:S04]  /*18070*/  LDL.LU.64 R22, [R1+0x2f0] ;  /* 0x0002f00001167983 */ /* 0x000ea80000300a00 */
[----:B0-----:R-:W2:Y:S04]  /*18080*/  LDL.64 R8, [R1+0x120] ;  /* 0x0001200001087983 */ /* 0x001ea80000100a00 */
[----:B-1----:R-:W2:Y:S04]  /*18090*/  LDL.LU.64 R4, [R1+0x2d0] ;  /* 0x0002d00001047983 */ /* 0x002ea80000300a00 */
[----:B------:R-:W2:Y:S04]  /*180a0*/  LDL.LU.64 R18, [R1+0xaf0] ;  /* 0x000af00001127983 */ /* 0x000ea80000300a00 */
[----:B---3--:R0:W-:Y:S04]  /*180b0*/  STL.64 [R1+0x1298], R36 ;  /* 0x0012982401007387 */ /* 0x0081e80000100a00 */
[----:B----4-:R1:W-:Y:S04]  /*180c0*/  STL.64 [R1+0x12a0], R34 ;  /* 0x0012a02201007387 */ /* 0x0103e80000100a00 */
[----:B------:R3:W-:Y:S04]  /*180d0*/  STL.64 [R1+0x12a8], R32 ;  /* 0x0012a82001007387 */ /* 0x0007e80000100a00 */
[----:B0-----:R-:W4:Y:S04]  /*180e0*/  LDL.64 R36, [R1+0x148] ;  /* 0x0001480001247983 */ /* 0x001f280000100a00 */
[----:B-1----:R-:W2:Y:S04]  /*180f0*/  LDL.LU.64 R34, [R1+0x308] ;  /* 0x0003080001227983 */ /* 0x002ea80000300a00 */
[----:B---3--:R-:W3:Y:S04]  /*18100*/  LDL.LU.64 R32, [R1+0xb90] ;  /* 0x000b900001207983 */ /* 0x008ee80000300a00 */
[----:B----4-:R0:W-:Y:S04]  /*18110*/  STL.64 [R1+0x12b0], R36 ;  /* 0x0012b02401007387 */ /* 0x0101e80000100a00 */
[----:B--2---:R1:W-:Y:S04]  /*18120*/  STL.64 [R1+0x12b8], R34 ;  /* 0x0012b82201007387 */ /* 0x0043e80000100a00 */
[----:B---3--:R2:W-:Y:S04]  /*18130*/  STL.64 [R1+0x12c0], R32 ;  /* 0x0012c02001007387 */ /* 0x0085e80000100a00 */
[----:B0-----:R-:W3:Y:S04]  /*18140*/  LDL.64 R36, [R1+0x150] ;  /* 0x0001500001247983 */ /* 0x001ee80000100a00 */
[----:B-1----:R-:W4:Y:S04]  /*18150*/  LDL.LU.64 R34, [R1+0x310] ;  /* 0x0003100001227983 */ /* 0x002f280000300a00 */
[----:B--2---:R-:W2:Y:S04]  /*18160*/  LDL.LU.64 R32, [R1+0xbb0] ;  /* 0x000bb00001207983 */ /* 0x004ea80000300a00 */
[----:B---3--:R0:W-:Y:S04]  /*18170*/  STL.64 [R1+0x12c8], R36 ;  /* 0x0012c82401007387 */ /* 0x0081e80000100a00 */
[----:B----4-:R1:W-:Y:S04]  /*18180*/  STL.64 [R1+0x12d0], R34 ;  /* 0x0012d02201007387 */ /* 0x0103e80000100a00 */
[----:B--2---:R2:W-:Y:S04]  /*18190*/  STL.64 [R1+0x12d8], R32 ;  /* 0x0012d82001007387 */ /* 0x0045e80000100a00 */
        /* <DEDUP_REMOVED lines=49> */
[----:B-1----:R-:W3:Y:S04]  /*184b0*/  LDL.LU.64 R34, [R1+0x358] ;  /* 0x0003580001227983 */ /* 0x002ee80000300a00 */
[----:B--2---:R-:W3:Y:S02]  /*184c0*/  LDL.LU.64 R32, [R1+0xcf0] ;  /* 0x000cf00001207983 */ /* 0x004ee40000300a00 */
[----:B---3--:R0:W1:-:S02]  /*184d0*/  DFMA R36, R36, R34, R32 ;  /* 0x000000222424722b */ /* 0x0080440000000020 */
[----:B0-----:R-:W2:Y:S04]  /*184e0*/  LDL.LU.64 R32, [R1+0x1398] ;  /* 0x0013980001207983 */ /* 0x001ea80000300a00 */
[----:B------:R-:W2:Y:S04]  /*184f0*/  LDL.LU.64 R34, [R1+0x1390] ;  /* 0x0013900001227983 */ /* 0x000ea80000300a00 */
[----:B-1----:R0:W-:Y:S04]  /*18500*/  STL.64 [R1+0x358], R36 ;  /* 0x0003582401007387 */ /* 0x0021e80000100a00 */
[----:B0-----:R-:W2:Y:S02]  /*18510*/  LDL.LU.64 R36, [R1+0x1388] ;  /* 0x0013880001247983 */ /* 0x001ea40000300a00 */
[----:B--2---:R0:W1:-:S02]  /*18520*/  DFMA R36, R36, R34, R32 ;  /* 0x000000222424722b */ /* 0x0040440000000020 */
        /* <DEDUP_REMOVED lines=51> */
[----:B------:R-:W3:Y:S04]  /*18860*/  LDL.LU.64 R34, [R1+0x270] ;  /* 0x0002700001227983 */ /* 0x000ee80000300a00 */
[----:B-1----:R0:W-:Y:S04]  /*18870*/  STL.64 [R1+0x300], R32 ;  /* 0x0003002001007387 */ /* 0x0021e80000100a00 */
[----:B0-----:R-:W4:Y:S04]  /*18880*/  LDL.64 R32, [R1+0xb8] ;  /* 0x0000b80001207983 */ /* 0x001f280000100a00 */
[----:B--2---:R0:W-:Y:S04]  /*18890*/  STL.64 [R1+0x1190], R36 ;  /* 0x0011902401007387 */ /* 0x0041e80000100a00 */
[----:B---3--:R1:W-:Y:S04]  /*188a0*/  STL.64 [R1+0x1198], R34 ;  /* 0x0011982201007387 */ /* 0x0083e80000100a00 */
[----:B0-----:R-:W2:Y:S04]  /*188b0*/  LDL.64 R36, [R1+0xc0] ;  /* 0x0000c00001247983 */ /* 0x001ea80000100a00 */
[----:B-1----:R-:W3:Y:S04]  /*188c0*/  LDL.LU.64 R34, [R1+0x278] ;  /* 0x0002780001227983 */ /* 0x002ee80000300a00 */
[----:B----4-:R0:W-:Y:S04]  /*188d0*/  STL.64 [R1+0x11a0], R32 ;  /* 0x0011a02001007387 */ /* 0x0101e80000100a00 */
[----:B0-----:R-:W4:Y:S04]  /*188e0*/  LDL.LU.64 R32, [R1+0x890] ;  /* 0x0008900001207983 */ /* 0x001f280000300a00 */
        /* <DEDUP_REMOVED lines=57> */
[----:B-1----:R-:W2:Y:S04]  /*18c80*/  LDL.LU.64 R34, [R1+0x2c8] ;  /* 0x0002c80001227983 */ /* 0x002ea80000300a00 */
[----:B----4-:R0:W-:Y:S04]  /*18c90*/  STL.64 [R1+0x1290], R32 ;  /* 0x0012902001007387 */ /* 0x0101e80000100a00 */
        /* <DEDUP_REMOVED lines=45> */
[----:B0-----:R-:W2:Y:S01]  /*18f70*/  LDL.LU.64 R36, [R1+0x11c0] ;  /* 0x0011c00001247983 */ /* 0x001ea20000300a00 */
[----:B------:R0:W-:-:S03]  /*18f80*/  DFMA R6, R30, R28, R26 ;  /* 0x0000001c1e06722b */ /* 0x0001c6000000001a */
[----:B0-----:R-:W3:Y:S04]  /*18f90*/  LDL.LU.64 R30, [R1+0xb40] ;  /* 0x000b4000011e7983 */ /* 0x001ee80000300a00 */
[----:B------:R-:W3:Y:S04]  /*18fa0*/  LDL.LU.64 R28, [R1+0x2f8] ;  /* 0x0002f800011c7983 */ /* 0x000ee80000300a00 */
[----:B------:R-:W3:Y:S01]  /*18fb0*/  LDL.64 R26, [R1+0x138] ;  /* 0x00013800011a7983 */ /* 0x000ee20000100a00 */
[----:B--2---:R0:W1:-:S03]  /*18fc0*/  DFMA R36, R36, R34, R32 ;  /* 0x000000222424722b */ /* 0x0040460000000020 */
[----:B0-----:R-:W2:Y:S04]  /*18fd0*/  LDL.LU.64 R32, [R1+0x11b8] ;  /* 0x0011b80001207983 */ /* 0x001ea80000300a00 */
[----:B------:R-:W2:Y:S04]  /*18fe0*/  LDL.LU.64 R34, [R1+0x11b0] ;  /* 0x0011b00001227983 */ /* 0x000ea80000300a00 */
[----:B-1----:R0:W-:Y:S04]  /*18ff0*/  STL.64 [R1+0x280], R36 ;  /* 0x0002802401007387 */ /* 0x0021e80000100a00 */
[----:B0-----:R-:W2:Y:S01]  /*19000*/  LDL.LU.64 R36, [R1+0x11a8] ;  /* 0x0011a80001247983 */ /* 0x001ea20000300a00 */
[----:B---3--:R0:W1:-:S03]  /*19010*/  DFMA R26, R26, R28, R30 ;  /* 0x0000001c1a1a722b */ /* 0x008046000000001e */
[----:B0-----:R-:W3:Y:S04]  /*19020*/  LDL.LU.64 R30, [R1+0x860] ;  /* 0x00086000011e7983 */ /* 0x001ee80000300a00 */
[----:B-1----:R0:W-:Y:S04]  /*19030*/  STL.64 [R1+0x2f8], R26 ;  /* 0x0002f81a01007387 */ /* 0x0021e80000100a00 */
[----:B------:R-:W3:Y:S04]  /*19040*/  LDL.LU.64 R28, [R1+0x268] ;  /* 0x00026800011c7983 */ /* 0x000ee80000300a00 */
[----:B0-----:R-:W3:Y:S01]  /*19050*/  LDL.64 R26, [R1+0xb0] ;  /* 0x0000b000011a7983 */ /* 0x001ee20000100a00 */
[----:B--2---:R0:W1:-:S03]  /*19060*/  DFMA R36, R36, R34, R32 ;  /* 0x000000222424722b */ /* 0x0040460000000020 */
[----:B0-----:R-:W2:Y:S04]  /*19070*/  LDL.LU.64 R32, [R1+0x11a0] ;  /* 0x0011a00001207983 */ /* 0x001ea80000300a00 */
[----:B------:R-:W2:Y:S04]  /*19080*/  LDL.LU.64 R34, [R1+0x1198] ;  /* 0x0011980001227983 */ /* 0x000ea80000300a00 */
[----:B-1----:R0:W-:Y:S04]  /*19090*/  STL.64 [R1+0x278], R36 ;  /* 0x0002782401007387 */ /* 0x0021e80000100a00 */
[----:B0-----:R-:W2:Y:S01]  /*190a0*/  LDL.LU.64 R36, [R1+0x1190] ;  /* 0x0011900001247983 */ /* 0x001ea20000300a00 */
[----:B---3--:R0:W-:-:S03]  /*190b0*/  DFMA R26, R26, R28, R30 ;  /* 0x0000001c1a1a722b */ /* 0x0081c6000000001e */
[----:B0-----:R-:W3:Y:S04]  /*190c0*/  LDL.LU.64 R30, [R1+0x208] ;  /* 0x00020800011e7983 */ /* 0x001ee80000300a00 */
[----:B------:R-:W4:Y:S01]  /*190d0*/  LDL.64 R28, [R1+0x50] ;  /* 0x00005000011c7983 */ /* 0x000f220000100a00 */
[----:B--2---:R-:W0:-:S07]  /*190e0*/  DFMA R32, R32, R34, R36 ;  /* 0x000000222020722b */ /* 0x004e0e0000000024 */
[----:B0-----:R0:W-:Y:S04]  /*190f0*/  STL.64 [R1+0x270], R32 ;  /* 0x0002702001007387 */ /* 0x0011e80000100a00 */
[----:B0-----:R-:W2:Y:S04]  /*19100*/  LDL.LU.64 R32, [R1+0x3d8] ;  /* 0x0003d80001207983 */ /* 0x001ea80000300a00 */
[----:B---3--:R0:W-:Y:S04]  /*19110*/  STL.64 [R1+0x10f0], R30 ;  /* 0x0010f01e01007387 */ /* 0x0081e80000100a00 */
[----:B----4-:R1:W-:Y:S04]  /*19120*/  STL.64 [R1+0x10f8], R28 ;  /* 0x0010f81c01007387 */ /* 0x0103e80000100a00 */
[----:B0-----:R-:W3:Y:S04]  /*19130*/  LDL.LU.64 R30, [R1+0x210] ;  /* 0x00021000011e7983 */ /* 0x001ee80000300a00 */
[----:B-1----:R-:W4:Y:S04]  /*19140*/  LDL.LU.64 R28, [R1+0x3e0] ;  /* 0x0003e000011c7983 */ /* 0x002f280000300a00 */
[----:B--2---:R0:W-:Y:S04]  /*19150*/  STL.64 [R1+0x10e8], R32 ;  /* 0x0010e82001007387 */ /* 0x0041e80000100a00 */
[----:B0-----:R-:W2:Y:S04]  /*19160*/  LDL.64 R32, [R1+0x58] ;  /* 0x0000580001207983 */ /* 0x001ea80000100a00 */
        /* <DEDUP_REMOVED lines=21> */
[----:B-1----:R-:W4:Y:S01]  /*192c0*/  LDL.LU.64 R28, [R1+0x480] ;  /* 0x00048000011c7983 */ /* 0x002f220000300a00 */
[----:B------:R-:W0:-:S03]  /*192d0*/  DFMA R2, R20, R24, R16 ;  /* 0x000000181402722b */ /* 0x000e060000000010 */
[----:B------:R-:W-:Y:S04]  /*192e0*/  STL.64 [R1+0x370], R6 ;  /* 0x0003700601007387 */ /* 0x000fe80000100a00 */
[----:B--2---:R1:W-:Y:S04]  /*192f0*/  STL.64 [R1+0x1148], R32 ;  /* 0x0011482001007387 */ /* 0x0043e80000100a00 */
[----:B0-----:R0:W-:Y:S04]  /*19300*/  STL.64 [R1+0x378], R2 ;  /* 0x0003780201007387 */ /* 0x0011e80000100a00 */
[----:B------:R-:W2:Y:S04]  /*19310*/  LDL.LU.64 R24, [R1+0xb08] ;  /* 0x000b080001187983 */ /* 0x000ea80000300a00 */
[----:B-1----:R-:W2:Y:S01]  /*19320*/  LDL.64 R32, [R1+0x78] ;  /* 0x0000780001207983 */ /* 0x002ea20000100a00 */
[----:B0-----:R-:W0:-:S03]  /*19330*/  DFMA R2, R10, R12, R14 ;  /* 0x0000000c0a02722b */ /* 0x001e06000000000e */
[----:B------:R-:W2:Y:S04]  /*19340*/  LDL.64 R20, [R1+0x130] ;  /* 0x0001300001147983 */ /* 0x000ea80000100a00 */
[----:B------:R-:W2:Y:S04]  /*19350*/  LDL.LU.64 R6, [R1+0x9e0] ;  /* 0x0009e00001067983 */ /* 0x000ea80000300a00 */
[----:B0-----:R0:W-:Y:S04]  /*19360*/  STL.64 [R1+0x360], R2 ;  /* 0x0003600201007387 */ /* 0x0011e80000100a00 */
[----:B------:R-:W2:Y:S04]  /*19370*/  LDL.LU.64 R12, [R1+0xa10] ;  /* 0x000a1000010c7983 */ /* 0x000ea80000300a00 */
[----:B------:R-:W2:Y:S04]  /*19380*/  LDL.LU.64 R10, [R1+0x2d8] ;  /* 0x0002d800010a7983 */ /* 0x000ea80000300a00 */
[----:B0-----:R-:W2:Y:S04]  /*19390*/  LDL.64 R2, [R1+0x118] ;  /* 0x0001180001027983 */ /* 0x001ea80000100a00 */
[----:B------:R-:W2:Y:S04]  /*193a0*/  LDL.LU.64 R16, [R1+0x2e8] ;  /* 0x0002e80001107983 */ /* 0x000ea80000300a00 */
[----:B------:R-:W2:Y:S04]  /*193b0*/  LDL.64 R14, [R1+0x128] ;  /* 0x00012800010e7983 */ /* 0x000ea80000100a00 */
[----:B---3--:R0:W-:Y:S04]  /*193c0*/  STL.64 [R1+0x1168], R30 ;  /* 0x0011681e01007387 */ /* 0x0081e80000100a00 */
[----:B----4-:R1:W-:Y:S04]  /*193d0*/  STL.64 [R1+0x1170], R28 ;  /* 0x0011701c01007387 */ /* 0x0103e80000100a00 */
[----:B0-----:R-:W3:Y:S04]  /*193e0*/  LDL.LU.64 R30, [R1+0x238] ;  /* 0x00023800011e7983 */ /* 0x001ee80000300a00 */
[----:B-1----:R-:W4:Y:S04]  /*193f0*/  LDL.LU.64 R28, [R1+0x490] ;  /* 0x00049000011c7983 */ /* 0x002f280000300a00 */
[----:B--2---:R0:W-:Y:S04]  /*19400*/  STL.64 [R1+0x1160], R32 ;  /* 0x0011602001007387 */ /* 0x0041e80000100a00 */
[----:B0-----:R-:W2:Y:S01]  /*19410*/  LDL.64 R32, [R1+0x80] ;  /* 0x0000800001207983 */ /* 0x001ea20000100a00 */
[----:B------:R0:W1:-:S03]  /*19420*/  DFMA R20, R20, R22, R24 ;  /* 0x000000161414722b */ /* 0x0000460000000018 */
[----:B0-----:R-:W2:Y:S01]  /*19430*/  LDL.LU.64 R24, [R1+0x858] ;  /* 0x0008580001187983 */ /* 0x001ea20000300a00 */
[----:B------:R-:W-:-:S04]  /*19440*/  DFMA R8, R8, R10, R12 ;  /* 0x0000000a0808722b */ /* 0x000fc8000000000c */
[----:B------:R-:W0:Y:S01]  /*19450*/  DFMA R2, R2, R4, R6 ;  /* 0x000000040202722b */ /* 0x000e220000000006 */
[----:B-1----:R1:W-:Y:S03]  /*19460*/  STL.64 [R1+0x2f0], R20 ;  /* 0x0002f01401007387 */ /* 0x0023e60000100a00 */
[----:B------:R-:W1:-:S03]  /*19470*/  DFMA R14, R14, R16, R18 ;  /* 0x000000100e0e722b */ /* 0x000e460000000012 */
[----:B0-----:R0:W-:Y:S04]  /*19480*/  STL.64 [R1+0x2d0], R2 ;  /* 0x0002d00201007387 */ /* 0x0011e80000100a00 */
[----:B------:R0:W-:Y:S04]  /*19490*/  STL.64 [R1+0x2d8], R8 ;  /* 0x0002d80801007387 */ /* 0x0001e80000100a00 */
[----:B------:R-:W2:Y:S04]  /*194a0*/  LDL.LU.64 R22, [R1+0x260] ;  /* 0x0002600001167983 */ /* 0x000ea80000300a00 */
[----:B-1----:R-:W2:Y:S04]  /*194b0*/  LDL.64 R20, [R1+0xa8] ;  /* 0x0000a80001147983 */ /* 0x002ea80000100a00 */
[----:B------:R-:W2:Y:S04]  /*194c0*/  LDL.LU.64 R6, [R1+0x598] ;  /* 0x0005980001067983 */ /* 0x000ea80000300a00 */
[----:B------:R-:W2:Y:S04]  /*194d0*/  LDL.LU.64 R4, [R1+0x248] ;  /* 0x0002480001047983 */ /* 0x000ea80000300a00 */
[----:B0-----:R-:W2:Y:S04]  /*194e0*/  LDL.64 R2, [R1+0x90] ;  /* 0x0000900001027983 */ /* 0x001ea80000100a00 */
[----:B------:R-:W2:Y:S04]  /*194f0*/  LDL.LU.64 R12, [R1+0x638] ;  /* 0x00063800010c7983 */ /* 0x000ea80000300a00 */
[----:B------:R-:W2:Y:S04]  /*19500*/  LDL.LU.64 R10, [R1+0x250] ;  /* 0x00025000010a7983 */ /* 0x000ea80000300a00 */
[----:B------:R-:W2:Y:S04]  /*19510*/  LDL.64 R8, [R1+0x98] ;  /* 0x0000980001087983 */ /* 0x000ea80000100a00 */
[----:B------:R0:W-:Y:S04]  /*19520*/  STL.64 [R1+0x2e8], R14 ;  /* 0x0002e80e01007387 */ /* 0x0001e80000100a00 */
[----:B---3--:R1:W-:Y:S04]  /*19530*/  STL.64 [R1+0x1180], R30 ;  /* 0x0011801e01007387 */ /* 0x0083e80000100a00 */
[----:B----4-:R3:W-:Y:S04]  /*19540*/  STL.64 [R1+0x1188], R28 ;  /* 0x0011881c01007387 */ /* 0x0107e80000100a00 */
[----:B------:R-:W4:Y:S04]  /*19550*/  LDL.LU.64 R18, [R1+0x848] ;  /* 0x0008480001127983 */ /* 0x000f280000300a00 */
[----:B------:R-:W4:Y:S04]  /*19560*/  LDL.LU.64 R16, [R1+0x258] ;  /* 0x0002580001107983 */ /* 0x000f280000300a00 */
[----:B0-----:R-:W4:Y:S04]  /*19570*/  LDL.64 R14, [R1+0xa0] ;  /* 0x0000a000010e7983 */ /* 0x001f280000100a00 */
[----:B-1----:R-:W4:Y:S04]  /*19580*/  LDL.LU.64 R30, [R1+0x240] ;  /* 0x00024000011e7983 */ /* 0x002f280000300a00 */
[----:B---3--:R-:W3:Y:S04]  /*19590*/  LDL.LU.64 R28, [R1+0x4c8] ;  /* 0x0004c800011c7983 */ /* 0x008ee80000300a00 */
[----:B--2---:R0:W-:Y:S04]  /*195a0*/  STL.64 [R1+0x1178], R32 ;  /* 0x0011782001007387 */ /* 0x0041e80000100a00 */
[----:B0-----:R-:W3:Y:S04]  /*195b0*/  LDL.64 R32, [R1+0x88] ;  /* 0x0000880001207983 */ /* 0x001ee80000100a00 */
[----:B------:R0:W-:Y:S04]  /*195c0*/  STL.64 [R1+0x268], R26 ;  /* 0x0002681a01007387 */ /* 0x0001e80000100a00 */
[----:B0-----:R-:W2:Y:S01]  /*195d0*/  LDL.LU.64 R26, [R1+0x3c8] ;  /* 0x0003c800011a7983 */ /* 0x001ea20000300a00 */
[----:B------:R0:W1:-:S03]  /*195e0*/  DFMA R20, R20, R22, R24 ;  /* 0x000000161414722b */ /* 0x0000460000000018 */
[----:B0-----:R-:W2:Y:S04]  /*195f0*/  LDL.64 R24, [R1+0x38] ;  /* 0x0000380001187983 */ /* 0x001ea80000100a00 */
[----:B------:R-:W2:Y:S01]  /*19600*/  LDL.LU.64 R22, [R1+0x1f0] ;  /* 0x0001f00001167983 */ /* 0x000ea20000300a00 */
[----:B------:R-:W0:-:S03]  /*19610*/  DFMA R2, R2, R4, R6 ;  /* 0x000000040202722b */ /* 0x000e060000000006 */
[----:B-1----:R1:W-:Y:S01]  /*19620*/  STL.64 [R1+0x260], R20 ;  /* 0x0002601401007387 */ /* 0x0023e20000100a00 */
[----:B------:R-:W1:-:S03]  /*19630*/  DFMA R8, R8, R10, R12 ;  /* 0x0000000a0808722b */ /* 0x000e46000000000c */
[----:B0-----:R0:W-:Y:S04]  /*19640*/  STL.64 [R1+0x248], R2 ;  /* 0x0002480201007387 */ /* 0x0011e80000100a00 */
[----:B-1----:R-:W2:Y:S04]  /*19650*/  LDL.LU.64 R20, [R1+0x200] ;  /* 0x0002000001147983 */ /* 0x002ea80000300a00 */
[----:B------:R1:W-:Y:S04]  /*19660*/  STL.64 [R1+0x250], R8 ;  /* 0x0002500801007387 */ /* 0x0003e80000100a00 */
[----:B0-----:R-:W2:Y:S01]  /*19670*/  LDL.LU.64 R2, [R1+0x3b8] ;  /* 0x0003b80001027983 */ /* 0x001ea20000300a00 */
[----:B----4-:R0:W4:-:S03]  /*19680*/  DFMA R14, R14, R16, R18 ;  /* 0x000000100e0e722b */ /* 0x0101060000000012 */
[----:B0-----:R-:W2:Y:S04]  /*19690*/  LDL.LU.64 R16, [R1+0x3c0] ;  /* 0x0003c00001107983 */ /* 0x001ea80000300a00 */
[----:B------:R-:W2:Y:S04]  /*196a0*/  LDL.LU.64 R18, [R1+0x1e8] ;  /* 0x0001e80001127983 */ /* 0x000ea80000300a00 */
[----:B----4-:R0:W-:Y:S04]  /*196b0*/  STL.64 [R1+0x258], R14 ;  /* 0x0002580e01007387 */ /* 0x0101e80000100a00 */
[----:B-1----:R-:W4:Y:S04]  /*196c0*/  LDL.LU.64 R8, [R1+0x3b0] ;  /* 0x0003b00001087983 */ /* 0x002f280000300a00 */
[----:B------:R-:W4:Y:S04]  /*196d0*/  LDL.LU.64 R6, [R1+0x1e0] ;  /* 0x0001e00001067983 */ /* 0x000f280000300a00 */
[----:B------:R-:W2:Y:S04]  /*196e0*/  LDL.LU.64 R4, [R1+0x3a8] ;  /* 0x0003a80001047983 */ /* 0x000ea80000300a00 */
[----:B------:R-:W2:Y:S04]  /*196f0*/  LDL.LU.64 R36, [R1+0x1c8] ;  /* 0x0001c80001247983 */ /* 0x000ea80000300a00 */
[----:B------:R-:W2:Y:S04]  /*19700*/  LDL.LU.64 R34, [R1+0x398] ;  /* 0x0003980001227983 */ /* 0x000ea80000300a00 */
[----:B0-----:R-:W2:Y:S04]  /*19710*/  LDL.LU.64 R14, [R1+0x3a0] ;  /* 0x0003a000010e7983 */ /* 0x001ea80000300a00 */
[----:B------:R-:W2:Y:S04]  /*19720*/  LDL.64 R12, [R1+0x590] ;  /* 0x00059000010c7983 */ /* 0x000ea80000100a00 */
[----:B------:R-:W2:Y:S01]  /*19730*/  LDL.LU.64 R10, [R1+0x390] ;  /* 0x00039000010a7983 */ /* 0x000ea20000300a00 */
[----:B---3--:R0:W1:-:S03]  /*19740*/  DFMA R32, R32, R30, R28 ;  /* 0x0000001e2020722b */ /* 0x008046000000001c */
[----:B0-----:R-:W3:Y:S04]  /*19750*/  LDL.LU.64 R28, [R1+0x1188] ;  /* 0x00118800011c7983 */ /* 0x001ee80000300a00 */
[----:B------:R-:W3:Y:S04]  /*19760*/  LDL.LU.64 R30, [R1+0x1180] ;  /* 0x00118000011e7983 */ /* 0x000ee80000300a00 */
[----:B-1----:R0:W-:Y:S04]  /*19770*/  STL.64 [R1+0x240], R32 ;  /* 0x0002402001007387 */ /* 0x0021e80000100a00 */
[----:B0-----:R-:W3:Y:S02]  /*19780*/  LDL.LU.64 R32, [R1+0x1178] ;  /* 0x0011780001207983 */ /* 0x001ee40000300a00 */
[----:B---3--:R0:W1:-:S02]  /*19790*/  DFMA R32, R32, R30, R28 ;  /* 0x0000001e2020722b */ /* 0x008044000000001c */
        /* <DEDUP_REMOVED lines=28> */
[----:B0-----:R-:W3:Y:S01]  /*19960*/  LDL.LU.64 R32, [R1+0x10e8] ;  /* 0x0010e80001207983 */ /* 0x001ee20000300a00 */
[----:B--2---:R0:W-:-:S03]  /*19970*/  DFMA R24, R24, R20, R26 ;  /* 0x000000141818722b */ /* 0x0041c6000000001a */
[----:B0-----:R-:W2:Y:S01]  /*19980*/  LDL.LU.64 R26, [R1+0x10c8] ;  /* 0x0010c800011a7983 */ /* 0x001ea20000300a00 */
[----:B---3--:R0:W1:-:S03]  /*19990*/  DFMA R28, R28, R30, R32 ;  /* 0x0000001e1c1c722b */ /* 0x0080460000000020 */
[----:B------:R-:W3:Y:S04]  /*199a0*/  LDL.LU.64 R20, [R1+0x10c0] ;  /* 0x0010c00001147983 */ /* 0x000ee80000300a00 */
[----:B0-----:R-:W3:Y:S04]  /*199b0*/  LDL.LU.64 R30, [R1+0x10d8] ;  /* 0x0010d800011e7983 */ /* 0x001ee80000300a00 */
[----:B------:R-:W4:Y:S04]  /*199c0*/  LDL.LU.64 R32, [R1+0x10e0] ;  /* 0x0010e00001207983 */ /* 0x000f280000300a00 */
[----:B-1----:R0:W-:Y:S04]  /*199d0*/  STL.64 [R1+0x208], R28 ;  /* 0x0002081c01007387 */ /* 0x0021e80000100a00 */
[----:B0-----:R-:W4:Y:S04]  /*199e0*/  LDL.LU.64 R28, [R1+0x10d0] ;  /* 0x0010d000011c7983 */ /* 0x001f280000300a00 */
[----:B------:R0:W-:Y:S04]  /*199f0*/  STL.64 [R1+0x200], R24 ;  /* 0x0002001801007387 */ /* 0x0001e80000100a00 */
[----:B0-----:R-:W4:Y:S01]  /*19a00*/  LDL.LU.64 R24, [R1+0x10b8] ;  /* 0x0010b80001187983 */ /* 0x001f220000300a00 */
[----:B--2---:R0:W-:-:S03]  /*19a10*/  DFMA R36, R26, R36, R4 ;  /* 0x000000241a24722b */ /* 0x0041c60000000004 */
[----:B0-----:R0:W5:Y:S01]  /*19a20*/  LDL.LU R4, [R1+0x1088] ;  /* 0x0010880001047983 */ /* 0x0011620000300800 */
[----:B---3--:R1:W2:-:S03]  /*19a30*/  DFMA R18, R30, R18, R2 ;  /* 0x000000121e12722b */ /* 0x0082860000000002 */
[----:B-1----:R0:W5:Y:S04]  /*19a40*/  LDL.LU R2, [R1+0x10a0] ;  /* 0x0010a00001027983 */ /* 0x0021680000300800 */
[----:B--2---:R1:W-:Y:S01]  /*19a50*/  STL.64 [R1+0x1e8], R18 ;  /* 0x0001e81201007387 */ /* 0x0043e20000100a00 */
[----:B----4-:R2:W3:-:S03]  /*19a60*/  DFMA R22, R32, R22, R16 ;  /* 0x000000162016722b */ /* 0x0104c60000000010 */
[----:B--2---:R-:W2:Y:S04]  /*19a70*/  LDL.LU.64 R16, [R1+0x10b0] ;  /* 0x0010b00001107983 */ /* 0x004ea80000300a00 */
[----:B-1----:R-:W4:Y:S01]  /*19a80*/  LDL.LU.64 R18, [R1+0x1098] ;  /* 0x0010980001127983 */ /* 0x002f220000300a00 */
[----:B------:R-:W1:-:S03]  /*19a90*/  DFMA R6, R28, R6, R8 ;  /* 0x000000061c06722b */ /* 0x000e460000000008 */
[----:B---3--:R3:W-:Y:S04]  /*19aa0*/  STL.64 [R1+0x1f0], R22 ;  /* 0x0001f01601007387 */ /* 0x0087e80000100a00 */
[----:B-1----:R1:W-:Y:S04]  /*19ab0*/  STL.64 [R1+0x1e0], R6 ;  /* 0x0001e00601007387 */ /* 0x0023e80000100a00 */
[----:B------:R0:W5:Y:S04]  /*19ac0*/  LDL.LU.64 R8, [R1+0x1090] ;  /* 0x0010900001087983 */ /* 0x0001680000300a00 */
[----:B---3--:R-:W2:Y:S04]  /*19ad0*/  LDL.LU.64 R22, [R1+0x10a8] ;  /* 0x0010a80001167983 */ /* 0x008ea80000300a00 */
[----:B-1----:R0:W5:Y:S01]  /*19ae0*/  LDL.LU R7, [R1+0x108c] ;  /* 0x00108c0001077983 */ /* 0x0021620000300800 */
[----:B------:R-:W1:-:S03]  /*19af0*/  DFMA R20, R24, R20, R34 ;  /* 0x000000141814722b */ /* 0x000e460000000022 */
[----:B------:R0:W-:Y:S04]  /*19b00*/  STL.64 [R1+0x1c8], R36 ;  /* 0x0001c82401007387 */ /* 0x0001e80000100a00 */
[----:B-1----:R0:W-:Y:S01]  /*19b10*/  STL.64 [R1+0x398], R20 ;  /* 0x0003981401007387 */ /* 0x0021e20000100a00 */
[----:B------:R-:W-:Y:S01]  /*19b20*/  BSSY B1, `(.L_x_464) ;  /* 0x000001f000017945 */ /* 0x000fe20003800000 */
[----:B----4-:R-:W-:Y:S02]  /*19b30*/  LOP3.LUT R3, R19, 0x7fffffff, RZ, 0xc0, !PT ;  /* 0x7fffffff13037812 */ /* 0x010fe400078ec0ff */
[----:B------:R-:W-:Y:S02]  /*19b40*/  ISETP.NE.AND P6, PT, R18, RZ, PT ;  /* 0x000000ff1200720c */ /* 0x000fe40003fc5270 */
[----:B------:R-:W-:Y:S01]  /*19b50*/  ISETP.EQ.AND P5, PT, R3, 0x7ff00000, PT ;  /* 0x7ff000000300780c */ /* 0x000fe20003fa2270 */
[----:B--2---:R0:W1:-:S04]  /*19b60*/  DFMA R16, R22, R16, R14 ;  /* 0x000000101610722b */ /* 0x004048000000000e */
[----:B------:R0:W2:-:S08]  /*19b70*/  DMUL R14, R10, R12 ;  /* 0x0000000c0a0e7228 */ /* 0x0000900000000000 */
        /* <DEDUP_REMOVED lines=16> */
[----:B--2--5:R-:W-:Y:S05]  /*19c80*/  CALL.REL.NOINC `($triton_poi_fused_cat_8$__internal_trig_reduction_slowpathd) ;  /* 0x00013f4000007944 */ /* 0x024fea0003c00000 */
[----:B------:R-:W-:Y:S05]  /*19c90*/  BSYNC B2 ;  /* 0x0000000000027941 */ /* 0x000fea0003800000 */
.L_x_467:
[----:B------:R-:W2:Y:S04]  /*19ca0*/  LDL R3, [R1] ;  /* 0x0000000001037983 */ /* 0x000ea80000100800 */
[----:B------:R0:W-:Y:S04]  /*19cb0*/  STL.64 [R1+0x598], R10 ;  /* 0x0005980a01007387 */ /* 0x0001e80000100a00 */
[----:B--2---:R0:W-:Y:S01]  /*19cc0*/  STL [R1+0x63c], R3 ;  /* 0x00063c0301007387 */ /* 0x0041e20000100800 */
[----:B------:R-:W-:Y:S05]  /*19cd0*/  BRA `(.L_x_466) ;  /* 0x0000003000007947 */ /* 0x000fea0003800000 */
.L_x_465:
[----:B01----:R-:W0:Y:S01]  /*19ce0*/  DMUL R10, RZ, R18 ;  /* 0x00000012ff0a7228 */ /* 0x003e220000000000 */
[----:B------:R1:W-:Y:S06]  /*19cf0*/  STL [R1+0x63c], RZ ;  /* 0x00063cff01007387 */ /* 0x0003ec0000100800 */
[----:B0-----:R1:W-:Y:S04]  /*19d00*/  STL.64 [R1+0x598], R10 ;  /* 0x0005980a01007387 */ /* 0x0013e80000100a00 */
.L_x_466:
[----:B------:R-:W-:Y:S05]  /*19d10*/  BSYNC B1 ;  /* 0x0000000000017941 */ /* 0x000fea0003800000 */
.L_x_464:
[----:B01----:R-:W3:Y:S04]  /*19d20*/  LDL R3, [R1+0x63c] ;  /* 0x00063c0001037983 */ /* 0x003ee80000100800 */
[----:B------:R-:W4:Y:S04]  /*19d30*/  LDL.LU.64 R18, [R1+0xe30] ;  /* 0x000e300001127983 */ /* 0x000f280000300a00 */
[----:B------:R-:W4:Y:S04]  /*19d40*/  LDL.LU.64 R12, [R1+0x370] ;  /* 0x00037000010c7983 */ /* 0x000f280000300a00 */
[----:B------:R-:W4:Y:S04]  /*19d50*/  LDL.64 R10, [R1+0x1b0] ;  /* 0x0001b000010a7983 */ /* 0x000f280000100a00 */
[----:B--2---:R-:W2:Y:S04]  /*19d60*/  LDL.LU.64 R36, [R1+0xe60] ;  /* 0x000e600001247983 */ /* 0x004ea80000300a00 */
[----:B------:R-:W2:Y:S04]  /*19d70*/  LDL.LU.64 R34, [R1+0x378] ;  /* 0x0003780001227983 */ /* 0x000ea80000300a00 */
[----:B------:R-:W2:Y:S04]  /*19d80*/  LDL.64 R20, [R1+0x1b8] ;  /* 0x0001b80001147983 */ /* 0x000ea80000100a00 */
[----:B-----5:R-:W-:Y:S04]  /*19d90*/  STL [R1+0x1088], R4 ;  /* 0x0010880401007387 */ /* 0x020fe80000100800 */
[----:B------:R-:W-:Y:S04]  /*19da0*/  STL [R1+0x108c], R7 ;  /* 0x00108c0701007387 */ /* 0x000fe80000100800 */
[----:B------:R0:W-:Y:S04]  /*19db0*/  STL.64 [R1+0x10c8], R32 ;  /* 0x0010c82001007387 */ /* 0x0001e80000100a00 */
[----:B------:R1:W-:Y:S04]  /*19dc0*/  STL.64 [R1+0x10c0], R30 ;  /* 0x0010c01e01007387 */ /* 0x0003e80000100a00 */
[----:B------:R1:W-:Y:S04]  /*19dd0*/  STL.64 [R1+0x10b8], R28 ;  /* 0x0010b81c01007387 */ /* 0x0003e80000100a00 */
[----:B0-----:R-:W2:Y:S04]  /*19de0*/  LDL.64 R32, [R1+0x1c0] ;  /* 0x0001c00001207983 */ /* 0x001ea80000100a00 */
[----:B-1----:R-:W2:Y:S04]  /*19df0*/  LDL.LU.64 R30, [R1+0x380] ;  /* 0x00038000011e7983 */ /* 0x002ea80000300a00 */
[----:B------:R-:W2:Y:S01]  /*19e00*/  LDL.LU.64 R28, [R1+0xea0] ;  /* 0x000ea000011c7983 */ /* 0x000ea20000300a00 */
[----:B---3--:R-:W-:-:S05]  /*19e10*/  LOP3.LUT P5, R3, R3, 0x1, RZ, 0xc0, !PT ;  /* 0x0000000103037812 */ /* 0x008fca00078ac0ff */
[----:B------:R-:W-:Y:S01]  /*19e20*/  IMAD.SHL.U32 R3, R3, 0x8, RZ ;  /* 0x0000000803037824 */ /* 0x000fe200078e00ff */
[----:B----4-:R0:W-:Y:S02]  /*19e30*/  DFMA R4, R10, R12, R18 ;  /* 0x0000000c0a04722b */ /* 0x0101e40000000012 */
[----:B0-----:R-:W-:Y:S01]  /*19e40*/  IMAD.MOV.U32 R10, RZ, RZ, 0x8 ;  /* 0x00000008ff0a7424 */ /* 0x001fe200078e00ff */
[----:B------:R0:W-:Y:S03]  /*19e50*/  STL.64 [R1+0x1090], R14 ;  /* 0x0010900e01007387 */ /* 0x0001e60000100a00 */
[----:B------:R-:W-:Y:S01]  /*19e60*/  IMAD.WIDE.U32 R10, R3, R10, c[0x4][0x18] ;  /* 0x01000600030a7625 */ /* 0x000fe200078e000a */
[----:B------:R-:W3:Y:S04]  /*19e70*/  LDL.LU.64 R18, [R1+0x360] ;  /* 0x0003600001127983 */ /* 0x000ee80000300a00 */
[----:B------:R-:W-:Y:S01]  /*19e80*/  STL.64 [R1+0x10b0], R26 ;  /* 0x0010b01a01007387 */ /* 0x000fe20000100a00 */
[----:B--2---:R1:W2:-:S03]  /*19e90*/  DFMA R6, R20, R34, R36 ;  /* 0x000000221406722b */ /* 0x0042860000000024 */
[----:B-1----:R-:W4:Y:S04]  /*19ea0*/  LDG.E.64.CONSTANT R34, [R10.64+0x10] ;  /* 0x000010080a227981 */ /* 0x002f28000c1e9b00 */
[----:B------:R-:W3:Y:S04]  /*19eb0*/  LDL.LU.64 R36, [R1+0xc18] ;  /* 0x000c180001247983 */ /* 0x000ee80000300a00 */
[----:B------:R-:W-:Y:S01]  /*19ec0*/  STL.64 [R1+0x10a8], R24 ;  /* 0x0010a81801007387 */ /* 0x000fe20000100a00 */
[----:B0-----:R0:W1:-:S03]  /*19ed0*/  DFMA R14, R32, R30, R28 ;  /* 0x0000001e200e722b */ /* 0x001046000000001c */
[----:B--2---:R2:W-:Y:S04]  /*19ee0*/  STL.64 [R1+0x390], R6 ;  /* 0x0003900601007387 */ /* 0x0045e80000100a00 */
[----:B0-----:R-:W3:Y:S04]  /*19ef0*/  LDL.64 R32, [R1+0x138] ;  /* 0x0001380001207983 */ /* 0x001ee80000100a00 */
[----:B------:R0:W-:Y:S04]  /*19f00*/  STL.64 [R1+0x10a0], R22 ;  /* 0x0010a01601007387 */ /* 0x0001e80000100a00 */
[----:B--2---:R-:W4:Y:S04]  /*19f10*/  LDL.LU.64 R6, [R1+0x358] ;  /* 0x0003580001067983 */ /* 0x004f280000300a00 */
[----:B------:R-:W4:Y:S04]  /*19f20*/  LDL.LU.64 R26, [R1+0xdf8] ;  /* 0x000df800011a7983 */ /* 0x000f280000300a00 */
[----:B------:R-:W4:Y:S04]  /*19f30*/  LDL.LU.64 R24, [R1+0x368] ;  /* 0x0003680001187983 */ /* 0x000f280000300a00 */
[----:B0-----:R-:W4:Y:S04]  /*19f40*/  LDL.64 R22, [R1+0x1a8] ;  /* 0x0001a80001167983 */ /* 0x001f280000100a00 */
[----:B------:R-:W-:Y:S04]  /*19f50*/  STL [R1+0x10d0], R2 ;  /* 0x0010d00201007387 */ /* 0x000fe80000100800 */
[----:B------:R0:W-:Y:S04]  /*19f60*/  STL.64 [R1+0x1098], R16 ;  /* 0x0010981001007387 */ /* 0x0001e80000100a00 */
[----:B------:R-:W4:Y:S01]  /*19f70*/  LDL.LU.64 R20, [R1+0xdd8] ;  /* 0x000dd80001147983 */ /* 0x000f220000300a00 */
[----:B------:R-:W-:-:S03]  /*19f80*/  LOP3.LUT R9, R9, 0xfffffffb, RZ, 0xc0, !PT ;  /* 0xfffffffb09097812 */ /* 0x000fc600078ec0ff */
[----:B------:R-:W4:Y:S04]  /*19f90*/  LDG.E.64.CONSTANT R12, [R10.64+0x8] ;  /* 0x000008080a0c7981 */ /* 0x000f28000c1e9b00 */
[----:B0-----:R-:W4:Y:S04]  /*19fa0*/  LDL.64 R16, [R1+0x1a0] ;  /* 0x0001a00001107983 */ /* 0x001f280000100a00 */
[----:B------:R-:W-:Y:S04]  /*19fb0*/  STL.64 [R1+0x380], R4 ;  /* 0x0003800401007387 */ /* 0x000fe80000100a00 */
[----:B------:R-:W4:Y:S04]  /*19fc0*/  LDL.LU.64 R28, [R1+0x2f0] ;  /* 0x0002f000011c7983 */ /* 0x000f280000300a00 */
[----:B------:R-:W4:Y:S04]  /*19fd0*/  LDL.LU.64 R30, [R1+0xbd8] ;  /* 0x000bd800011e7983 */ /* 0x000f280000300a00 */
[----:B----4-:R0:W-:Y:S04]  /*19fe0*/  STL.64 [R1+0x10e8], R34 ;  /* 0x0010e82201007387 */ /* 0x0101e80000100a00 */
[----:B---3--:R3:W-:Y:S04]  /*19ff0*/  STL.64 [R1+0x1268], R36 ;  /* 0x0012682401007387 */ /* 0x0087e80000100a00 */
[----:B------:R4:W-:Y:S04]  /*1a000*/  STL.64 [R1+0x1278], R32 ;  /* 0x0012782001007387 */ /* 0x0009e80000100a00 */
[----:B0-----:R-:W2:Y:S04]  /*1a010*/  LDL.LU.64 R34, [R1+0x2f8] ;  /* 0x0002f80001227983 */ /* 0x001ea80000300a00 */
[----:B---3--:R-:W3:Y:S04]  /*1a020*/  LDL.64 R36, [R1+0x140] ;  /* 0x0001400001247983 */ /* 0x008ee80000100a00 */
[----:B----4-:R-:W4:Y:S01]  /*1a030*/  LDL.LU.64 R32, [R1+0xc38] ;  /* 0x000c380001207983 */ /* 0x010f220000300a00 */
[----:B------:R0:W0:Y:S01]  /*1a040*/  DFMA R2, R22, R24, R26 ;  /* 0x000000181602722b */ /* 0x000022000000001a */
[----:B------:R-:W-:-:S02]  /*1a050*/  @P5 LOP3.LUT R9, R9, 0x4, RZ, 0xfc, !PT ;  /* 0x0000000409095812 */ /* 0x000fc400078efcff */
[----:B0-----:R-:W4:Y:S04]  /*1a060*/  LDG.E.64.CONSTANT R24, [R10.64+0x18] ;  /* 0x000018080a187981 */ /* 0x001f28000c1e9b00 */
[----:B------:R-:W4:Y:S04]  /*1a070*/  LDG.E.64.CONSTANT R22, [R10.64+0x20] ;  /* 0x000020080a167981 */ /* 0x000f28000c1e9b00 */
[----:B-1----:R-:W-:Y:S04]  /*1a080*/  STL.64 [R1+0x3e0], R14 ;  /* 0x0003e00e01007387 */ /* 0x002fe80000100a00 */
[----:B------:R-:W4:Y:S04]  /*1a090*/  LDL.64 R4, [R1+0x198] ;  /* 0x0001980001047983 */ /* 0x000f280000100a00 */
[----:B--2---:R0:W-:Y:S04]  /*1a0a0*/  STL.64 [R1+0x1270], R34 ;  /* 0x0012702201007387 */ /* 0x0041e80000100a00 */
[----:B---3--:R1:W-:Y:S04]  /*1a0b0*/  STL.64 [R1+0x1280], R36 ;  /* 0x0012802401007387 */ /* 0x0083e80000100a00 */
[----:B----4-:R2:W-:Y:S04]  /*1a0c0*/  STL.64 [R1+0x1290], R32 ;  /* 0x0012902001007387 */ /* 0x0105e80000100a00 */
[----:B0-----:R-:W3:Y:S04]  /*1a0d0*/  LDL.LU.64 R34, [R1+0x300] ;  /* 0x0003000001227983 */ /* 0x001ee80000300a00 */
[----:B-1----:R-:W4:Y:S04]  /*1a0e0*/  LDL.64 R36, [R1+0x148] ;  /* 0x0001480001247983 */ /* 0x002f280000100a00 */
[----:B--2---:R-:W2:Y:S04]  /*1a0f0*/  LDL.LU.64 R32, [R1+0xc70] ;  /* 0x000c700001207983 */ /* 0x004ea80000300a00 */
[----:B------:R-:W-:Y:S04]  /*1a100*/  STL.64 [R1+0x10d8], R8 ;  /* 0x0010d80801007387 */ /* 0x000fe80000100a00 */
[----:B------:R-:W-:Y:S04]  /*1a110*/  STL.64 [R1+0x3d8], R24 ;  /* 0x0003d81801007387 */ /* 0x000fe80000100a00 */
[----:B------:R-:W-:Y:S04]  /*1a120*/  STL.64 [R1+0x3f8], R22 ;  /* 0x0003f81601007387 */ /* 0x000fe80000100a00 */
[----:B------:R-:W-:Y:S04]  /*1a130*/  STL.64 [R1+0x10e0], R12 ;  /* 0x0010e00c01007387 */ /* 0x000fe80000100a00 */
[----:B------:R-:W2:Y:S04]  /*1a140*/  LDL.LU.64 R14, [R1+0xdb0] ;  /* 0x000db000010e7983 */ /* 0x000ea80000300a00 */
[----:B------:R-:W2:Y:S04]  /*1a150*/  LDL.64 R26, [R1+0x130] ;  /* 0x00013000011a7983 */ /* 0x000ea80000100a00 */
[----:B---3--:R0:W-:Y:S04]  /*1a160*/  STL.64 [R1+0x1288], R34 ;  /* 0x0012882201007387 */ /* 0x0081e80000100a00 */
[----:B----4-:R1:W-:Y:S04]  /*1a170*/  STL.64 [R1+0x1298], R36 ;  /* 0x0012982401007387 */ /* 0x0103e80000100a00 */
[----:B--2---:R2:W-:Y:S04]  /*1a180*/  STL.64 [R1+0x12a8], R32 ;  /* 0x0012a82001007387 */ /* 0x0045e80000100a00 */
[----:B0-----:R-:W3:Y:S04]  /*1a190*/  LDL.LU.64 R34, [R1+0x308] ;  /* 0x0003080001227983 */ /* 0x001ee80000300a00 */
[----:B-1----:R-:W4:Y:S04]  /*1a1a0*/  LDL.64 R36, [R1+0x150] ;  /* 0x0001500001247983 */ /* 0x002f280000100a00 */
[----:B--2---:R-:W2:Y:S01]  /*1a1b0*/  LDL.LU.64 R32, [R1+0xc90] ;  /* 0x000c900001207983 */ /* 0x004ea20000300a00 */
[----:B------:R0:W-:-:S03]  /*1a1c0*/  DFMA R8, R16, R18, R20 ;  /* 0x000000121008722b */ /* 0x0001c60000000014 */
[----:B------:R-:W2:Y:S04]  /*1a1d0*/  LDL.LU.64 R24, [R1+0xbc8] ;  /* 0x000bc80001187983 */ /* 0x000ea80000300a00 */
[----:B------:R-:W2:Y:S04]  /*1a1e0*/  LDL.LU.64 R22, [R1+0x2e8] ;  /* 0x0002e80001167983 */ /* 0x000ea80000300a00 */
[----:B0-----:R-:W2:Y:S04]  /*1a1f0*/  LDL.64 R20, [R1+0x128] ;  /* 0x0001280001147983 */ /* 0x001ea80000100a00 */
[----:B------:R0:W2:Y:S04]  /*1a200*/  LDG.E.64.CONSTANT R12, [R10.64+0x28] ;  /* 0x000028080a0c7981 */ /* 0x0000a8000c1e9b00 */
[----:B------:R-:W-:Y:S04]  /*1a210*/  STL.64 [R1+0x378], R2 ;  /* 0x0003780201007387 */ /* 0x000fe80000100a00 */
[----:B------:R-:W2:Y:S04]  /*1a220*/  LDL.LU.64 R18, [R1+0xac0] ;  /* 0x000ac00001127983 */ /* 0x000ea80000300a00 */
[----:B0-----:R-:W2:Y:S04]  /*1a230*/  LDG.E.64.CONSTANT R10, [R10.64+0x30] ;  /* 0x000030080a0a7981 */ /* 0x001ea8000c1e9b00 */
[----:B------:R-:W2:Y:S04]  /*1a240*/  LDL.LU.64 R16, [R1+0x2d8] ;  /* 0x0002d80001107983 */ /* 0x000ea80000300a00 */
[----:B---3--:R0:W-:Y:S04]  /*1a250*/  STL.64 [R1+0x12a0], R34 ;  /* 0x0012a02201007387 */ /* 0x0081e80000100a00 */
[----:B0-----:R-:W3:Y:S04]  /*1a260*/  LDL.LU.64 R34, [R1+0x310] ;  /* 0x0003100001227983 */ /* 0x001ee80000300a00 */
[----:B----4-:R0:W-:Y:S04]  /*1a270*/  STL.64 [R1+0x12b0], R36 ;  /* 0x0012b02401007387 */ /* 0x0101e80000100a00 */
[----:B--2---:R1:W-:Y:S04]  /*1a280*/  STL.64 [R1+0x12c0], R32 ;  /* 0x0012c02001007387 */ /* 0x0043e80000100a00 */
[----:B0-----:R-:W2:Y:S04]  /*1a290*/  LDL.64 R36, [R1+0x158] ;  /* 0x0001580001247983 */ /* 0x001ea80000100a00 */
[----:B-1----:R-:W4:Y:S04]  /*1a2a0*/  LDL.LU.64 R32, [R1+0xcb8] ;  /* 0x000cb80001207983 */ /* 0x002f280000300a00 */
[----:B---3--:R0:W-:Y:S04]  /*1a2b0*/  STL.64 [R1+0x12b8], R34 ;  /* 0x0012b82201007387 */ /* 0x0081e80000100a00 */
[----:B0-----:R-:W3:Y:S04]  /*1a2c0*/  LDL.LU.64 R34, [R1+0x318] ;  /* 0x0003180001227983 */ /* 0x001ee80000300a00 */
[----:B--2---:R0:W-:Y:S04]  /*1a2d0*/  STL.64 [R1+0x12c8], R36 ;  /* 0x0012c82401007387 */ /* 0x0041e80000100a00 */
[----:B----4-:R1:W-:Y:S04]  /*1a2e0*/  STL.64 [R1+0x12d8], R32 ;  /* 0x0012d82001007387 */ /* 0x0103e80000100a00 */
        /* <DEDUP_REMOVED lines=37> */
[----:B-1----:R-:W2:Y:S04]  /*1a540*/  LDL.LU.64 R32, [R1+0xda0] ;  /* 0x000da00001207983 */ /* 0x002ea80000300a00 */
[----:B---3--:R0:W-:Y:S04]  /*1a550*/  STL.64 [R1+0x1360], R34 ;  /* 0x0013602201007387 */ /* 0x0081e80000100a00 */
        /* <DEDUP_REMOVED lines=58> */
[----:B------:R-:W3:Y:S04]  /*1a900*/  LDL.64 R34, [R1+0xc0] ;  /* 0x0000c00001227983 */ /* 0x000ee80000100a00 */
[----:B--2---:R0:W-:Y:S04]  /*1a910*/  STL.64 [R1+0x1198], R36 ;  /* 0x0011982401007387 */ /* 0x0041e80000100a00 */
[----:B---3--:R2:W-:Y:S04]  /*1a920*/  STL.64 [R1+0x11a0], R34 ;  /* 0x0011a02201007387 */ /* 0x0085e80000100a00 */
[----:B0-----:R-:W3:Y:S04]  /*1a930*/  LDL.64 R36, [R1+0xc8] ;  /* 0x0000c80001247983 */ /* 0x001ee80000100a00 */
[----:B--2---:R-:W2:Y:S04]  /*1a940*/  LDL.LU.64 R34, [R1+0x280] ;  /* 0x0002800001227983 */ /* 0x004ea80000300a00 */
[----:B---3--:R0:W-:Y:S04]  /*1a950*/  STL.64 [R1+0x11b0], R36 ;  /* 0x0011b02401007387 */ /* 0x0081e80000100a00 */
[----:B--2---:R2:W-:Y:S04]  /*1a960*/  STL.64 [R1+0x11b8], R34 ;  /* 0x0011b82201007387 */ /* 0x0045e80000100a00 */
        /* <DEDUP_REMOVED lines=9> */
[----:B--2---:R-:W2:Y:S01]  /*1aa00*/  LDL.LU.64 R34, [R1+0x298] ;  /* 0x0002980001227983 */ /* 0x004ea20000300a00 */
[----:B------:R-:W0:-:S03]  /*1aa10*/  DFMA R20, R20, R22, R24 ;  /* 0x000000161414722b */ /* 0x000e060000000018 */
[----:B-1----:R-:W-:Y:S04]  /*1aa20*/  STL.64 [R1+0x308], R32 ;  /* 0x0003082001007387 */ /* 0x002fe80000100a00 */
[----:B---3--:R1:W-:Y:S04]  /*1aa30*/  STL.64 [R1+0x11f8], R36 ;  /* 0x0011f82401007387 */ /* 0x0083e80000100a00 */
[----:B--2---:R2:W-:Y:S04]  /*1aa40*/  STL.64 [R1+0x1200], R34 ;  /* 0x0012002201007387 */ /* 0x0045e80000100a00 */
[----:B0-----:R0:W-:Y:S04]  /*1aa50*/  STL.64 [R1+0x2f8], R20 ;  /* 0x0002f81401007387 */ /* 0x0011e80000100a00 */
[----:B-1----:R-:W3:Y:S04]  /*1aa60*/  LDL.64 R36, [R1+0xe8] ;  /* 0x0000e80001247983 */ /* 0x002ee80000100a00 */
[----:B--2---:R-:W2:Y:S04]  /*1aa70*/  LDL.LU.64 R34, [R1+0x2a0] ;  /* 0x0002a00001227983 */ /* 0x004ea80000300a00 */
[----:B0-----:R-:W4:Y:S04]  /*1aa80*/  LDL.64 R20, [R1+0xf0] ;  /* 0x0000f00001147983 */ /* 0x001f280000100a00 */
[----:B------:R-:W4:Y:S04]  /*1aa90*/  LDL.LU.64 R32, [R1+0x920] ;  /* 0x0009200001207983 */ /* 0x000f280000300a00 */
[----:B------:R0:W-:Y:S01]  /*1aaa0*/  STL.64 [R1+0x4c8], R10 ;  /* 0x0004c80a01007387 */ /* 0x0001e20000100a00 */
[----:B------:R1:W0:-:S03]  /*1aab0*/  DFMA R2, R4, R6, R14 ;  /* 0x000000060402722b */ /* 0x000206000000000e */
[----:B-1----:R-:W4:Y:S04]  /*1aac0*/  LDL.LU.64 R4, [R1+0x2c8] ;  /* 0x0002c80001047983 */ /* 0x002f280000300a00 */
[----:B------:R-:W4:Y:S04]  /*1aad0*/  LDL.64 R14, [R1+0x120] ;  /* 0x00012000010e7983 */ /* 0x000f280000100a00 */
[----:B0-----:R-:W4:Y:S04]  /*1aae0*/  LDL.LU.64 R10, [R1+0x2d0] ;  /* 0x0002d000010a7983 */ /* 0x001f280000300a00 */
[----:B------:R-:W-:Y:S04]  /*1aaf0*/  STL.64 [R1+0x370], R8 ;  /* 0x0003700801007387 */ /* 0x000fe80000100a00 */
[----:B------:R-:W-:Y:S01]  /*1ab00*/  STL.64 [R1+0x458], R12 ;  /* 0x0004580c01007387 */ /* 0x000fe20000100a00 */
[----:B------:R-:W-:-:S03]  /*1ab10*/  DFMA R26, R26, R28, R30 ;  /* 0x0000001c1a1a722b */ /* 0x000fc6000000001e */
[----:B------:R-:W4:Y:S04]  /*1ab20*/  LDL.LU.64 R24, [R1+0x268] ;  /* 0x0002680001187983 */ /* 0x000f280000300a00 */
[----:B------:R-:W4:Y:S04]  /*1ab30*/  LDL.64 R22, [R1+0xb0] ;  /* 0x0000b00001167983 */ /* 0x000f280000100a00 */
[----:B---3--:R0:W-:Y:S04]  /*1ab40*/  STL.64 [R1+0x1210], R36 ;  /* 0x0012102401007387 */ /* 0x0081e80000100a00 */
[----:B--2---:R1:W-:Y:S04]  /*1ab50*/  STL.64 [R1+0x1218], R34 ;  /* 0x0012182201007387 */ /* 0x0043e80000100a00 */
[----:B----4-:R2:W-:Y:S04]  /*1ab60*/  STL.64 [R1+0x1220], R20 ;  /* 0x0012201401007387 */ /* 0x0105e80000100a00 */
[----:B0-----:R-:W3:Y:S04]  /*1ab70*/  LDL.LU.64 R36, [R1+0x2a8] ;  /* 0x0002a80001247983 */ /* 0x001ee80000300a00 */
[----:B-1----:R-:W4:Y:S04]  /*1ab80*/  LDL.LU.64 R34, [R1+0x9c8] ;  /* 0x0009c80001227983 */ /* 0x002f280000300a00 */
[----:B--2---:R-:W2:Y:S04]  /*1ab90*/  LDL.64 R20, [R1+0xf8] ;  /* 0x0000f80001147983 */ /* 0x004ea80000100a00 */
[----:B------:R0:W-:Y:S01]  /*1aba0*/  STL.64 [R1+0x11a8], R32 ;  /* 0x0011a82001007387 */ /* 0x0001e20000100a00 */
[----:B------:R1:W-:-:S03]  /*1abb0*/  DFMA R14, R14, R16, R18 ;  /* 0x000000100e0e722b */ /* 0x0003c60000000012 */
[----:B------:R1:W-:Y:S04]  /*1abc0*/  STL.64 [R1+0x368], R2 ;  /* 0x0003680201007387 */ /* 0x0003e80000100a00 */
[----:B------:R-:W2:Y:S04]  /*1abd0*/  LDL.LU.64 R6, [R1+0xa60] ;  /* 0x000a600001067983 */ /* 0x000ea80000300a00 */
[----:B0-----:R-:W2:Y:S04]  /*1abe0*/  LDL.LU.64 R32, [R1+0x950] ;  /* 0x0009500001207983 */ /* 0x001ea80000300a00 */
[----:B-1----:R-:W2:Y:S04]  /*1abf0*/  LDL.64 R2, [R1+0x110] ;  /* 0x0001100001027983 */ /* 0x002ea80000100a00 */
[----:B------:R-:W2:Y:S04]  /*1ac00*/  LDL.LU.64 R18, [R1+0x8f0] ;  /* 0x0008f00001127983 */ /* 0x000ea80000300a00 */
[----:B------:R-:W2:Y:S04]  /*1ac10*/  LDL.LU.64 R16, [R1+0x260] ;  /* 0x0002600001107983 */ /* 0x000ea80000300a00 */
[----:B------:R-:W2:Y:S04]  /*1ac20*/  LDL.LU.64 R12, [R1+0xa90] ;  /* 0x000a9000010c7983 */ /* 0x000ea80000300a00 */
[----:B------:R-:W2:Y:S04]  /*1ac30*/  LDL.64 R8, [R1+0x118] ;  /* 0x0001180001087983 */ /* 0x000ea80000100a00 */
[----:B------:R-:W2:Y:S04]  /*1ac40*/  LDL.LU.64 R30, [R1+0x270] ;  /* 0x00027000011e7983 */ /* 0x000ea80000300a00 */
[----:B------:R-:W2:Y:S04]  /*1ac50*/  LDL.64 R28, [R1+0xb8] ;  /* 0x0000b800011c7983 */ /* 0x000ea80000100a00 */
        /* <DEDUP_REMOVED lines=14> */
[----:B0-----:R-:W2:Y:S04]  /*1ad40*/  LDL.LU.64 R36, [R1+0x2c0] ;  /* 0x0002c00001247983 */ /* 0x001ea80000300a00 */
[----:B-1----:R-:W2:Y:S04]  /*1ad50*/  LDL.LU.64 R34, [R1+0xa20] ;  /* 0x000a200001227983 */ /* 0x002ea80000300a00 */
[----:B------:R0:W-:Y:S04]  /*1ad60*/  STL.64 [R1+0x11c0], R32 ;  /* 0x0011c02001007387 */ /* 0x0001e80000100a00 */
[----:B0-----:R-:W3:Y:S01]  /*1ad70*/  LDL.LU.64 R32, [R1+0x960] ;  /* 0x0009600001207983 */ /* 0x001ee20000300a00 */
[----:B--2---:R0:W1:-:S03]  /*1ad80*/  DFMA R20, R20, R36, R34 ;  /* 0x000000241414722b */ /* 0x0040460000000022 */
[----:B0-----:R-:W2:Y:S04]  /*1ad90*/  LDL.LU.64 R34, [R1+0x1260] ;  /* 0x0012600001227983 */ /* 0x001ea80000300a00 */
[----:B------:R-:W2:Y:S04]  /*1ada0*/  LDL.LU.64 R36, [R1+0x1258] ;  /* 0x0012580001247983 */ /* 0x000ea80000300a00 */
[----:B-1----:R0:W-:Y:S04]  /*1adb0*/  STL.64 [R1+0x2d0], R20 ;  /* 0x0002d01401007387 */ /* 0x0021e80000100a00 */
[----:B0-----:R-:W2:Y:S04]  /*1adc0*/  LDL.LU.64 R20, [R1+0x1250] ;  /* 0x0012500001147983 */ /* 0x001ea80000300a00 */
[----:B---3--:R0:W-:Y:S04]  /*1add0*/  STL.64 [R1+0x11d8], R32 ;  /* 0x0011d82001007387 */ /* 0x0081e80000100a00 */
        /* <DEDUP_REMOVED lines=15> */
[----:B--2---:R0:W-:-:S03]  /*1aed0*/  DFMA R20, R20, R36, R34 ;  /* 0x000000241414722b */ /* 0x0041c60000000022 */
[----:B0-----:R-:W3:Y:S04]  /*1aee0*/  LDL.LU.64 R34, [R1+0x1218] ;  /* 0x0012180001227983 */ /* 0x001ee80000300a00 */
[----:B------:R-:W3:Y:S02]  /*1aef0*/  LDL.LU.64 R36, [R1+0x1210] ;  /* 0x0012100001247983 */ /* 0x000ee40000300a00 */
[----:B---3--:R0:W1:Y:S02]  /*1af00*/  DFMA R36, R36, R34, R32 ;  /* 0x000000222424722b */ /* 0x0080640000000020 */
        /* <DEDUP_REMOVED lines=13> */
[----:B0-----:R-:W2:Y:S04]  /*1afe0*/  LDL.LU.64 R36, [R1+0x11c8] ;  /* 0x0011c80001247983 */ /* 0x001ea80000300a00 */
[----:B------:R0:W-:Y:S04]  /*1aff0*/  STL.64 [R1+0x2b8], R20 ;  /* 0x0002b81401007387 */ /* 0x0001e80000100a00 */
[----:B------:R1:W-:Y:S04]  /*1b000*/  STL.64 [R1+0x2f0], R14 ;  /* 0x0002f00e01007387 */ /* 0x0003e80000100a00 */
[----:B0-----:R-:W3:Y:S04]  /*1b010*/  LDL.64 R20, [R1+0x598] ;  /* 0x0005980001147983 */ /* 0x001ee80000100a00 */
[----:B-1----:R-:W4:Y:S01]  /*1b020*/  LDL.64 R14, [R1+0xa8] ;  /* 0x0000a800010e7983 */ /* 0x002f220000100a00 */
[----:B--2---:R0:W1:-:S03]  /*1b030*/  DFMA R36, R36, R34, R32 ;  /* 0x000000222424722b */ /* 0x0040460000000020 */
[----:B0-----:R-:W2:Y:S04]  /*1b040*/  LDL.LU.64 R32, [R1+0x11c0] ;  /* 0x0011c00001207983 */ /* 0x001ea80000300a00 */
[----:B------:R-:W2:Y:S04]  /*1b050*/  LDL.LU.64 R34, [R1+0x11b8] ;  /* 0x0011b80001227983 */ /* 0x000ea80000300a00 */
[----:B-1----:R0:W-:Y:S04]  /*1b060*/  STL.64 [R1+0x298], R36 ;  /* 0x0002982401007387 */ /* 0x0021e80000100a00 */
[----:B0-----:R-:W2:Y:S01]  /*1b070*/  LDL.LU.64 R36, [R1+0x11b0] ;  /* 0x0011b00001247983 */ /* 0x001ea20000300a00 */
[----:B------:R-:W0:-:S03]  /*1b080*/  DFMA R2, R2, R4, R6 ;  /* 0x000000040202722b */ /* 0x000e060000000006 */
[----:B---3--:R1:W-:Y:S01]  /*1b090*/  STL.64 [R1+0x10f0], R20 ;  /* 0x0010f01401007387 */ /* 0x0083e20000100a00 */
[----:B----4-:R3:W-:-:S03]  /*1b0a0*/  DFMA R14, R14, R16, R18 ;  /* 0x000000100e0e722b */ /* 0x0107c60000000012 */
[----:B0-----:R0:W-:Y:S04]  /*1b0b0*/  STL.64 [R1+0x2d8], R2 ;  /* 0x0002d80201007387 */ /* 0x0011e80000100a00 */
[----:B------:R-:W4:Y:S04]  /*1b0c0*/  LDL.LU.64 R6, [R1+0x898] ;  /* 0x0008980001067983 */ /* 0x000f280000300a00 */
[----:B-1----:R-:W4:Y:S04]  /*1b0d0*/  LDL.LU.64 R20, [R1+0x938] ;  /* 0x0009380001147983 */ /* 0x002f280000300a00 */
[----:B------:R-:W4:Y:S04]  /*1b0e0*/  LDL.LU.64 R4, [R1+0x250] ;  /* 0x0002500001047983 */ /* 0x000f280000300a00 */
[----:B0-----:R-:W4:Y:S04]  /*1b0f0*/  LDL.64 R2, [R1+0x98] ;  /* 0x0000980001027983 */ /* 0x001f280000100a00 */
[----:B---3--:R-:W3:Y:S01]  /*1b100*/  LDL.64 R18, [R1+0x70] ;  /* 0x0000700001127983 */ /* 0x008ee20000100a00 */
[----:B--2---:R0:W1:-:S03]  /*1b110*/  DFMA R36, R36, R34, R32 ;  /* 0x000000222424722b */ /* 0x0040460000000020 */
[----:B0-----:R-:W2:Y:S01]  /*1b120*/  LDL.LU.64 R34, [R1+0x11a0] ;  /* 0x0011a00001227983 */ /* 0x001ea20000300a00 */
[----:B------:R0:W0:-:S03]  /*1b130*/  DFMA R8, R8, R10, R12 ;  /* 0x0000000a0808722b */ /* 0x000006000000000c */
[----:B------:R0:W-:Y:S04]  /*1b140*/  STL.64 [R1+0x300], R26 ;  /* 0x0003001a01007387 */ /* 0x0001e80000100a00 */
[----:B-1----:R1:W-:Y:S04]  /*1b150*/  STL.64 [R1+0x290], R36 ;  /* 0x0002902401007387 */ /* 0x0023e80000100a00 */
[----:B0-----:R-:W2:Y:S04]  /*1b160*/  LDL.LU.64 R12, [R1+0x8b8] ;  /* 0x0008b800010c7983 */ /* 0x001ea80000300a00 */
[----:B------:R-:W2:Y:S04]  /*1b170*/  LDL.LU.64 R26, [R1+0x900] ;  /* 0x00090000011a7983 */ /* 0x000ea80000300a00 */
[----:B-1----:R-:W2:Y:S01]  /*1b180*/  LDL.LU.64 R36, [R1+0x1198] ;  /* 0x0011980001247983 */ /* 0x002ea20000300a00 */
[----:B----4-:R0:W-:-:S03]  /*1b190*/  DFMA R2, R2, R4, R6 ;  /* 0x000000040202722b */ /* 0x0101c60000000006 */
[----:B0-----:R-:W4:Y:S04]  /*1b1a0*/  LDL.64 R4, [R1+0x78] ;  /* 0x0000780001047983 */ /* 0x001f280000100a00 */
[----:B---3--:R0:W-:Y:S04]  /*1b1b0*/  STL.64 [R1+0x1148], R18 ;  /* 0x0011481201007387 */ /* 0x0081e80000100a00 */
[----:B------:R1:W-:Y:S04]  /*1b1c0*/  STL.64 [R1+0x2e8], R8 ;  /* 0x0002e80801007387 */ /* 0x0003e80000100a00 */
[----:B------:R-:W3:Y:S04]  /*1b1d0*/  LDL.LU.64 R10, [R1+0x258] ;  /* 0x00025800010a7983 */ /* 0x000ee80000300a00 */
[----:B0-----:R-:W3:Y:S04]  /*1b1e0*/  LDL.LU.64 R18, [R1+0x508] ;  /* 0x0005080001127983 */ /* 0x001ee80000300a00 */
[----:B-1----:R-:W3:Y:S04]  /*1b1f0*/  LDL.64 R8, [R1+0xa0] ;  /* 0x0000a00001087983 */ /* 0x002ee80000100a00 */
[----:B------:R-:W3:Y:S01]  /*1b200*/  LDL.LU.64 R32, [R1+0x11a8] ;  /* 0x0011a80001207983 */ /* 0x000ee20000300a00 */
[----:B--2---:R0:W1:-:S03]  /*1b210*/  DFMA R34, R34, R36, R20 ;  /* 0x000000242222722b */ /* 0x0040460000000014 */
[----:B0-----:R-:W2:Y:S04]  /*1b220*/  LDL.LU.64 R36, [R1+0x230] ;  /* 0x0002300001247983 */ /* 0x001ea80000300a00 */
[----:B-1----:R0:W-:Y:S04]  /*1b230*/  STL.64 [R1+0x288], R34 ;  /* 0x0002882201007387 */ /* 0x0021e80000100a00 */
[----:B0-----:R-:W2:Y:S01]  /*1b240*/  LDL.LU.64 R34, [R1+0x428] ;  /* 0x0004280001227983 */ /* 0x001ea20000300a00 */
[----:B------:R-:W0:-:S03]  /*1b250*/  DFMA R20, R22, R24, R26 ;  /* 0x000000181614722b */ /* 0x000e06000000001a */
[----:B----4-:R1:W-:Y:S04]  /*1b260*/  STL.64 [R1+0x1158], R4 ;  /* 0x0011580401007387 */ /* 0x0103e80000100a00 */
[----:B---3--:R3:W-:Y:S01]  /*1b270*/  STL.64 [R1+0x1160], R18 ;  /* 0x0011601201007387 */ /* 0x0087e20000100a00 */
[----:B------:R4:W0:-:S03]  /*1b280*/  DFMA R8, R8, R10, R12 ;  /* 0x0000000a0808722b */ /* 0x000806000000000c */
[----:B0-----:R0:W-:Y:S04]  /*1b290*/  STL.64 [R1+0x278], R20 ;  /* 0x0002781401007387 */ /* 0x0011e80000100a00 */
[----:B-1----:R-:W2:Y:S04]  /*1b2a0*/  LDL.LU.64 R4, [R1+0x238] ;  /* 0x0002380001047983 */ /* 0x002ea80000300a00 */
[----:B---3--:R-:W3:Y:S04]  /*1b2b0*/  LDL.LU.64 R18, [R1+0x528] ;  /* 0x0005280001127983 */ /* 0x008ee80000300a00 */
[----:B0-----:R-:W3:Y:S04]  /*1b2c0*/  LDL.64 R20, [R1+0x58] ;  /* 0x0000580001147983 */ /* 0x001ee80000100a00 */
[----:B----4-:R-:W3:Y:S01]  /*1b2d0*/  LDL.LU.64 R12, [R1+0x208] ;  /* 0x00020800010c7983 */ /* 0x010ee20000300a00 */
[----:B------:R-:W0:-:S03]  /*1b2e0*/  DFMA R28, R28, R30, R32 ;  /* 0x0000001e1c1c722b */ /* 0x000e060000000020 */
[----:B--2---:R1:W-:Y:S04]  /*1b2f0*/  STL.64 [R1+0x1150], R36 ;  /* 0x0011502401007387 */ /* 0x0043e80000100a00 */
[----:B------:R2:W-:Y:S04]  /*1b300*/  STL.64 [R1+0x10f8], R34 ;  /* 0x0010f82201007387 */ /* 0x0005e80000100a00 */
[----:B-1----:R-:W4:Y:S04]  /*1b310*/  LDL.64 R36, [R1+0x80] ;  /* 0x0000800001247983 */ /* 0x002f280000100a00 */
[----:B------:R-:W-:Y:S04]  /*1b320*/  STL.64 [R1+0x268], R8 ;  /* 0x0002680801007387 */ /* 0x000fe80000100a00 */
[----:B--2---:R-:W2:Y:S04]  /*1b330*/  LDL.LU.64 R34, [R1+0x210] ;  /* 0x0002100001227983 */ /* 0x004ea80000300a00 */
[----:B------:R1:W-:Y:S04]  /*1b340*/  STL.64 [R1+0x1170], R4 ;  /* 0x0011700401007387 */ /* 0x0003e80000100a00 */
[----:B---3--:R3:W-:Y:S04]  /*1b350*/  STL.64 [R1+0x1178], R18 ;  /* 0x0011781201007387 */ /* 0x0087e80000100a00 */
[----:B------:R0:W-:Y:S04]  /*1b360*/  STL.64 [R1+0x1108], R20 ;  /* 0x0011081401007387 */ /* 0x0001e80000100a00 */
[----:B-1----:R-:W2:Y:S04]  /*1b370*/  LDL.LU.64 R4, [R1+0x240] ;  /* 0x0002400001047983 */ /* 0x002ea80000300a00 */
[----:B---3--:R-:W3:Y:S04]  /*1b380*/  LDL.LU.64 R18, [R1+0x868] ;  /* 0x0008680001127983 */ /* 0x008ee80000300a00 */
[----:B------:R1:W-:Y:S04]  /*1b390*/  STL.64 [R1+0x1100], R12 ;  /* 0x0011000c01007387 */ /* 0x0003e80000100a00 */
[----:B0-----:R-:W3:Y:S04]  /*1b3a0*/  LDL.64 R20, [R1+0x60] ;  /* 0x0000600001147983 */ /* 0x001ee80000100a00 */
[----:B------:R-:W-:Y:S04]  /*1b3b0*/  STL.64 [R1+0x280], R28 ;  /* 0x0002801c01007387 */ /* 0x000fe80000100a00 */
[----:B-1----:R-:W3:Y:S04]  /*1b3c0*/  LDL.LU.64 R12, [R1+0x438] ;  /* 0x00043800010c7983 */ /* 0x002ee80000300a00 */
[----:B------:R0:W-:Y:S04]  /*1b3d0*/  STL.64 [R1+0x260], R2 ;  /* 0x0002600201007387 */ /* 0x0001e80000100a00 */
[----:B------:R-:W-:Y:S04]  /*1b3e0*/  STL.64 [R1+0x270], R14 ;  /* 0x0002700e01007387 */ /* 0x000fe80000100a00 */
[----:B------:R-:W3:Y:S04]  /*1b3f0*/  LDL.64 R8, [R1+0x50] ;  /* 0x0000500001087983 */ /* 0x000ee80000100a00 */
[----:B0-----:R-:W3:Y:S04]  /*1b400*/  LDL.LU.64 R2, [R1+0x418] ;  /* 0x0004180001027983 */ /* 0x001ee80000300a00 */
[----:B------:R-:W3:Y:S04]  /*1b410*/  LDL.LU.64 R32, [R1+0x200] ;  /* 0x0002000001207983 */ /* 0x000ee80000300a00 */
[----:B------:R-:W3:Y:S04]  /*1b420*/  LDL.64 R30, [R1+0x38] ;  /* 0x00003800011e7983 */ /* 0x000ee80000100a00 */
[----:B------:R-:W3:Y:S04]  /*1b430*/  LDL.LU.64 R28, [R1+0x410] ;  /* 0x00041000011c7983 */ /* 0x000ee80000300a00 */
[----:B------:R-:W3:Y:S04]  /*1b440*/  LDL.LU.64 R26, [R1+0x1f0] ;  /* 0x0001f000011a7983 */ /* 0x000ee80000300a00 */
[----:B------:R-:W3:Y:S04]  /*1b450*/  LDL.LU.64 R24, [R1+0x408] ;  /* 0x0004080001187983 */ /* 0x000ee80000300a00 */
[----:B------:R-:W3:Y:S04]  /*1b460*/  LDL.LU.64 R22, [R1+0x1e8] ;  /* 0x0001e80001167983 */ /* 0x000ee80000300a00 */
[----:B----4-:R0:W-:Y:S04]  /*1b470*/  STL.64 [R1+0x1168], R36 ;  /* 0x0011682401007387 */ /* 0x0101e80000100a00 */
[----:B0-----:R-:W4:Y:S04]  /*1b480*/  LDL.64 R36, [R1+0x88] ;  /* 0x0000880001247983 */ /* 0x001f280000100a00 */
[----:B--2---:R0:W-:Y:S04]  /*1b490*/  STL.64 [R1+0x1110], R34 ;  /* 0x0011102201007387 */ /* 0x0041e80000100a00 */
[----:B0-----:R-:W2:Y:S04]  /*1b4a0*/  LDL.LU.64 R34, [R1+0x218] ;  /* 0x0002180001227983 */ /* 0x001ea80000300a00 */
[----:B------:R0:W-:Y:S04]  /*1b4b0*/  STL.64 [R1+0x1188], R4 ;  /* 0x0011880401007387 */ /* 0x0001e80000100a00 */
[----:B---3--:R1:W-:Y:S04]  /*1b4c0*/  STL.64 [R1+0x1190], R18 ;  /* 0x0011901201007387 */ /* 0x0083e80000100a00 */
[----:B0-----:R-:W3:Y:S04]  /*1b4d0*/  LDL.LU.64 R4, [R1+0x248] ;  /* 0x0002480001047983 */ /* 0x001ee80000300a00 */
[----:B-1----:R-:W3:Y:S04]  /*1b4e0*/  LDL.LU.64 R18, [R1+0x878] ;  /* 0x0008780001127983 */ /* 0x002ee80000300a00 */
[----:B------:R0:W-:Y:S04]  /*1b4f0*/  STL.64 [R1+0x1120], R20 ;  /* 0x0011201401007387 */ /* 0x0001e80000100a00 */
[----:B------:R1:W-:Y:S04]  /*1b500*/  STL.64 [R1+0x1118], R12 ;  /* 0x0011180c01007387 */ /* 0x0003e80000100a00 */
[----:B0-----:R-:W3:Y:S04]  /*1b510*/  LDL.64 R20, [R1+0x68] ;  /* 0x0000680001147983 */ /* 0x001ee80000100a00 */
[----:B-1----:R-:W3:Y:S04]  /*1b520*/  LDL.LU.64 R12, [R1+0x440] ;  /* 0x00044000010c7983 */ /* 0x002ee80000300a00 */
[----:B----4-:R0:W-:Y:S04]  /*1b530*/  STL.64 [R1+0x1180], R36 ;  /* 0x0011802401007387 */ /* 0x0101e80000100a00 */
[----:B0-----:R-:W4:Y:S04]  /*1b540*/  LDL.64 R36, [R1+0x90] ;  /* 0x0000900001247983 */ /* 0x001f280000100a00 */
[----:B--2---:R0:W-:Y:S04]  /*1b550*/  STL.64 [R1+0x1128], R34 ;  /* 0x0011282201007387 */ /* 0x0041e80000100a00 */
[----:B0-----:R-:W2:Y:S04]  /*1b560*/  LDL.LU.64 R34, [R1+0x220] ;  /* 0x0002200001227983 */ /* 0x001ea80000300a00 */
[----:B---3--:R0:W-:Y:S04]  /*1b570*/  STL.64 [R1+0x1138], R20 ;  /* 0x0011381401007387 */ /* 0x0081e80000100a00 */
[----:B------:R1:W-:Y:S04]  /*1b580*/  STL.64 [R1+0x1130], R12 ;  /* 0x0011300c01007387 */ /* 0x0003e80000100a00 */
[----:B0-----:R-:W3:Y:S04]  /*1b590*/  LDL.LU.64 R20, [R1+0x228] ;  /* 0x0002280001147983 */ /* 0x001ee80000300a00 */
[----:B-1----:R-:W3:Y:S01]  /*1b5a0*/  LDL.LU.64 R12, [R1+0x4b8] ;  /* 0x0004b800010c7983 */ /* 0x002ee20000300a00 */
[----:B----4-:R-:W0:-:S03]  /*1b5b0*/  DFMA R36, R36, R4, R18 ;  /* 0x000000042424722b */ /* 0x010e060000000012 */
[----:B--2---:R1:W-:Y:S04]  /*1b5c0*/  STL.64 [R1+0x1140], R34 ;  /* 0x0011402201007387 */ /* 0x0043e80000100a00 */
[----:B-1----:R-:W3:Y:S04]  /*1b5d0*/  LDL.LU.64 R34, [R1+0x4e0] ;  /* 0x0004e00001227983 */ /* 0x002ee80000300a00 */
[----:B------:R-:W2:Y:S04]  /*1b5e0*/  LDL.LU.64 R16, [R1+0x400] ;  /* 0x0004000001107983 */ /* 0x000ea80000300a00 */
[----:B0-----:R0:W-:Y:S04]  /*1b5f0*/  STL.64 [R1+0x258], R36 ;  /* 0x0002582401007387 */ /* 0x0011e80000100a00 */
[----:B------:R-:W4:Y:S04]  /*1b600*/  LDL.LU.64 R18, [R1+0x1190] ;  /* 0x0011900001127983 */ /* 0x000f280000300a00 */
[----:B------:R-:W4:Y:S04]  /*1b610*/  LDL.LU.64 R4, [R1+0x1188] ;  /* 0x0011880001047983 */ /* 0x000f280000300a00 */
[----:B0-----:R-:W4:Y:S01]  /*1b620*/  LDL.LU.64 R36, [R1+0x1180] ;  /* 0x0011800001247983 */ /* 0x001f220000300a00 */
[----:B------:R0:W-:-:S03]  /*1b630*/  DFMA R30, R30, R32, R2 ;  /* 0x000000201e1e722b */ /* 0x0001c60000000002 */
[----:B0-----:R-:W2:Y:S04]  /*1b640*/  LDL.LU.64 R32, [R1+0x10c8] ;  /* 0x0010c80001207983 */ /* 0x001ea80000300a00 */
[----:B------:R-:W2:Y:S04]  /*1b650*/  LDL.LU.64 R14, [R1+0x1e0] ;  /* 0x0001e000010e7983 */ /* 0x000ea80000300a00 */
[----:B------:R-:W2:Y:S04]  /*1b660*/  LDL.LU.64 R6, [R1+0x3f0] ;  /* 0x0003f00001067983 */ /* 0x000ea80000300a00 */
[----:B------:R-:W2:Y:S01]  /*1b670*/  LDL.LU.64 R10, [R1+0x1c8] ;  /* 0x0001c800010a7983 */ /* 0x000ea20000300a00 */
[----:B----4-:R0:W1:-:S03]  /*1b680*/  DFMA R36, R36, R4, R18 ;  /* 0x000000042424722b */ /* 0x0100460000000012 */
[----:B------:R4:W5:Y:S04]  /*1b690*/  LDL.LU R2, [R1+0x10d0] ;  /* 0x0010d00001027983 */ /* 0x0009680000300800 */
[----:B0-----:R-:W2:Y:S04]  /*1b6a0*/  LDL.LU.64 R18, [R1+0x1178] ;  /* 0x0011780001127983 */ /* 0x001ea80000300a00 */
[----:B-1----:R0:W-:Y:S04]  /*1b6b0*/  STL.64 [R1+0x250], R36 ;  /* 0x0002502401007387 */ /* 0x0021e80000100a00 */
[----:B------:R-:W2:Y:S04]  /*1b6c0*/  LDL.LU.64 R4, [R1+0x1170] ;  /* 0x0011700001047983 */ /* 0x000ea80000300a00 */
[----:B0-----:R-:W2:Y:S02]  /*1b6d0*/  LDL.LU.64 R36, [R1+0x1168] ;  /* 0x0011680001247983 */ /* 0x001ea40000300a00 */
[----:B--2---:R0:W1:-:S02]  /*1b6e0*/  DFMA R36, R36, R4, R18 ;  /* 0x000000042424722b */ /* 0x0040440000000012 */
[----:B0-----:R-:W2:Y:S04]  /*1b6f0*/  LDL.LU.64 R18, [R1+0x1160] ;  /* 0x0011600001127983 */ /* 0x001ea80000300a00 */
[----:B------:R-:W2:Y:S04]  /*1b700*/  LDL.LU.64 R4, [R1+0x1158] ;  /* 0x0011580001047983 */ /* 0x000ea80000300a00 */
[----:B-1----:R0:W-:Y:S04]  /*1b710*/  STL.64 [R1+0x248], R36 ;  /* 0x0002482401007387 */ /* 0x0021e80000100a00 */
[----:B0-----:R-:W2:Y:S02]  /*1b720*/  LDL.LU.64 R36, [R1+0x1150] ;  /* 0x0011500001247983 */ /* 0x001ea40000300a00 */
[----:B--2---:R0:W-:-:S02]  /*1b730*/  DFMA R36, R4, R36, R18 ;  /* 0x000000240424722b */ /* 0x0041c40000000012 */
[----:B0-----:R-:W3:Y:S04]  /*1b740*/  LDL.LU.64 R18, [R1+0x1148] ;  /* 0x0011480001127983 */ /* 0x001ee80000300a00 */
[----:B------:R0:W-:Y:S01]  /*1b750*/  STL.64 [R1+0x210], R30 ;  /* 0x0002101e01007387 */ /* 0x0001e20000100a00 */
[----:B------:R1:W-:-:S03]  /*1b760*/  DFMA R26, R32, R26, R28 ;  /* 0x0000001a201a722b */ /* 0x0003c6000000001c */
[----:B-1----:R-:W2:Y:S04]  /*1b770*/  LDL.LU.64 R28, [R1+0x10b8] ;  /* 0x0010b800011c7983 */ /* 0x002ea80000300a00 */
[----:B------:R-:W2:Y:S04]  /*1b780*/  LDL.LU.64 R4, [R1+0x3e8] ;  /* 0x0003e80001047983 */ /* 0x000ea80000300a00 */
[----:B0-----:R-:W2:Y:S01]  /*1b790*/  LDL.LU.64 R30, [R1+0x10c0] ;  /* 0x0010c000011e7983 */ /* 0x001ea20000300a00 */
[----:B---3--:R0:W-:-:S03]  /*1b7a0*/  DFMA R18, R18, R20, R34 ;  /* 0x000000141212722b */ /* 0x0081c60000000022 */
[----:B0-----:R-:W3:Y:S04]  /*1b7b0*/  LDL.LU.64 R34, [R1+0x1140] ;  /* 0x0011400001227983 */ /* 0x001ee80000300a00 */
[----:B------:R-:W3:Y:S02]  /*1b7c0*/  LDL.LU.64 R20, [R1+0x1138] ;  /* 0x0011380001147983 */ /* 0x000ee40000300a00 */
[----:B---3--:R0:W1:Y:S02]  /*1b7d0*/  DFMA R20, R20, R34, R12 ;  /* 0x000000221414722b */ /* 0x008064000000000c */
        /* <DEDUP_REMOVED lines=10> */
[----:B------:R1:W-:Y:S04]  /*1b880*/  STL.64 [R1+0x240], R36 ;  /* 0x0002402401007387 */ /* 0x0003e80000100a00 */
[----:B------:R2:W-:Y:S04]  /*1b890*/  STL.64 [R1+0x208], R26 ;  /* 0x0002081a01007387 */ /* 0x0005e80000100a00 */
[----:B0-----:R-:W4:Y:S04]  /*1b8a0*/  LDL.LU.64 R24, [R1+0x10a8] ;  /* 0x0010a80001187983 */ /* 0x001f280000300a00 */
[----:B-1----:R-:W4:Y:S04]  /*1b8b0*/  LDL.LU.64 R36, [R1+0x398] ;  /* 0x0003980001247983 */ /* 0x002f280000300a00 */
[----:B--2---:R-:W2:Y:S01]  /*1b8c0*/  LDL.LU.64 R26, [R1+0x10b0] ;  /* 0x0010b000011a7983 */ /* 0x004ea20000300a00 */
[----:B---3--:R0:W1:-:S03]  /*1b8d0*/  DFMA R20, R20, R34, R12 ;  /* 0x000000221414722b */ /* 0x008046000000000c */
[----:B0-----:R-:W3:Y:S04]  /*1b8e0*/  LDL.LU.64 R12, [R1+0x1100] ;  /* 0x00110000010c7983 */ /* 0x001ee80000300a00 */
[----:B------:R-:W3:Y:S01]  /*1b8f0*/  LDL.LU.64 R34, [R1+0x10f8] ;  /* 0x0010f80001227983 */ /* 0x000ee20000300a00 */
[----:B------:R-:W0:-:S03]  /*1b900*/  DFMA R14, R28, R14, R16 ;  /* 0x0000000e1c0e722b */ /* 0x000e060000000010 */
[----:B-1----:R1:W-:Y:S04]  /*1b910*/  STL.64 [R1+0x220], R20 ;  /* 0x0002201401007387 */ /* 0x0023e80000100a00 */
[----:B0-----:R0:W-:Y:S04]  /*1b920*/  STL.64 [R1+0x1f0], R14 ;  /* 0x0001f00e01007387 */ /* 0x0011e80000100a00 */
[----:B------:R2:W-:Y:S04]  /*1b930*/  STL.64 [R1+0x238], R18 ;  /* 0x0002381201007387 */ /* 0x0005e80000100a00 */
[----:B-1----:R-:W3:Y:S04]  /*1b940*/  LDL.LU.64 R20, [R1+0x10f0] ;  /* 0x0010f00001147983 */ /* 0x002ee80000300a00 */
[----:B0-----:R-:W3:Y:S04]  /*1b950*/  LDL.LU.64 R14, [R1+0x1090] ;  /* 0x00109000010e7983 */ /* 0x001ee80000300a00 */
[----:B------:R0:W-:Y:S04]  /*1b960*/  STL.64 [R1+0x200], R22 ;  /* 0x0002001601007387 */ /* 0x0001e80000100a00 */
[----:B--2---:R-:W2:Y:S04]  /*1b970*/  LDL.LU.64 R18, [R1+0x3d0] ;  /* 0x0003d00001127983 */ /* 0x004ea80000300a00 */
[----:B------:R-:W2:Y:S04]  /*1b980*/  LDL.LU.64 R16, [R1+0x1098] ;  /* 0x0010980001107983 */ /* 0x000ea80000300a00 */
[----:B0-----:R-:W2:Y:S01]  /*1b990*/  LDL.LU.64 R22, [R1+0x10a0] ;  /* 0x0010a00001167983 */ /* 0x001ea20000300a00 */
[----:B------:R0:W-:-:S03]  /*1b9a0*/  DFMA R10, R26, R10, R6 ;  /* 0x0000000a1a0a722b */ /* 0x0001c60000000006 */
[----:B0-----:R0:W5:Y:S01]  /*1b9b0*/  LDL.LU R7, [R1+0x108c] ;  /* 0x00108c0001077983 */ /* 0x0011620000300800 */
[----:B----4-:R1:W-:-:S03]  /*1b9c0*/  DFMA R36, R24, R36, R4 ;  /* 0x000000241824722b */ /* 0x0103c60000000004 */
[----:B-1----:R0:W5:Y:S01]  /*1b9d0*/  LDL.LU R4, [R1+0x1088] ;  /* 0x0010880001047983 */ /* 0x0021620000300800 */
[----:B---3--:R1:W3:-:S03]  /*1b9e0*/  DFMA R8, R8, R12, R34 ;  /* 0x0000000c0808722b */ /* 0x0082c60000000022 */
[----:B-1----:R-:W4:Y:S04]  /*1b9f0*/  LDL.LU.64 R12, [R1+0x10e0] ;  /* 0x0010e000010c7983 */ /* 0x002f280000300a00 */
[----:B------:R-:W4:Y:S04]  /*1ba00*/  LDL.LU.64 R34, [R1+0x10e8] ;  /* 0x0010e80001227983 */ /* 0x000f280000300a00 */
[----:B---3--:R1:W-:Y:S04]  /*1ba10*/  STL.64 [R1+0x218], R8 ;  /* 0x0002180801007387 */ /* 0x0083e80000100a00 */
[----:B-1----:R0:W5:Y:S01]  /*1ba20*/  LDL.LU.64 R8, [R1+0x10d8] ;  /* 0x0010d80001087983 */ /* 0x0021620000300a00 */
[----:B------:R-:W-:-:S03]  /*1ba30*/  IMAD.MOV.U32 R3, RZ, RZ, 0x3de5db65 ;  /* 0x3de5db65ff037424 */ /* 0x000fc600078e00ff */
[----:B------:R1:W-:Y:S04]  /*1ba40*/  STL.64 [R1+0x1e8], R10 ;  /* 0x0001e80a01007387 */ /* 0x0003e80000100a00 */
[----:B------:R0:W-:Y:S01]  /*1ba50*/  STL.64 [R1+0x1e0], R36 ;  /* 0x0001e02401007387 */ /* 0x0001e20000100a00 */
[----:B------:R-:W-:Y:S01]  /*1ba60*/  ISETP.NE.AND P6, PT, R14, RZ, PT ;  /* 0x000000ff0e00720c */ /* 0x000fe20003fc5270 */
[----:B-1----:R-:W-:Y:S01]  /*1ba70*/  IMAD.MOV.U32 R10, RZ, RZ, 0x79785eba ;  /* 0x79785ebaff0a7424 */ /* 0x002fe200078e00ff */
[----:B------:R-:W-:Y:S02]  /*1ba80*/  FSEL R11, R3, -0.082518599927425384521, !P5 ;  /* 0xbda8ff83030b7808 */ /* 0x000fe40006800000 */
[----:B------:R-:W-:Y:S02]  /*1ba90*/  LOP3.LUT R3, R15, 0x7fffffff, RZ, 0xc0, !PT ;  /* 0x7fffffff0f037812 */ /* 0x000fe400078ec0ff */
[----:B------:R-:W-:Y:S01]  /*1baa0*/  FSEL R10, -R10, 4.2945490664224492434e-19, !P5 ;  /* 0x20fd81640a0a7808 */ /* 0x000fe20006800100 */
[----:B------:R-:W4:Y:S01]  /*1bab0*/  DMUL R20, R20, R20 ;  /* 0x0000001414147228 */ /* 0x000f220000000000 */
[----:B------:R-:W-:Y:S01]  /*1bac0*/  ISETP.EQ.AND P5, PT, R3, 0x7ff00000, PT ;  /* 0x7ff000000300780c */ /* 0x000fe20003fa2270 */
[----:B------:R-:W-:Y:S02]  /*1bad0*/  BSSY B1, `(.L_x_468) ;  /* 0x000001d000017945 */ /* 0x000fe40003800000 */
[----:B--2---:R-:W-:-:S04]  /*1bae0*/  DFMA R18, R22, R16, R18 ;  /* 0x000000101612722b */ /* 0x004fc80000000012 */
[----:B----4-:R-:W1:-:S06]  /*1baf0*/  DFMA R10, R20, R10, R12 ;  /* 0x0000000a140a722b */ /* 0x010e4c000000000c */
[----:B-1----:R0:W1:Y:S01]  /*1bb00*/  DFMA R16, R20, R10, R34 ;  /* 0x0000000a1410722b */ /* 0x0020620000000022 */
        /* <DEDUP_REMOVED lines=16> */
[----:B-1---5:R-:W-:Y:S05]  /*1bc10*/  CALL.REL.NOINC `($triton_poi_fused_cat_8$__internal_trig_reduction_slowpathd) ;  /* 0x00011fb000007944 */ /* 0x022fea0003c00000 */
[----:B------:R-:W-:Y:S05]  /*1bc20*/  BSYNC B2 ;  /* 0x0000000000027941 */ /* 0x000fea0003800000 */
.L_x_471:
[----:B------:R-:W2:Y:S04]  /*1bc30*/  LDL R3, [R1] ;  /* 0x0000000001037983 */ /* 0x000ea80000100800 */
[----:B------:R0:W-:Y:S04]  /*1bc40*/  STL.64 [R1+0x1c8], R10 ;  /* 0x0001c80a01007387 */ /* 0x0001e80000100a00 */
[----:B--2---:R0:W-:Y:S01]  /*1bc50*/  STL [R1+0x61c], R3 ;  /* 0x00061c0301007387 */ /* 0x0041e20000100800 */
[----:B------:R-:W-:Y:S05]  /*1bc60*/  BRA `(.L_x_470) ;  /* 0x0000003000007947 */ /* 0x000fea0003800000 */
.L_x_469:
[----:B0-----:R-:W0:Y:S01]  /*1bc70*/  DMUL R10, RZ, R14 ;  /* 0x0000000eff0a7228 */ /* 0x001e220000000000 */
[----:B------:R2:W-:Y:S06]  /*1bc80*/  STL [R1+0x61c], RZ ;  /* 0x00061cff01007387 */ /* 0x0005ec0000100800 */
[----:B0-----:R2:W-:Y:S04]  /*1bc90*/  STL.64 [R1+0x1c8], R10 ;  /* 0x0001c80a01007387 */ /* 0x0015e80000100a00 */
.L_x_470:
[----:B------:R-:W-:Y:S05]  /*1bca0*/  BSYNC B1 ;  /* 0x0000000000017941 */ /* 0x000fea0003800000 */
.L_x_468:
[----:B-----5:R3:W-:Y:S04]  /*1bcb0*/  STL [R1+0x1390], R8 ;  /* 0x0013900801007387 */ /* 0x0207e80000100800 */
[----:B--2---:R-:W2:Y:S04]  /*1bcc0*/  LDL.LU.64 R12, [R1+0x48] ;  /* 0x00004800010c7983 */ /* 0x004ea80000300a00 */
[----:B------:R-:W4:Y:S04]  /*1bcd0*/  LDL.64 R36, [R1+0x1a0] ;  /* 0x0001a00001247983 */ /* 0x000f280000100a00 */
[----:B---3--:R-:W3:Y:S01]  /*1bce0*/  LDL R8, [R1+0x5ac] ;  /* 0x0005ac0001087983 */ /* 0x008ee20000100800 */
[----:B------:R-:W-:-:S03]  /*1bcf0*/  IMAD.MOV.U32 R14, RZ, RZ, RZ ;  /* 0x000000ffff0e7224 */ /* 0x000fc600078e00ff */
[----:B0-----:R-:W2:Y:S04]  /*1bd00*/  LDL.LU.64 R10, [R1+0x40] ;  /* 0x00004000010a7983 */ /* 0x001ea80000300a00 */
[----:B------:R-:W2:Y:S04]  /*1bd10*/  LDL R34, [R1+0x618] ;  /* 0x0006180001227983 */ /* 0x000ea80000100800 */
[----:B------:R-:W2:Y:S04]  /*1bd20*/  LDL R35, [R1+0x5a8] ;  /* 0x0005a80001237983 */ /* 0x000ea80000100800 */
[----:B------:R-:W4:Y:S01]  /*1bd30*/  LDL R3, [R1+0x61c] ;  /* 0x00061c0001037983 */ /* 0x000f220000100800 */
[----:B---3--:R-:W-:-:S13]  /*1bd40*/  ISETP.GT.AND P5, PT, R8, 0x2, P3 ;  /* 0x000000020800780c */ /* 0x008fda0001fa4270 */
[----:B--2---:R-:W2:Y:S04]  /*1bd50*/  @P5 LDG.E.EL R14, [R12.64+0x8] ;  /* 0x000008080c0e5981 */ /* 0x004ea8000c2e1900 */
[----:B-1----:R0:W-:Y:S04]  /*1bd60*/  STL.64 [R1+0x10a0], R16 ;  /* 0x0010a01001007387 */ /* 0x0021e80000100a00 */
[----:B------:R1:W-:Y:S04]  /*1bd70*/  STL [R1+0x1088], R7 ;  /* 0x0010880701007387 */ /* 0x0003e80000100800 */
[----:B0-----:R-:W3:Y:S04]  /*1bd80*/  LDL.64 R16, [R1+0x1b8] ;  /* 0x0001b80001107983 */ /* 0x001ee80000100a00 */
[----:B-1----:R-:W3:Y:S04]  /*1bd90*/  LDL.LU.64 R6, [R1+0x390] ;  /* 0x0003900001067983 */ /* 0x002ee80000300a00 */
[----:B------:R0:W-:Y:S04]  /*1bda0*/  STL.64 [R1+0x10e8], R32 ;  /* 0x0010e82001007387 */ /* 0x0001e80000100a00 */
[----:B------:R1:W-:Y:S04]  /*1bdb0*/  STL.64 [R1+0x10d8], R30 ;  /* 0x0010d81e01007387 */ /* 0x0003e80000100a00 */
[----:B0-----:R-:W4:Y:S04]  /*1bdc0*/  LDL.LU.64 R32, [R1+0x370] ;  /* 0x0003700001207983 */ /* 0x001f280000300a00 */
[----:B-1----:R-:W4:Y:S04]  /*1bdd0*/  LDL.LU.64 R30, [R1+0xe88] ;  /* 0x000e8800011e7983 */ /* 0x002f280000300a00 */
[----:B--2---:R0:W-:Y:S04]  /*1bde0*/  STL [R1+0x10e0], R14 ;  /* 0x0010e00e01007387 */ /* 0x0041e80000100800 */
[----:B0-----:R-:W3:Y:S01]  /*1bdf0*/  LDL.LU.64 R14, [R1+0xf30] ;  /* 0x000f3000010e7983 */ /* 0x001ee20000300a00 */
[----:B------:R-:W-:Y:S01]  /*1be00*/  ISETP.GT.AND P5, PT, R8, 0x2, P4 ;  /* 0x000000020800780c */ /* 0x000fe200027a4270 */
[----:B------:R-:W-:Y:S01]  /*1be10*/  IMAD.MOV.U32 R5, RZ, RZ, RZ ;  /* 0x000000ffff057224 */ /* 0x000fe200078e00ff */
[----:B------:R-:W-:-:S02]  /*1be20*/  LOP3.LUT R0, R0, 0xfffffffe, RZ, 0xc0, !PT ;  /* 0xfffffffe00007812 */ /* 0x000fc400078ec0ff */
[----:B------:R-:W-:Y:S01]  /*1be30*/  LOP3.LUT R4, R4, 0xbfffffff, RZ, 0xc0, !PT ;  /* 0xbfffffff04047812 */ /* 0x000fe200078ec0ff */
[----:B------:R0:W-:Y:S01]  /*1be40*/  STL.64 [R1+0x10b0], R22 ;  /* 0x0010b01601007387 */ /* 0x0001e20000100a00 */
[----:B------:R-:W-:-:S03]  /*1be50*/  ISETP.GT.AND P6, PT, R35, 0x2, P3 ;  /* 0x000000022300780c */ /* 0x000fc60001fc4270 */
[----:B------:R1:W-:Y:S04]  /*1be60*/  STL.64 [R1+0x10c8], R26 ;  /* 0x0010c81a01007387 */ /* 0x0003e80000100a00 */
[----:B------:R-:W2:Y:S01]  /*1be70*/  @P5 LDG.E.EL R5, [R10.64+0x8] ;  /* 0x000008080a055981 */ /* 0x000ea2000c2e1900 */
[----:B------:R-:W-:-:S03]  /*1be80*/  ISETP.GT.AND P5, PT, R34, 0x2, P3 ;  /* 0x000000022200780c */ /* 0x000fc60001fa4270 */
[----:B0-----:R-:W2:Y:S01]  /*1be90*/  LDL.LU.64 R22, [R1+0x380] ;  /* 0x0003800001167983 */ /* 0x001ea20000300a00 */
[----:B---3--:R-:W0:Y:S01]  /*1bea0*/  DFMA R6, R16, R6, R14 ;  /* 0x000000061006722b */ /* 0x008e22000000000e */
[----:B------:R-:W-:Y:S02]  /*1beb0*/  @P6 LOP3.LUT R4, R4, 0x40000000, RZ, 0xfc, !PT ;  /* 0x4000000004046812 */ /* 0x000fe400078efcff */
[----:B-1----:R-:W3:Y:S04]  /*1bec0*/  LDL.LU.64 R26, [R1+0x378] ;  /* 0x00037800011a7983 */ /* 0x002ee80000300a00 */
[----:B------:R1:W-:Y:S04]  /*1bed0*/  STL.64 [R1+0x10d0], R28 ;  /* 0x0010d01c01007387 */ /* 0x0003e80000100a00 */
[----:B0-----:R4:W-:Y:S01]  /*1bee0*/  STL.64 [R1+0x3c8], R6 ;  /* 0x0003c80601007387 */ /* 0x0019e20000100a00 */
[----:B------:R-:W-:-:S02]  /*1bef0*/  @P5 LOP3.LUT R0, R0, 0x1, RZ, 0xfc, !PT ;  /* 0x0000000100005812 */ /* 0x000fc400078efcff */
[----:B------:R-:W-:Y:S01]  /*1bf00*/  LOP3.LUT R4, R4, 0xdfffffff, RZ, 0xc0, !PT ;  /* 0xdfffffff04047812 */ /* 0x000fe200078ec0ff */
[----:B------:R0:W-:Y:S04]  /*1bf10*/  STL.64 [R1+0x10c0], R24 ;  /* 0x0010c01801007387 */ /* 0x0001e80000100a00 */
[----:B-1----:R-:W3:Y:S01]  /*1bf20*/  LDL.64 R28, [R1+0x1a8] ;  /* 0x0001a800011c7983 */ /* 0x002ee20000100a00 */
[----:B----4-:R1:W4:-:S03]  /*1bf30*/  DFMA R6, R36, R32, R30 ;  /* 0x000000202406722b */ /* 0x010306000000001e */
[----:B------:R-:W-:Y:S04]  /*1bf40*/  STL.64 [R1+0x10b8], R18 ;  /* 0x0010b81201007387 */ /* 0x000fe80000100a00 */
[----:B-1----:R-:W3:Y:S04]  /*1bf50*/  LDL.64 R32, [R1+0x138] ;  /* 0x0001380001207983 */ /* 0x002ee80000100a00 */
[----:B----4-:R1:W-:Y:S04]  /*1bf60*/  STL.64 [R1+0x3b0], R6 ;  /* 0x0003b00601007387 */ /* 0x0103e80000100a00 */
[----:B0-----:R-:W4:Y:S04]  /*1bf70*/  LDL.LU.64 R24, [R1+0xec0] ;  /* 0x000ec00001187983 */ /* 0x001f280000300a00 */
[----:B------:R0:W-:Y:S01]  /*1bf80*/  STL.64 [R1+0x10a8], R20 ;  /* 0x0010a81401007387 */ /* 0x0001e20000100a00 */
[----:B-1----:R-:W-:-:S03]  /*1bf90*/  IMAD.MOV.U32 R6, RZ, RZ, RZ ;  /* 0x000000ffff067224 */ /* 0x002fc600078e00ff */
[----:B------:R-:W3:Y:S04]  /*1bfa0*/  LDL.64 R18, [R1+0x1b0] ;  /* 0x0001b00001127983 */ /* 0x000ee80000100a00 */
[----:B--2---:R-:W-:Y:S04]  /*1bfb0*/  STL [R1+0x4b8], R5 ;  /* 0x0004b80501007387 */ /* 0x004fe80000100800 */
[----:B------:R-:W2:Y:S01]  /*1bfc0*/  @P5 LDG.E.EL R6, [R12.64+0x8] ;  /* 0x000008080c065981 */ /* 0x000ea2000c2e1900 */
[----:B------:R-:W-:-:S03]  /*1bfd0*/  ISETP.GT.AND P5, PT, R35, 0x2, P4 ;  /* 0x000000022300780c */ /* 0x000fc600027a4270 */
[----:B0-----:R-:W3:Y:S04]  /*1bfe0*/  LDL.LU.64 R20, [R1+0xef0] ;  /* 0x000ef00001147983 */ /* 0x001ee80000300a00 */
[----:B------:R-:W-:Y:S04]  /*1bff0*/  STL [R1+0x10f0], R2 ;  /* 0x0010f00201007387 */ /* 0x000fe80000100800 */
[----:B------:R-:W3:Y:S01]  /*1c000*/  LDL.LU R8, [R1+0x1390] ;  /* 0x0013900001087983 */ /* 0x000ee20000300800 */
[----:B------:R-:W-:-:S03]  /*1c010*/  LOP3.LUT R9, R9, 0xfffffffd, RZ, 0xc0, !PT ;  /* 0xfffffffd09097812 */ /* 0x000fc600078ec0ff */
[----:B------:R-:W3:Y:S04]  /*1c020*/  LDL.LU.64 R30, [R1+0xcd8] ;  /* 0x000cd800011e7983 */ /* 0x000ee80000300a00 */
[----:B--2---:R0:W-:Y:S02]  /*1c030*/  STL [R1+0x3e8], R6 ;  /* 0x0003e80601007387 */ /* 0x0041e40000100800 */
[----:B0-----:R-:W-:-:S06]  /*1c040*/  IMAD.MOV.U32 R6, RZ, RZ, RZ ;  /* 0x000000ffff067224 */ /* 0x001fcc00078e00ff */
[----:B------:R-:W2:Y:S01]  /*1c050*/  @P5 LDG.E.EL R6, [R10.64+0x8] ;  /* 0x000008080a065981 */ /* 0x000ea2000c2e1900 */
[----:B------:R-:W-:Y:S02]  /*1c060*/  @P5 LOP3.LUT R4, R4, 0x20000000, RZ, 0xfc, !PT ;  /* 0x2000000004045812 */ /* 0x000fe400078efcff */
[----:B------:R-:W-:Y:S02]  /*1c070*/  ISETP.GT.AND P5, PT, R34, 0x2, P4 ;  /* 0x000000022200780c */ /* 0x000fe400027a4270 */
[----:B------:R-:W-:-:S11]  /*1c080*/  LOP3.LUT R4, R4, 0x7fffffff, RZ, 0xc0, !PT ;  /* 0x7fffffff04047812 */ /* 0x000fd600078ec0ff */
[----:B------:R-:W-:Y:S01]  /*1c090*/  @P5 LOP3.LUT R4, R4, 0x80000000, RZ, 0xfc, !PT ;  /* 0x8000000004045812 */ /* 0x000fe200078efcff */
[----:B--2---:R0:W-:Y:S02]  /*1c0a0*/  STL [R1+0x848], R6 ;  /* 0x0008480601007387 */ /* 0x0041e40000100800 */
[----:B0-----:R-:W-:-:S06]  /*1c0b0*/  IMAD.MOV.U32 R6, RZ, RZ, RZ ;  /* 0x000000ffff067224 */ /* 0x001fcc00078e00ff */
[----:B------:R0:W2:Y:S01]  /*1c0c0*/  @P5 LDG.E.EL R6, [R10.64+0x8] ;  /* 0x000008080a065981 */ /* 0x0000a2000c2e1900 */
[----:B------:R-:W-:-:S05]  /*1c0d0*/  LOP3.LUT P5, R3, R3, 0x1, RZ, 0xc0, !PT ;  /* 0x0000000103037812 */ /* 0x000fca00078ac0ff */
[----:B------:R-:W-:Y:S02]  /*1c0e0*/  IMAD.SHL.U32 R3, R3, 0x8, RZ ;  /* 0x0000000803037824 */ /* 0x000fe400078e00ff */
[----:B0-----:R-:W-:-:S04]  /*1c0f0*/  IMAD.MOV.U32 R10, RZ, RZ, 0x8 ;  /* 0x00000008ff0a7424 */ /* 0x001fc800078e00ff */
[----:B------:R-:W-:-:S05]  /*1c100*/  IMAD.WIDE.U32 R10, R3, R10, c[0x4][0x18] ;  /* 0x01000600030a7625 */ /* 0x000fca00078e000a */
[----:B------:R-:W2:Y:S04]  /*1c110*/  LDG.E.64.CONSTANT R34, [R10.64+0x8] ;  /* 0x000008080a227981 */ /* 0x000ea8000c1e9b00 */
[----:B------:R-:W3:Y:S04]  /*1c120*/  LDG.E.64.CONSTANT R36, [R10.64+0x10] ;  /* 0x000010080a247981 */ /* 0x000ee8000c1e9b00 */
[----:B--2---:R0:W-:Y:S04]  /*1c130*/  STL.64 [R1+0x10f8], R34 ;  /* 0x0010f82201007387 */ /* 0x0041e80000100a00 */
[----:B---3--:R1:W-:Y:S04]  /*1c140*/  STL.64 [R1+0x1100], R36 ;  /* 0x0011002401007387 */ /* 0x0083e80000100a00 */
[----:B0-----:R-:W2:Y:S04]  /*1c150*/  LDL.LU.64 R34, [R1+0x308] ;  /* 0x0003080001227983 */ /* 0x001ea80000300a00 */
[----:B-1----:R-:W3:Y:S04]  /*1c160*/  LDL.LU.64 R36, [R1+0xd10] ;  /* 0x000d100001247983 */ /* 0x002ee80000300a00 */
[----:B------:R0:W-:Y:S04]  /*1c170*/  STL.64 [R1+0x1298], R32 ;  /* 0x0012982001007387 */ /* 0x0001e80000100a00 */
[----:B0-----:R-:W4:Y:S04]  /*1c180*/  LDL.LU.64 R32, [R1+0xd38] ;  /* 0x000d380001207983 */ /* 0x001f280000300a00 */
[----:B--2---:R0:W-:Y:S04]  /*1c190*/  STL.64 [R1+0x1290], R34 ;  /* 0x0012902201007387 */ /* 0x0041e80000100a00 */
[----:B---3--:R1:W-:Y:S04]  /*1c1a0*/  STL.64 [R1+0x1288], R36 ;  /* 0x0012882401007387 */ /* 0x0083e80000100a00 */
[----:B0-----:R-:W2:Y:S04]  /*1c1b0*/  LDL.LU.64 R34, [R1+0x310] ;  /* 0x0003100001227983 */ /* 0x001ea80000300a00 */
[----:B-1----:R-:W3:Y:S04]  /*1c1c0*/  LDL.64 R36, [R1+0x140] ;  /* 0x0001400001247983 */ /* 0x002ee80000100a00 */
[----:B----4-:R0:W-:Y:S04]  /*1c1d0*/  STL.64 [R1+0x12b0], R32 ;  /* 0x0012b02001007387 */ /* 0x0101e80000100a00 */
        /* <DEDUP_REMOVED lines=57> */
[----:B0-----:R-:W4:Y:S04]  /*1c570*/  LDL.LU.64 R34, [R1+0x360] ;  /* 0x0003600001227983 */ /* 0x001f280000300a00 */
[----:B-1----:R-:W4:Y:S02]  /*1c580*/  LDL.64 R36, [R1+0x190] ;  /* 0x0001900001247983 */ /* 0x002f240000100a00 */
[----:B----4-:R0:W1:-:S02]  /*1c590*/  DFMA R36, R36, R34, R32 ;  /* 0x000000222424722b */ /* 0x0100440000000020 */
        /* <DEDUP_REMOVED lines=29> */
[----:B------:R0:W1:-:S03]  /*1c770*/  DFMA R14, R28, R26, R24 ;  /* 0x0000001a1c0e722b */ /* 0x0000460000000018 */
[----:B0-----:R-:W3:Y:S04]  /*1c780*/  LDL.LU.64 R28, [R1+0x300] ;  /* 0x00030000011c7983 */ /* 0x001ee80000300a00 */
[----:B-1----:R0:W-:Y:S01]  /*1c790*/  STL.64 [R1+0x3b8], R14 ;  /* 0x0003b80e01007387 */ /* 0x0021e20000100a00 */
[----:B------:R1:W4:Y:S01]  /*1c7a0*/  DFMA R16, R18, R22, R20 ;  /* 0x000000161210722b */ /* 0x0003220000000014 */
[----:B------:R-:W-:Y:S02]  /*1c7b0*/  IMAD.MOV.U32 R5, RZ, RZ, RZ ;  /* 0x000000ffff057224 */ /* 0x000fe400078e00ff */
[----:B-1----:R-:W3:Y:S04]  /*1c7c0*/  LDL.LU.64 R22, [R1+0x2f8] ;  /* 0x0002f80001167983 */ /* 0x002ee80000300a00 */
[----:B------:R-:W-:Y:S04]  /*1c7d0*/  STL [R1+0x84c], R6 ;  /* 0x00084c0601007387 */ /* 0x000fe80000100800 */
[----:B0-----:R-:W3:Y:S01]  /*1c7e0*/  LDL.LU.64 R14, [R1+0x368] ;  /* 0x00036800010e7983 */ /* 0x001ee20000300a00 */
[----:B--2---:R0:W1:-:S03]  /*1c7f0*/  DFMA R36, R36, R34, R32 ;  /* 0x000000222424722b */ /* 0x0040460000000020 */
[----:B----4-:R-:W-:Y:S04]  /*1c800*/  STL.64 [R1+0x3c0], R16 ;  /* 0x0003c01001007387 */ /* 0x010fe80000100a00 */
[----:B0-----:R-:W2:Y:S04]  /*1c810*/  LDL.LU.64 R32, [R1+0x12f8] ;  /* 0x0012f80001207983 */ /* 0x001ea80000300a00 */
[----:B-1----:R0:W-:Y:S04]  /*1c820*/  STL.64 [R1+0x368], R36 ;  /* 0x0003682401007387 */ /* 0x0021e80000100a00 */
[----:B------:R-:W2:Y:S04]  /*1c830*/  LDL.LU.64 R34, [R1+0x12f0] ;  /* 0x0012f00001227983 */ /* 0x000ea80000300a00 */
[----:B------:R1:W4:Y:S04]  /*1c840*/  @P6 LDG.E.EL R5, [R12.64+0x8] ;  /* 0x000008080c056981 */ /* 0x000328000c2e1900 */
[----:B0-----:R-:W2:Y:S04]  /*1c850*/  LDL.LU.64 R36, [R1+0x12e8] ;  /* 0x0012e80001247983 */ /* 0x001ea80000300a00 */
[----:B------:R-:W3:Y:S04]  /*1c860*/  LDL.LU.64 R16, [R1+0xe98] ;  /* 0x000e980001107983 */ /* 0x000ee80000300a00 */
[----:B-1----:R-:W3:Y:S04]  /*1c870*/  LDL.64 R12, [R1+0x198] ;  /* 0x00019800010c7983 */ /* 0x002ee80000100a00 */
[----:B------:R-:W3:Y:S01]  /*1c880*/  LDG.E.64.CONSTANT R6, [R10.64+0x18] ;  /* 0x000018080a067981 */ /* 0x000ee2000c1e9b00 */
[----:B------:R-:W-:-:S03]  /*1c890*/  @P5 LOP3.LUT R9, R9, 0x2, RZ, 0xfc, !PT ;  /* 0x0000000209095812 */ /* 0x000fc600078efcff */
[----:B------:R-:W3:Y:S04]  /*1c8a0*/  LDL.LU.64 R24, [R1+0xcb0] ;  /* 0x000cb00001187983 */ /* 0x000ee80000300a00 */
[----:B------:R-:W3:Y:S04]  /*1c8b0*/  LDL.64 R20, [R1+0x128] ;  /* 0x0001280001147983 */ /* 0x000ee80000100a00 */
[----:B------:R-:W3:Y:S04]  /*1c8c0*/  LDL.64 R26, [R1+0x130] ;  /* 0x00013000011a7983 */ /* 0x000ee80000100a00 */
[----:B------:R-:W3:Y:S01]  /*1c8d0*/  LDL.LU.64 R18, [R1+0xba0] ;  /* 0x000ba00001127983 */ /* 0x000ee20000300a00 */
[----:B--2---:R0:W1:-:S03]  /*1c8e0*/  DFMA R36, R36, R34, R32 ;  /* 0x000000222424722b */ /* 0x0040460000000020 */
        /* <DEDUP_REMOVED lines=111> */
[----:B0-----:R-:W3:Y:S01]  /*1cfe0*/  LDL.LU.64 R16, [R1+0x2f0] ;  /* 0x0002f00001107983 */ /* 0x001ee20000300a00 */
[----:B--2---:R0:W1:-:S03]  /*1cff0*/  DFMA R36, R36, R34, R32 ;  /* 0x000000222424722b */ /* 0x0040460000000020 */
[----:B------:R-:W-:Y:S04]  /*1d000*/  STL.64 [R1+0x1090], R4 ;  /* 0x0010900401007387 */ /* 0x000fe80000100a00 */
[----:B0-----:R-:W2:Y:S04]  /*1d010*/  LDL.LU.64 R32, [R1+0x1220] ;  /* 0x0012200001207983 */ /* 0x001ea80000300a00 */
[----:B-1----:R0:W-:Y:S04]  /*1d020*/  STL.64 [R1+0x2f0], R36 ;  /* 0x0002f02401007387 */ /* 0x0021e80000100a00 */
[----:B------:R-:W2:Y:S04]  /*1d030*/  LDL.LU.64 R34, [R1+0x1218] ;  /* 0x0012180001227983 */ /* 0x000ea80000300a00 */
[----:B------:R1:W-:Y:S04]  /*1d040*/  STL.64 [R1+0x1098], R8 ;  /* 0x0010980801007387 */ /* 0x0003e80000100a00 */
[----:B0-----:R-:W2:Y:S04]  /*1d050*/  LDL.LU.64 R36, [R1+0x1210] ;  /* 0x0012100001247983 */ /* 0x001ea80000300a00 */
[----:B------:R0:W-:Y:S04]  /*1d060*/  STL.64 [R1+0x1108], R6 ;  /* 0x0011080601007387 */ /* 0x0001e80000100a00 */
[----:B-1----:R1:W4:Y:S04]  /*1d070*/  LDG.E.64.CONSTANT R8, [R10.64+0x20] ;  /* 0x000020080a087981 */ /* 0x002328000c1e9b00 */
[----:B------:R1:W3:Y:S04]  /*1d080*/  LDG.E.64.CONSTANT R4, [R10.64+0x30] ;  /* 0x000030080a047981 */ /* 0x0002e8000c1e9b00 */
[----:B0-----:R1:W3:Y:S04]  /*1d090*/  LDG.E.64.CONSTANT R6, [R10.64+0x28] ;  /* 0x000028080a067981 */ /* 0x0012e8000c1e9b00 */
[----:B------:R-:W3:Y:S04]  /*1d0a0*/  LDL.64 R14, [R1+0x120] ;  /* 0x00012000010e7983 */ /* 0x000ee80000100a00 */
[----:B------:R-:W3:Y:S04]  /*1d0b0*/  LDL.LU.64 R12, [R1+0xb78] ;  /* 0x000b7800010c7983 */ /* 0x000ee80000300a00 */
[----:B-1----:R-:W4:Y:S01]  /*1d0c0*/  LDL.LU.64 R10, [R1+0x2e8] ;  /* 0x0002e800010a7983 */ /* 0x002f220000300a00 */
        /* <DEDUP_REMOVED lines=20> */
[----:B-1----:R-:W3:Y:S01]  /*1d210*/  LDL.LU.64 R6, [R1+0xb38] ;  /* 0x000b380001067983 */ /* 0x002ee20000300a00 */
        /* <DEDUP_REMOVED lines=16> */
[----:B0-----:R-:W3:Y:S01]  /*1d320*/  LDL.LU.64 R6, [R1+0x218] ;  /* 0x0002180001067983 */ /* 0x001ee20000300a00 */
[----:B--2---:R0:W1:-:S03]  /*1d330*/  DFMA R36, R36, R34, R32 ;  /* 0x000000222424722b */ /* 0x0040460000000020 */
[----:B0-----:R-:W2:Y:S04]  /*1d340*/  LDL.LU.64 R32, [R1+0x1190] ;  /* 0x0011900001207983 */ /* 0x001ea80000300a00 */
[----:B------:R-:W2:Y:S04]  /*1d350*/  LDL.LU.64 R34, [R1+0x1188] ;  /* 0x0011880001227983 */ /* 0x000ea80000300a00 */
[----:B-1----:R0:W-:Y:S04]  /*1d360*/  STL.64 [R1+0x2b8], R36 ;  /* 0x0002b82401007387 */ /* 0x0021e80000100a00 */
[----:B0-----:R-:W2:Y:S04]  /*1d370*/  LDL.LU.64 R36, [R1+0x1180] ;  /* 0x0011800001247983 */ /* 0x001ea80000300a00 */
[----:B---3--:R0:W-:Y:S04]  /*1d380*/  STL.64 [R1+0x1118], R6 ;  /* 0x0011180601007387 */ /* 0x0081e80000100a00 */
[----:B0-----:R-:W3:Y:S01]  /*1d390*/  LDL.64 R6, [R1+0x58] ;  /* 0x0000580001067983 */ /* 0x001ee20000100a00 */
[----:B--2---:R0:W-:-:S03]  /*1d3a0*/  DFMA R32, R32, R34, R36 ;  /* 0x000000222020722b */ /* 0x0041c60000000024 */
[----:B0-----:R-:W2:Y:S04]  /*1d3b0*/  LDL.64 R36, [R1+0x50] ;  /* 0x0000500001247983 */ /* 0x001ea80000100a00 */
[----:B----4-:R0:W-:Y:S04]  /*1d3c0*/  STL.64 [R1+0x3d0], R8 ;  /* 0x0003d00801007387 */ /* 0x0101e80000100a00 */
[----:B------:R-:W4:Y:S04]  /*1d3d0*/  LDL.LU.64 R34, [R1+0x488] ;  /* 0x0004880001227983 */ /* 0x000f280000300a00 */
[----:B---3--:R1:W-:Y:S04]  /*1d3e0*/  STL.64 [R1+0x1130], R6 ;  /* 0x0011300601007387 */ /* 0x0083e80000100a00 */
[----:B0-----:R-:W3:Y:S04]  /*1d3f0*/  LDL.64 R8, [R1+0x118] ;  /* 0x0001180001087983 */ /* 0x001ee80000100a00 */
[----:B-1----:R-:W3:Y:S04]  /*1d400*/  LDL.64 R6, [R1+0x60] ;  /* 0x0000600001067983 */ /* 0x002ee80000100a00 */
[----:B--2---:R0:W-:Y:S04]  /*1d410*/  STL.64 [R1+0x1120], R36 ;  /* 0x0011202401007387 */ /* 0x0041e80000100a00 */
[----:B0-----:R-:W2:Y:S04]  /*1d420*/  LDL.LU.64 R36, [R1+0x220] ;  /* 0x0002200001247983 */ /* 0x001ea80000300a00 */
[----:B---3--:R0:W-:Y:S04]  /*1d430*/  STL.64 [R1+0x1148], R6 ;  /* 0x0011480601007387 */ /* 0x0081e80000100a00 */
[----:B0-----:R-:W3:Y:S04]  /*1d440*/  LDL.64 R6, [R1+0x68] ;  /* 0x0000680001067983 */ /* 0x001ee80000100a00 */
[----:B--2---:R0:W-:Y:S04]  /*1d450*/  STL.64 [R1+0x1138], R36 ;  /* 0x0011382401007387 */ /* 0x0041e80000100a00 */
[----:B0-----:R-:W2:Y:S01]  /*1d460*/  LDL.LU.64 R36, [R1+0x228] ;  /* 0x0002280001247983 */ /* 0x001ea20000300a00 */
[----:B------:R0:W1:-:S03]  /*1d470*/  DFMA R20, R20, R22, R24 ;  /* 0x000000161414722b */ /* 0x0000460000000018 */
[----:B0-----:R-:W2:Y:S01]  /*1d480*/  LDL.LU.64 R24, [R1+0x968] ;  /* 0x0009680001187983 */ /* 0x001ea20000300a00 */
[----:B------:R-:W0:-:S04]  /*1d490*/  DFMA R26, R26, R28, R30 ;  /* 0x0000001c1a1a722b */ /* 0x000e08000000001e */
[----:B------:R-:W0:-:S04]  /*1d4a0*/  DFMA R14, R14, R16, R18 ;  /* 0x000000100e0e722b */ /* 0x000e080000000012 */
[----:B------:R-:W0:Y:S01]  /*1d4b0*/  DFMA R8, R8, R10, R12 ;  /* 0x0000000a0808722b */ /* 0x000e22000000000c */
[----:B-1----:R1:W-:Y:S04]  /*1d4c0*/  STL.64 [R1+0x330], R20 ;  /* 0x0003301401007387 */ /* 0x0023e80000100a00 */
[----:B------:R-:W2:Y:S04]  /*1d4d0*/  LDL.LU.64 R22, [R1+0x268] ;  /* 0x0002680001167983 */ /* 0x000ea80000300a00 */
[----:B0-----:R0:W-:Y:S04]  /*1d4e0*/  STL.64 [R1+0x338], R26 ;  /* 0x0003381a01007387 */ /* 0x0011e80000100a00 */
[----:B-1----:R-:W2:Y:S04]  /*1d4f0*/  LDL.64 R20, [R1+0xa0] ;  /* 0x0000a00001147983 */ /* 0x002ea80000100a00 */
[----:B------:R1:W-:Y:S04]  /*1d500*/  STL.64 [R1+0x328], R14 ;  /* 0x0003280e01007387 */ /* 0x0003e80000100a00 */
[----:B------:R0:W-:Y:S04]  /*1d510*/  STL.64 [R1+0x320], R8 ;  /* 0x0003200801007387 */ /* 0x0001e80000100a00 */
[----:B------:R-:W2:Y:S04]  /*1d520*/  LDL.LU.64 R30, [R1+0x998] ;  /* 0x00099800011e7983 */ /* 0x000ea80000300a00 */
[----:B------:R-:W2:Y:S04]  /*1d530*/  LDL.LU.64 R28, [R1+0x270] ;  /* 0x00027000011c7983 */ /* 0x000ea80000300a00 */
[----:B0-----:R-:W2:Y:S04]  /*1d540*/  LDL.64 R26, [R1+0xa8] ;  /* 0x0000a800011a7983 */ /* 0x001ea80000100a00 */
[----:B------:R-:W2:Y:S04]  /*1d550*/  LDL.LU.64 R18, [R1+0x958] ;  /* 0x0009580001127983 */ /* 0x000ea80000300a00 */
[----:B------:R-:W2:Y:S04]  /*1d560*/  LDL.LU.64 R16, [R1+0x260] ;  /* 0x0002600001107983 */ /* 0x000ea80000300a00 */
[----:B-1----:R-:W2:Y:S04]  /*1d570*/  LDL.64 R14, [R1+0x98] ;  /* 0x00009800010e7983 */ /* 0x002ea80000100a00 */
[----:B------:R-:W2:Y:S04]  /*1d580*/  LDL.LU.64 R12, [R1+0x930] ;  /* 0x00093000010c7983 */ /* 0x000ea80000300a00 */
[----:B------:R-:W2:Y:S04]  /*1d590*/  LDL.LU.64 R10, [R1+0x258] ;  /* 0x00025800010a7983 */ /* 0x000ea80000300a00 */
[----:B------:R-:W2:Y:S04]  /*1d5a0*/  LDL.64 R8, [R1+0x90] ;  /* 0x0000900001087983 */ /* 0x000ea80000100a00 */
[----:B---3--:R0:W-:Y:S04]  /*1d5b0*/  STL.64 [R1+0x1160], R6 ;  /* 0x0011600601007387 */ /* 0x0081e80000100a00 */
[----:B----4-:R1:W-:Y:S04]  /*1d5c0*/  STL.64 [R1+0x1110], R34 ;  /* 0x0011102201007387 */ /* 0x0103e80000100a00 */
[----:B0-----:R-:W3:Y:S04]  /*1d5d0*/  LDL.64 R6, [R1+0x70] ;  /* 0x0000700001067983 */ /* 0x001ee80000100a00 */
[----:B-1----:R-:W4:Y:S04]  /*1d5e0*/  LDL.LU.64 R34, [R1+0x4a0] ;  /* 0x0004a00001227983 */ /* 0x002f280000300a00 */
[----:B--2---:R0:W-:Y:S04]  /*1d5f0*/  STL.64 [R1+0x1150], R36 ;  /* 0x0011502401007387 */ /* 0x0041e80000100a00 */
[----:B0-----:R-:W2:Y:S04]  /*1d600*/  LDL.LU.64 R36, [R1+0x230] ;  /* 0x0002300001247983 */ /* 0x001ea80000300a00 */
[----:B------:R-:W-:Y:S01]  /*1d610*/  STL.64 [R1+0x2b0], R32 ;  /* 0x0002b02001007387 */ /* 0x000fe20000100a00 */
[----:B------:R0:W1:-:S03]  /*1d620*/  DFMA R20, R20, R22, R24 ;  /* 0x000000161414722b */ /* 0x0000460000000018 */
[----:B------:R-:W-:Y:S04]  /*1d630*/  STL.64 [R1+0x288], R2 ;  /* 0x0002880201007387 */ /* 0x000fe80000100a00 */
[----:B0-----:R-:W2:Y:S04]  /*1d640*/  LDL.LU.64 R22, [R1+0x7b8] ;  /* 0x0007b80001167983 */ /* 0x001ea80000300a00 */
[----:B-1----:R0:W-:Y:S01]  /*1d650*/  STL.64 [R1+0x2a0], R20 ;  /* 0x0002a01401007387 */ /* 0x0021e20000100a00 */
[----:B------:R-:W1:-:S03]  /*1d660*/  DFMA R26, R26, R28, R30 ;  /* 0x0000001c1a1a722b */ /* 0x000e46000000001e */
[----:B0-----:R-:W2:Y:S01]  /*1d670*/  LDL.LU.64 R20, [R1+0x248] ;  /* 0x0002480001147983 */ /* 0x001ea20000300a00 */
[----:B------:R0:W0:-:S03]  /*1d680*/  DFMA R14, R14, R16, R18 ;  /* 0x000000100e0e722b */ /* 0x0000060000000012 */
[----:B-1----:R-:W-:Y:S04]  /*1d690*/  STL.64 [R1+0x2a8], R26 ;  /* 0x0002a81a01007387 */ /* 0x002fe80000100a00 */
[----:B0-----:R-:W2:Y:S01]  /*1d6a0*/  LDL.64 R16, [R1+0x80] ;  /* 0x0000800001107983 */ /* 0x001ea20000100a00 */
[----:B------:R0:W1:-:S03]  /*1d6b0*/  DFMA R8, R8, R10, R12 ;  /* 0x0000000a0808722b */ /* 0x000046000000000c */
[----:B------:R-:W-:Y:S04]  /*1d6c0*/  STL.64 [R1+0x298], R14 ;  /* 0x0002980e01007387 */ /* 0x000fe80000100a00 */
[----:B0-----:R-:W2:Y:S04]  /*1d6d0*/  LDL.LU.64 R12, [R1+0x240] ;  /* 0x00024000010c7983 */ /* 0x001ea80000300a00 */
[----:B-1----:R-:W-:Y:S04]  /*1d6e0*/  STL.64 [R1+0x290], R8 ;  /* 0x0002900801007387 */ /* 0x002fe80000100a00 */
[----:B------:R-:W2:Y:S04]  /*1d6f0*/  LDL.64 R10, [R1+0x78] ;  /* 0x00007800010a7983 */ /* 0x000ea80000100a00 */
[----:B---3--:R0:W-:Y:S04]  /*1d700*/  STL.64 [R1+0x1178], R6 ;  /* 0x0011780601007387 */ /* 0x0081e80000100a00 */
[----:B----4-:R-:W-:Y:S04]  /*1d710*/  STL.64 [R1+0x1128], R34 ;  /* 0x0011282201007387 */ /* 0x010fe80000100a00 */
[----:B0-----:R-:W3:Y:S04]  /*1d720*/  LDL.LU.64 R6, [R1+0x580] ;  /* 0x0005800001067983 */ /* 0x001ee80000300a00 */
[----:B--2---:R0:W-:Y:S04]  /*1d730*/  STL.64 [R1+0x1168], R36 ;  /* 0x0011682401007387 */ /* 0x0041e80000100a00 */
[----:B0-----:R-:W2:Y:S04]  /*1d740*/  LDL.LU.64 R36, [R1+0x238] ;  /* 0x0002380001247983 */ /* 0x001ea80000300a00 */
[----:B------:R-:W4:Y:S04]  /*1d750*/  LDL.LU.64 R34, [R1+0x4a8] ;  /* 0x0004a80001227983 */ /* 0x000f280000300a00 */
[----:B------:R-:W2:Y:S04]  /*1d760*/  LDL.LU.64 R2, [R1+0x210] ;  /* 0x0002100001027983 */ /* 0x000ea80000300a00 */
[----:B------:R-:W2:Y:S04]  /*1d770*/  LDL.64 R32, [R1+0x38] ;  /* 0x0000380001207983 */ /* 0x000ea80000100a00 */
[----:B------:R-:W2:Y:S04]  /*1d780*/  LDL.LU.64 R14, [R1+0x470] ;  /* 0x00047000010e7983 */ /* 0x000ea80000300a00 */
[----:B------:R-:W2:Y:S04]  /*1d790*/  LDL.LU.64 R30, [R1+0x208] ;  /* 0x00020800011e7983 */ /* 0x000ea80000300a00 */
[----:B------:R-:W2:Y:S04]  /*1d7a0*/  LDL.LU.64 R28, [R1+0x468] ;  /* 0x00046800011c7983 */ /* 0x000ea80000300a00 */
[----:B------:R-:W2:Y:S04]  /*1d7b0*/  LDL.LU.64 R26, [R1+0x200] ;  /* 0x00020000011a7983 */ /* 0x000ea80000300a00 */
[----:B------:R-:W2:Y:S04]  /*1d7c0*/  LDL.LU.64 R24, [R1+0x460] ;  /* 0x0004600001187983 */ /* 0x000ea80000300a00 */
[----:B------:R-:W2:Y:S01]  /*1d7d0*/  LDL.LU.64 R18, [R1+0x1f0] ;  /* 0x0001f00001127983 */ /* 0x000ea20000300a00 */
[----:B------:R0:W1:-:S03]  /*1d7e0*/  DFMA R16, R16, R20, R22 ;  /* 0x000000141010722b */ /* 0x0000460000000016 */
[----:B------:R-:W2:Y:S04]  /*1d7f0*/  LDL.LU.64 R8, [R1+0x450] ;  /* 0x0004500001087983 */ /* 0x000ea80000300a00 */
[----:B0-----:R-:W2:Y:S04]  /*1d800*/  LDL.LU.64 R22, [R1+0x430] ;  /* 0x0004300001167983 */ /* 0x001ea80000300a00 */
[----:B------:R-:W2:Y:S04]  /*1d810*/  LDL.LU.64 R20, [R1+0x1e0] ;  /* 0x0001e00001147983 */ /* 0x000ea80000300a00 */
[----:B------:R-:W2:Y:S04]  /*1d820*/  LDL.LU.64 R4, [R1+0x1e8] ;  /* 0x0001e80001047983 */ /* 0x000ea80000300a00 */
[----:B----4-:R0:W-:Y:S04]  /*1d830*/  STL.64 [R1+0x1140], R34 ;  /* 0x0011402201007387 */ /* 0x0101e80000100a00 */
[----:B0-----:R-:W4:Y:S04]  /*1d840*/  LDL.LU.64 R34, [R1+0x4c0] ;  /* 0x0004c00001227983 */ /* 0x001f280000300a00 */
[----:B----4-:R0:W-:Y:S04]  /*1d850*/  STL.64 [R1+0x1158], R34 ;  /* 0x0011582201007387 */ /* 0x0101e80000100a00 */
[----:B0-----:R-:W4:Y:S01]  /*1d860*/  LDL.LU.64 R34, [R1+0x540] ;  /* 0x0005400001227983 */ /* 0x001f220000300a00 */
[----:B---3--:R0:W-:-:S03]  /*1d870*/  DFMA R10, R10, R12, R6 ;  /* 0x0000000c0a0a722b */ /* 0x0081c60000000006 */
[----:B0-----:R-:W2:Y:S04]  /*1d880*/  LDL.LU.64 R6, [R1+0x1178] ;  /* 0x0011780001067983 */ /* 0x001ea80000300a00 */
[----:B----4-:R0:W-:Y:S04]  /*1d890*/  STL.64 [R1+0x1170], R34 ;  /* 0x0011702201007387 */ /* 0x0101e80000100a00 */
[----:B-1----:R1:W-:Y:S04]  /*1d8a0*/  STL.64 [R1+0x280], R16 ;  /* 0x0002801001007387 */ /* 0x0023e80000100a00 */
[----:B------:R-:W3:Y:S04]  /*1d8b0*/  LDL.LU.64 R12, [R1+0x1d8] ;  /* 0x0001d800010c7983 */ /* 0x000ee80000300a00 */
[----:B0-----:R-:W2:Y:S04]  /*1d8c0*/  LDL.LU.64 R34, [R1+0x558] ;  /* 0x0005580001227983 */ /* 0x001ea80000300a00 */
[----:B-1----:R-:W4:Y:S01]  /*1d8d0*/  LDL.LU.64 R16, [R1+0x420] ;  /* 0x0004200001107983 */ /* 0x002f220000300a00 */
        /* <DEDUP_REMOVED lines=22> */
[----:B------:R0:W-:Y:S04]  /*1da40*/  STL.64 [R1+0x278], R10 ;  /* 0x0002780a01007387 */ /* 0x0001e80000100a00 */
[----:B------:R-:W3:Y:S04]  /*1da50*/  LDL.LU.64 R6, [R1+0x1108] ;  /* 0x0011080001067983 */ /* 0x000ee80000300a00 */
[----:B0-----:R-:W3:Y:S01]  /*1da60*/  LDL.LU.64 R10, [R1+0x3d8] ;  /* 0x0003d800010a7983 */ /* 0x001ee20000300a00 */
[----:B--2---:R0:W2:-:S03]  /*1da70*/  DFMA R32, R32, R2, R34 ;  /* 0x000000022020722b */ /* 0x0040860000000022 */
[----:B0-----:R-:W3:Y:S01]  /*1da80*/  LDL.LU.64 R34, [R1+0x10f8] ;  /* 0x0010f80001227983 */ /* 0x001ee20000300a00 */
[----:B------:R-:W-:-:S03]  /*1da90*/  IMAD.MOV.U32 R3, RZ, RZ, 0x3de5db65 ;  /* 0x3de5db65ff037424 */ /* 0x000fc600078e00ff */
[----:B-1----:R0:W-:Y:S04]  /*1daa0*/  STL.64 [R1+0x250], R36 ;  /* 0x0002502401007387 */ /* 0x0021e80000100a00 */
[----:B--2---:R1:W-:Y:S04]  /*1dab0*/  STL.64 [R1+0x248], R32 ;  /* 0x0002482001007387 */ /* 0x0043e80000100a00 */
[----:B------:R2:W5:Y:S04]  /*1dac0*/  LDL.LU R2, [R1+0x10f0] ;  /* 0x0010f00001027983 */ /* 0x0005680000300800 */
[----:B0-----:R-:W2:Y:S04]  /*1dad0*/  LDL.LU.64 R36, [R1+0x1100] ;  /* 0x0011000001247983 */ /* 0x001ea80000300a00 */
[----:B-1----:R-:W2:Y:S02]  /*1dae0*/  LDL.LU.64 R32, [R1+0x10e8] ;  /* 0x0010e80001207983 */ /* 0x002ea40000300a00 */
[----:B--2---:R0:W1:-:S02]  /*1daf0*/  DFMA R30, R32, R30, R14 ;  /* 0x0000001e201e722b */ /* 0x004044000000000e */
[----:B0-----:R-:W2:Y:S05]  /*1db00*/  LDL.LU R14, [R1+0x10e0] ;  /* 0x0010e000010e7983 */ /* 0x001eaa0000300800 */
[----:B-1----:R0:W-:Y:S04]  /*1db10*/  STL.64 [R1+0x240], R30 ;  /* 0x0002401e01007387 */ /* 0x0021e80000100a00 */
[----:B0-----:R-:W2:Y:S02]  /*1db20*/  LDL.LU.64 R30, [R1+0x10d8] ;  /* 0x0010d800011e7983 */ /* 0x001ea40000300a00 */
[----:B--2---:R0:W-:-:S02]  /*1db30*/  DFMA R26, R30, R26, R28 ;  /* 0x0000001a1e1a722b */ /* 0x0041c4000000001c */
[----:B0-----:R-:W2:Y:S02]  /*1db40*/  LDL.LU.64 R28, [R1+0x10d0] ;  /* 0x0010d000011c7983 */ /* 0x001ea40000300a00 */
[----:B--2---:R0:W1:Y:S02]  /*1db50*/  DFMA R18, R28, R18, R24 ;  /* 0x000000121c12722b */ /* 0x0040640000000018 */
[----:B0-----:R-:W2:Y:S05]  /*1db60*/  LDL.LU.64 R24, [R1+0x10c0] ;  /* 0x0010c00001187983 */ /* 0x001eaa0000300a00 */
[----:B-1----:R0:W-:Y:S04]  /*1db70*/  STL.64 [R1+0x230], R18 ;  /* 0x0002301201007387 */ /* 0x0021e80000100a00 */
[----:B0-----:R-:W4:Y:S01]  /*1db80*/  LDL.LU.64 R18, [R1+0x10b8] ;  /* 0x0010b80001127983 */ /* 0x001f220000300a00 */
[----:B--2---:R0:W1:-:S03]  /*1db90*/  DFMA R20, R24, R20, R22 ;  /* 0x000000141814722b */ /* 0x0040460000000016 */
[----:B0-----:R-:W4:Y:S04]  /*1dba0*/  LDL.LU.64 R22, [R1+0x10b0] ;  /* 0x0010b00001167983 */ /* 0x001f280000300a00 */
[----:B-1----:R0:W-:Y:S04]  /*1dbb0*/  STL.64 [R1+0x220], R20 ;  /* 0x0002201401007387 */ /* 0x0021e80000100a00 */
[----:B0-----:R-:W3:Y:S04]  /*1dbc0*/  LDL.LU.64 R20, [R1+0x10a8] ;  /* 0x0010a80001147983 */ /* 0x001ee80000300a00 */
[----:B------:R0:W-:Y:S04]  /*1dbd0*/  STL.64 [R1+0x238], R26 ;  /* 0x0002381a01007387 */ /* 0x0001e80000100a00 */
[----:B0-----:R-:W2:Y:S01]  /*1dbe0*/  LDL.LU.64 R26, [R1+0x10c8] ;  /* 0x0010c800011a7983 */ /* 0x001ea20000300a00 */
[----:B----4-:R0:W1:-:S03]  /*1dbf0*/  DFMA R18, R22, R18, R16 ;  /* 0x000000121612722b */ /* 0x0100460000000010 */
[----:B0-----:R-:W3:Y:S04]  /*1dc00*/  LDL.LU.64 R16, [R1+0x10a0] ;  /* 0x0010a00001107983 */ /* 0x001ee80000300a00 */
[----:B-1----:R0:W-:Y:S04]  /*1dc10*/  STL.64 [R1+0x1e0], R18 ;  /* 0x0001e01201007387 */ /* 0x0021e80000100a00 */
[----:B0-----:R-:W4:Y:S01]  /*1dc20*/  LDL.64 R18, [R1+0x1c8] ;  /* 0x0001c80001127983 */ /* 0x001f220000100a00 */
[----:B--2---:R0:W1:-:S03]  /*1dc30*/  DFMA R4, R26, R4, R8 ;  /* 0x000000041a04722b */ /* 0x0040460000000008 */
[----:B0-----:R-:W2:Y:S04]  /*1dc40*/  LDL.LU.64 R8, [R1+0xfe8] ;  /* 0x000fe80001087983 */ /* 0x001ea80000300a00 */
[----:B-1----:R0:W-:Y:S04]  /*1dc50*/  STL.64 [R1+0x228], R4 ;  /* 0x0002280401007387 */ /* 0x0021e80000100a00 */
[----:B0-----:R-:W2:Y:S01]  /*1dc60*/  LDL.LU.64 R4, [R1+0x3e0] ;  /* 0x0003e00001047983 */ /* 0x001ea20000300a00 */
[----:B---3--:R0:W1:-:S03]  /*1dc70*/  DFMA R10, R20, R16, R10 ;  /* 0x00000010140a722b */ /* 0x008046000000000a */
[----:B0-----:R-:W3:Y:S04]  /*1dc80*/  LDL.LU.64 R16, [R1+0x2e0] ;  /* 0x0002e00001107983 */ /* 0x001ee80000300a00 */
[----:B-1----:R0:W-:Y:S02]  /*1dc90*/  STL.64 [R1+0x48], R10 ;  /* 0x0000480a01007387 */ /* 0x0021e40000100a00 */
[----:B0-----:R-:W-:Y:S01]  /*1dca0*/  IMAD.MOV.U32 R10, RZ, RZ, 0x79785eba ;  /* 0x79785ebaff0a7424 */ /* 0x001fe200078e00ff */
[----:B----4-:R-:W0:Y:S01]  /*1dcb0*/  DMUL R18, R18, R18 ;  /* 0x0000001212127228 */ /* 0x010e220000000000 */
[----:B------:R-:W-:-:S03]  /*1dcc0*/  FSEL R11, R3, -0.082518599927425384521, !P5 ;  /* 0xbda8ff83030b7808 */ /* 0x000fc60006800000 */
[----:B------:R-:W-:-:S06]  /*1dcd0*/  FSEL R10, -R10, 4.2945490664224492434e-19, !P5 ;  /* 0x20fd81640a0a7808 */ /* 0x000fcc0006800100 */
[C---:B0-----:R0:W1:Y:S02]  /*1dce0*/  DFMA R10, R18.reuse, R10, R34 ;  /* 0x0000000a120a722b */ /* 0x0410640000000022 */
[----:B0-----:R-:W2:Y:S01]  /*1dcf0*/  LDL.64 R34, [R1+0x1c0] ;  /* 0x0001c00001227983 */ /* 0x001ea20000100a00 */
[----:B------:R-:W3:Y:S03]  /*1dd00*/  F2F.F64.F32 R14, R14 ;  /* 0x0000000e000e7310 */ /* 0x000ee60000201800 */
[----:B-1----:R-:W0:-:S04]  /*1dd10*/  DFMA R10, R18, R10, R36 ;  /* 0x0000000a120a722b */ /* 0x002e080000000024 */
[----:B--2---:R1:W2:Y:S02]  /*1dd20*/  DFMA R34, R34, R4, R8 ;  /* 0x000000042222722b */ /* 0x0042a40000000008 */
[----:B-1----:R-:W4:Y:S02]  /*1dd30*/  LDL.LU.64 R4, [R1+0x1090] ;  /* 0x0010900001047983 */ /* 0x002f240000300a00 */
[----:B---3--:R-:W-:Y:S02]  /*1dd40*/  DMUL R14, R14, R16 ;  /* 0x000000100e0e7228 */ /* 0x008fe40000000000 */
[----:B------:R1:W5:Y:S02]  /*1dd50*/  LDL.LU.64 R8, [R1+0x1098] ;  /* 0x0010980001087983 */ /* 0x0003640000300a00 */
[----:B0-----:R0:W-:Y:S02]  /*1dd60*/  DFMA R16, R18, R10, R6 ;  /* 0x0000000a1210722b */ /* 0x0011e40000000006 */
[----:B0-----:R1:W5:Y:S02]  /*1dd70*/  LDL.LU R7, [R1+0x1088] ;  /* 0x0010880001077983 */ /* 0x0013640000300800 */
[----:B------:R-:W0:-:S02]  /*1dd80*/  DMUL R12, RZ, R12 ;  /* 0x0000000cff0c7228 */ /* 0x000e040000000000 */
[----:B--2---:R4:W-:Y:S08]  /*1dd90*/  STL.64 [R1+0x40], R34 ;  /* 0x0000402201007387 */ /* 0x0049f00000100a00 */
[----:B0-----:R-:W-:Y:S02]  /*1dda0*/  LOP3.LUT R3, R13, 0x7fffffff, RZ, 0xc0, !PT ;  /* 0x7fffffff0d037812 */ /* 0x001fe400078ec0ff */
[----:B------:R-:W-:-:S04]  /*1ddb0*/  ISETP.NE.AND P5, PT, R12, RZ, PT ;  /* 0x000000ff0c00720c */ /* 0x000fc80003fa5270 */
[----:B------:R-:W-:-:S13]  /*1ddc0*/  ISETP.EQ.AND P5, PT, R3, 0x7ff00000, !P5 ;  /* 0x7ff000000300780c */ /* 0x000fda0006fa2270 */
[----:B------:R-:W0:Y:S01]  /*1ddd0*/  DSETP.LTU.OR P5, PT, |R12|, 2.14748364800000000000e+09, P5 ;  /* 0x41e000000c00742a */ /* 0x000e220002fa9600 */
[----:B------:R-:W-:Y:S01]  /*1dde0*/  BSSY B1, `(.L_x_472) ;  /* 0x0000008000017945 */ /* 0x000fe20003800000 */
[----:B----4-:R-:W2:Y:S02]  /*1ddf0*/  F2F.F64.F32 R34, R5 ;  /* 0x0000000500227310 */ /* 0x010ea40000201800 */
[----:B--2---:R1:W-:Y:S10]  /*1de00*/  STL.64 [R1+0x218], R34 ;  /* 0x0002182201007387 */ /* 0x0043f40000100a00 */
[----:B0-----:R-:W-:Y:S05]  /*1de10*/  @P5 BRA `(.L_x_473) ;  /* 0x0000004000005947 */ /* 0x001fea0003800000 */
[----:B------:R-:W-:Y:S01]  /*1de20*/  IMAD.MOV.U32 R6, RZ, RZ, R12 ;  /* 0x000000ffff067224 */ /* 0x000fe200078e000c */
[----:B------:R-:W-:Y:S01]  /*1de30*/  MOV R5, 0x1de60 ;  /* 0x0001de6000057802 */ /* 0x000fe20000000f00 */
[----:B------:R-:W-:-:S02]  /*1de40*/  IMAD.MOV.U32 R3, RZ, RZ, R13 ;  /* 0x000000ffff037224 */ /* 0x000fc400078e000d */
[----:B-1---5:R-:W-:Y:S05]  /*1de50*/  CALL.REL.NOINC `($triton_poi_fused_cat_8$__internal_trig_reduction_slowpathd) ;  /* 0x0000fd7000007944 */ /* 0x022fea0003c00000 */
.L_x_473:
[----:B------:R-:W-:Y:S05]  /*1de60*/  BSYNC B1 ;  /* 0x0000000000017941 */ /* 0x000fea0003800000 */
.L_x_472:
[----:B------:R-:W2:Y:S04]  /*1de70*/  LDL.64 R36, [R1+0x178] ;  /* 0x0001780001247983 */ /* 0x000ea80000100a00 */
[----:B-1----:R-:W3:Y:S04]  /*1de80*/  LDL.LU.64 R34, [R1+0xeb8] ;  /* 0x000eb80001227983 */ /* 0x002ee80000300a00 */
[----:B------:R-:W4:Y:S04]  /*1de90*/  LDL.LU.64 R12, [R1+0x378] ;  /* 0x00037800010c7983 */ /* 0x000f280000300a00 */
[----:B------:R-:W4:Y:S04]  /*1dea0*/  LDL.64 R10, [R1+0x170] ;  /* 0x00017000010a7983 */ /* 0x000f280000100a00 */
[----:B--2---:R0:W-:Y:S04]  /*1deb0*/  STL.64 [R1+0x1350], R36 ;  /* 0x0013502401007387 */ /* 0x0041e80000100a00 */
[----:B---3--:R1:W-:Y:S04]  /*1dec0*/  STL.64 [R1+0x1358], R34 ;  /* 0x0013582201007387 */ /* 0x0083e80000100a00 */
[----:B----4-:R2:W-:Y:S04]  /*1ded0*/  STL.64 [R1+0x1360], R12 ;  /* 0x0013600c01007387 */ /* 0x0105e80000100a00 */
        /* <DEDUP_REMOVED lines=48> */
[----:B-----5:R1:W-:Y:S04]  /*1e1e0*/  STL.64 [R1+0x1090], R8 ;  /* 0x0010900801007387 */ /* 0x0203e80000100a00 */
[----:B------:R3:W-:Y:S04]  /*1e1f0*/  STL [R1+0x1088], R7 ;  /* 0x0010880701007387 */ /* 0x0007e80000100800 */
[----:B0-----:R-:W4:Y:S04]  /*1e200*/  LDL.64 R18, [R1+0x198] ;  /* 0x0001980001127983 */ /* 0x001f280000100a00 */
[----:B-1----:R-:W4:Y:S04]  /*1e210*/  LDL.LU.64 R8, [R1+0x3a8] ;  /* 0x0003a80001087983 */ /* 0x002f280000300a00 */
[----:B---3--:R-:W4:Y:S04]  /*1e220*/  LDL.LU.64 R6, [R1+0xf40] ;  /* 0x000f400001067983 */ /* 0x008f280000300a00 */
[----:B------:R0:W-:Y:S04]  /*1e230*/  STL [R1+0x10f0], R2 ;  /* 0x0010f00201007387 */ /* 0x0001e80000100800 */
[----:B------:R1:W-:Y:S04]  /*1e240*/  STL.64 [R1+0x10e8], R14 ;  /* 0x0010e80e01007387 */ /* 0x0003e80000100a00 */
[----:B------:R3:W-:Y:S04]  /*1e250*/  STL.64 [R1+0x10e0], R30 ;  /* 0x0010e01e01007387 */ /* 0x0007e80000100a00 */
[----:B------:R1:W-:Y:S04]  /*1e260*/  STL [R1+0x1138], R4 ;  /* 0x0011380401007387 */ /* 0x0003e80000100800 */
[----:B------:R3:W-:Y:S04]  /*1e270*/  STL.64 [R1+0x10f8], R32 ;  /* 0x0010f82001007387 */ /* 0x0007e80000100a00 */
[----:B0-----:R-:W4:Y:S04]  /*1e280*/  LDL.64 R2, [R1+0x180] ;  /* 0x0001800001027983 */ /* 0x001f280000100a00 */
[----:B-1----:R-:W4:Y:S04]  /*1e290*/  LDL.LU.64 R14, [R1+0x390] ;  /* 0x00039000010e7983 */ /* 0x002f280000300a00 */
[----:B---3--:R-:W3:Y:S04]  /*1e2a0*/  LDL.LU.64 R30, [R1+0xee8] ;  /* 0x000ee800011e7983 */ /* 0x008ee80000300a00 */
[----:B------:R-:W3:Y:S04]  /*1e2b0*/  LDL.LU.64 R4, [R1+0x380] ;  /* 0x0003800001047983 */ /* 0x000ee80000300a00 */
[----:B------:R-:W3:Y:S01]  /*1e2c0*/  LDL.LU.64 R32, [R1+0xed8] ;  /* 0x000ed80001207983 */ /* 0x000ee20000300a00 */
[----:B--2---:R0:W1:-:S03]  /*1e2d0*/  DFMA R36, R36, R34, R12 ;  /* 0x000000222424722b */ /* 0x004046000000000c */
[----:B0-----:R-:W2:Y:S04]  /*1e2e0*/  LDL.LU.64 R12, [R1+0x1360] ;  /* 0x00136000010c7983 */ /* 0x001ea80000300a00 */
[----:B------:R-:W2:Y:S04]  /*1e2f0*/  LDL.LU.64 R34, [R1+0x1358] ;  /* 0x0013580001227983 */ /* 0x000ea80000300a00 */
[----:B-1----:R0:W-:Y:S04]  /*1e300*/  STL.64 [R1+0x1e8], R36 ;  /* 0x0001e82401007387 */ /* 0x0021e80000100a00 */
[----:B0-----:R-:W2:Y:S01]  /*1e310*/  LDL.LU.64 R36, [R1+0x1350] ;  /* 0x0013500001247983 */ /* 0x001ea20000300a00 */
[----:B----4-:R-:W0:-:S03]  /*1e320*/  DFMA R6, R18, R8, R6 ;  /* 0x000000081206722b */ /* 0x010e060000000006 */
[----:B------:R1:W-:Y:S04]  /*1e330*/  STL.64 [R1+0x10c0], R26 ;  /* 0x0010c01a01007387 */ /* 0x0003e80000100a00 */
[----:B------:R4:W-:Y:S04]  /*1e340*/  STL.64 [R1+0x10a8], R20 ;  /* 0x0010a81401007387 */ /* 0x0009e80000100a00 */
[----:B0-----:R3:W-:Y:S04]  /*1e350*/  STL.64 [R1+0x3c0], R6 ;  /* 0x0003c00601007387 */ /* 0x0017e80000100a00 */
[----:B-1----:R-:W2:Y:S04]  /*1e360*/  LDL.LU.64 R26, [R1+0x398] ;  /* 0x00039800011a7983 */ /* 0x002ea80000300a00 */
[----:B----4-:R-:W2:Y:S04]  /*1e370*/  LDL.LU.64 R20, [R1+0x3a0] ;  /* 0x0003a00001147983 */ /* 0x010ea80000300a00 */
[----:B------:R0:W-:Y:S04]  /*1e380*/  STL.64 [R1+0x10b0], R22 ;  /* 0x0010b01601007387 */ /* 0x0001e80000100a00 */
[----:B------:R1:W-:Y:S04]  /*1e390*/  STL.64 [R1+0x10a0], R16 ;  /* 0x0010a01001007387 */ /* 0x0003e80000100a00 */
[----:B------:R3:W-:Y:S02]  /*1e3a0*/  STL.64 [R1+0x10d0], R28 ;  /* 0x0010d01c01007387 */ /* 0x0007e40000100a00 */
[----:B---3--:R-:W3:-:S02]  /*1e3b0*/  DFMA R6, R2, R14, R30 ;  /* 0x0000000e0206722b */ /* 0x008ec4000000001e */
[----:B0-----:R-:W2:Y:S04]  /*1e3c0*/  LDL.64 R22, [R1+0x190] ;  /* 0x0001900001167983 */ /* 0x001ea80000100a00 */
[----:B-1----:R-:W2:Y:S04]  /*1e3d0*/  LDL.LU.64 R16, [R1+0xf20] ;  /* 0x000f200001107983 */ /* 0x002ea80000300a00 */
[----:B------:R-:W-:Y:S04]  /*1e3e0*/  STL.64 [R1+0x10b8], R24 ;  /* 0x0010b81801007387 */ /* 0x000fe80000100a00 */
[----:B------:R-:W2:Y:S04]  /*1e3f0*/  LDL.64 R28, [R1+0x188] ;  /* 0x00018800011c7983 */ /* 0x000ea80000100a00 */
[----:B------:R-:W2:Y:S02]  /*1e400*/  LDL.LU.64 R18, [R1+0xb68] ;  /* 0x000b680001127983 */ /* 0x000ea40000300a00 */
[----:B--2---:R0:W-:-:S04]  /*1e410*/  DFMA R2, R10, R12, R34 ;  /* 0x0000000c0a02722b */ /* 0x0041c80000000022 */
[----:B------:R1:W2:Y:S01]  /*1e420*/  DFMA R4, R36, R4, R32 ;  /* 0x000000042404722b */ /* 0x0002a20000000020 */
[----:B0-----:R-:W4:Y:S04]  /*1e430*/  LDL.LU.64 R34, [R1+0x318] ;  /* 0x0003180001227983 */ /* 0x001f280000300a00 */
[----:B-1----:R-:W4:Y:S04]  /*1e440*/  LDL.LU.64 R36, [R1+0xc00] ;  /* 0x000c000001247983 */ /* 0x002f280000300a00 */
[----:B------:R-:W4:Y:S04]  /*1e450*/  LDL.64 R32, [R1+0x110] ;  /* 0x0001100001207983 */ /* 0x000f280000100a00 */
[----:B---3--:R0:W-:Y:S04]  /*1e460*/  STL.64 [R1+0x3a8], R6 ;  /* 0x0003a80601007387 */ /* 0x0081e80000100a00 */
[----:B--2---:R1:W-:Y:S04]  /*1e470*/  STL.64 [R1+0x3a0], R4 ;  /* 0x0003a00401007387 */ /* 0x0043e80000100a00 */
[----:B------:R2:W-:Y:S04]  /*1e480*/  STL.64 [R1+0x398], R2 ;  /* 0x0003980201007387 */ /* 0x0005e80000100a00 */
[----:B0-----:R-:W3:Y:S04]  /*1e490*/  LDL.LU.64 R6, [R1+0xb30] ;  /* 0x000b300001067983 */ /* 0x001ee80000300a00 */
[----:B-1----:R-:W3:Y:S04]  /*1e4a0*/  LDL.LU.64 R4, [R1+0x2f0] ;  /* 0x0002f00001047983 */ /* 0x002ee80000300a00 */
[----:B--2---:R-:W3:Y:S04]  /*1e4b0*/  LDL.64 R2, [R1+0xe8] ;  /* 0x0000e80001027983 */ /* 0x004ee80000100a00 */
[----:B------:R-:W2:Y:S01]  /*1e4c0*/  LDL.LU.64 R10, [R1+0x2f8] ;  /* 0x0002f800010a7983 */ /* 0x000ea20000300a00 */
[----:B------:R0:W-:-:S03]  /*1e4d0*/  DFMA R16, R22, R20, R16 ;  /* 0x000000141610722b */ /* 0x0001c60000000010 */
[----:B------:R-:W2:Y:S04]  /*1e4e0*/  LDL.LU.64 R24, [R1+0xf10] ;  /* 0x000f100001187983 */ /* 0x000ea80000300a00 */
[----:B------:R-:W2:Y:S04]  /*1e4f0*/  LDL.LU.64 R12, [R1+0xb48] ;  /* 0x000b4800010c7983 */ /* 0x000ea80000300a00 */
[----:B------:R-:W2:Y:S04]  /*1e500*/  LDL.LU.64 R30, [R1+0xbc0] ;  /* 0x000bc000011e7983 */ /* 0x000ea80000300a00 */
[----:B------:R-:W2:Y:S04]  /*1e510*/  LDL.64 R14, [R1+0xf8] ;  /* 0x0000f800010e7983 */ /* 0x000ea80000100a00 */
[----:B----4-:R1:W-:Y:S04]  /*1e520*/  STL.64 [R1+0x1250], R34 ;  /* 0x0012502201007387 */ /* 0x0103e80000100a00 */
[----:B------:R4:W-:Y:S04]  /*1e530*/  STL.64 [R1+0x1248], R36 ;  /* 0x0012482401007387 */ /* 0x0009e80000100a00 */
[----:B------:R0:W-:Y:S04]  /*1e540*/  STL.64 [R1+0x1258], R32 ;  /* 0x0012582001007387 */ /* 0x0001e80000100a00 */
[----:B-1----:R-:W2:Y:S04]  /*1e550*/  LDL.LU.64 R34, [R1+0x320] ;  /* 0x0003200001227983 */ /* 0x002ea80000300a00 */
[----:B----4-:R-:W4:Y:S04]  /*1e560*/  LDL.64 R36, [R1+0x118] ;  /* 0x0001180001247983 */ /* 0x010f280000100a00 */
[----:B0-----:R-:W3:Y:S04]  /*1e570*/  LDL.LU.64 R32, [R1+0xc48] ;  /* 0x000c480001207983 */ /* 0x001ee80000300a00 */
[----:B------:R-:W3:Y:S04]  /*1e580*/  LDL.LU.64 R22, [R1+0x308] ;  /* 0x0003080001167983 */ /* 0x000ee80000300a00 */
[----:B------:R-:W3:Y:S04]  /*1e590*/  LDL.64 R20, [R1+0x100] ;  /* 0x0001000001147983 */ /* 0x000ee80000100a00 */
[----:B--2---:R0:W-:Y:S04]  /*1e5a0*/  STL.64 [R1+0x1268], R34 ;  /* 0x0012682201007387 */ /* 0x0041e80000100a00 */
[----:B----4-:R1:W-:Y:S04]  /*1e5b0*/  STL.64 [R1+0x1260], R36 ;  /* 0x0012602401007387 */ /* 0x0103e80000100a00 */
[----:B---3--:R2:W-:Y:S04]  /*1e5c0*/  STL.64 [R1+0x1270], R32 ;  /* 0x0012702001007387 */ /* 0x0085e80000100a00 */
[----:B0-----:R-:W3:Y:S04]  /*1e5d0*/  LDL.LU.64 R34, [R1+0x328] ;  /* 0x0003280001227983 */ /* 0x001ee80000300a00 */
[----:B-1----:R-:W4:Y:S04]  /*1e5e0*/  LDL.64 R36, [R1+0x120] ;  /* 0x0001200001247983 */ /* 0x002f280000100a00 */
[----:B--2---:R-:W2:Y:S04]  /*1e5f0*/  LDL.LU.64 R32, [R1+0xc80] ;  /* 0x000c800001207983 */ /* 0x004ea80000300a00 */
[----:B---3--:R0:W-:Y:S04]  /*1e600*/  STL.64 [R1+0x1280], R34 ;  /* 0x0012802201007387 */ /* 0x0081e80000100a00 */
[----:B----4-:R1:W-:Y:S04]  /*1e610*/  STL.64 [R1+0x1278], R36 ;  /* 0x0012782401007387 */ /* 0x0103e80000100a00 */
[----:B--2---:R2:W-:Y:S04]  /*1e620*/  STL.64 [R1+0x1288], R32 ;  /* 0x0012882001007387 */ /* 0x0045e80000100a00 */
        /* <DEDUP_REMOVED lines=49> */
[----:B-1----:R-:W3:Y:S04]  /*1e940*/  LDL.64 R36, [R1+0x168] ;  /* 0x0001680001247983 */ /* 0x002ee80000100a00 */
        /* <DEDUP_REMOVED lines=58> */
[----:B------:R0:W-:Y:S01]  /*1ecf0*/  STL.64 [R1+0x3b8], R16 ;  /* 0x0003b81001007387 */ /* 0x0001e20000100a00 */
[----:B------:R4:W0:-:S03]  /*1ed00*/  DFMA R8, R28, R26, R24 ;  /* 0x0000001a1c08722b */ /* 0x0008060000000018 */
[----:B----4-:R-:W4:Y:S04]  /*1ed10*/  LDL.LU.64 R28, [R1+0x310] ;  /* 0x00031000011c7983 */ /* 0x010f280000300a00 */
[----:B------:R-:W4:Y:S04]  /*1ed20*/  LDL.LU.64 R6, [R1+0x260] ;  /* 0x0002600001067983 */ /* 0x000f280000300a00 */
[----:B0-----:R-:W4:Y:S01]  /*1ed30*/  LDL.LU.64 R16, [R1+0x300] ;  /* 0x0003000001107983 */ /* 0x001f220000300a00 */
[----:B--2---:R0:W-:-:S03]  /*1ed40*/  DFMA R32, R32, R34, R36 ;  /* 0x000000222020722b */ /* 0x0041c60000000024 */
[----:B------:R-:W4:Y:S04]  /*1ed50*/  LDL.64 R26, [R1+0x108] ;  /* 0x00010800011a7983 */ /* 0x000f280000100a00 */
[----:B0-----:R-:W2:Y:S04]  /*1ed60*/  LDL.LU.64 R36, [R1+0x288] ;  /* 0x0002880001247983 */ /* 0x001ea80000300a00 */
[----:B------:R-:W4:Y:S04]  /*1ed70*/  LDL.64 R34, [R1+0x88] ;  /* 0x0000880001227983 */ /* 0x000f280000100a00 */
[----:B---3--:R0:W-:Y:S04]  /*1ed80*/  STL.64 [R1+0x1140], R4 ;  /* 0x0011400401007387 */ /* 0x0081e80000100a00 */
[----:B-1----:R1:W-:Y:S04]  /*1ed90*/  STL.64 [R1+0x308], R2 ;  /* 0x0003080201007387 */ /* 0x0023e80000100a00 */
[----:B------:R-:W3:Y:S04]  /*1eda0*/  LDL.LU.64 R24, [R1+0xb88] ;  /* 0x000b880001187983 */ /* 0x000ee80000300a00 */
[----:B0-----:R-:W3:Y:S04]  /*1edb0*/  LDL.64 R4, [R1+0x90] ;  /* 0x0000900001047983 */ /* 0x001ee80000100a00 */
[----:B------:R0:W-:Y:S04]  /*1edc0*/  STL.64 [R1+0x3b0], R8 ;  /* 0x0003b00801007387 */ /* 0x0001e80000100a00 */
[----:B-1----:R-:W3:Y:S04]  /*1edd0*/  LDL.64 R2, [R1+0x60] ;  /* 0x0000600001027983 */ /* 0x002ee80000100a00 */
[----:B0-----:R-:W3:Y:S04]  /*1ede0*/  LDL.64 R8, [R1+0xf0] ;  /* 0x0000f00001087983 */ /* 0x001ee80000100a00 */
[----:B--2---:R0:W-:Y:S04]  /*1edf0*/  STL.64 [R1+0x1148], R36 ;  /* 0x0011482401007387 */ /* 0x0041e80000100a00 */
[----:B----4-:R1:W-:Y:S04]  /*1ee00*/  STL.64 [R1+0x1150], R34 ;  /* 0x0011502201007387 */ /* 0x0103e80000100a00 */
[----:B0-----:R-:W2:Y:S04]  /*1ee10*/  LDL.LU.64 R36, [R1+0x290] ;  /* 0x0002900001247983 */ /* 0x001ea80000300a00 */
[----:B-1----:R-:W4:Y:S04]  /*1ee20*/  LDL.LU.64 R34, [R1+0x9c0] ;  /* 0x0009c00001227983 */ /* 0x002f280000300a00 */
[----:B---3--:R0:W-:Y:S04]  /*1ee30*/  STL.64 [R1+0x1158], R4 ;  /* 0x0011580401007387 */ /* 0x0081e80000100a00 */
        /* <DEDUP_REMOVED lines=57> */
[----:B0-----:R-:W3:Y:S04]  /*1f1d0*/  LDL.LU.64 R36, [R1+0x2e8] ;  /* 0x0002e80001247983 */ /* 0x001ee80000300a00 */
[----:B-1----:R-:W3:Y:S02]  /*1f1e0*/  LDL.LU.64 R34, [R1+0xb10] ;  /* 0x000b100001227983 */ /* 0x002ee40000300a00 */
        /* <DEDUP_REMOVED lines=40> */
[----:B------:R-:W0:-:S03]  /*1f470*/  DFMA R8, R8, R10, R12 ;  /* 0x0000000a0808722b */ /* 0x000e06000000000c */
[----:B------:R1:W-:Y:S04]  /*1f480*/  STL.64 [R1+0x330], R32 ;  /* 0x0003302001007387 */ /* 0x0003e80000100a00 */
[----:B0-----:R0:W-:Y:S01]  /*1f490*/  STL.64 [R1+0x310], R8 ;  /* 0x0003100801007387 */ /* 0x0011e20000100a00 */
[----:B------:R3:W-:-:S03]  /*1f4a0*/  DFMA R26, R26, R28, R30 ;  /* 0x0000001c1a1a722b */ /* 0x0007c6000000001e */
[----:B---3--:R-:W3:Y:S04]  /*1f4b0*/  LDL.LU.64 R30, [R1+0x280] ;  /* 0x00028000011e7983 */ /* 0x008ee80000300a00 */
[----:B-1----:R-:W3:Y:S04]  /*1f4c0*/  LDL.LU.64 R32, [R1+0x838] ;  /* 0x0008380001207983 */ /* 0x002ee80000300a00 */
[----:B0-----:R-:W4:Y:S04]  /*1f4d0*/  LDL.LU.64 R8, [R1+0x538] ;  /* 0x0005380001087983 */ /* 0x001f280000300a00 */
[----:B------:R-:W3:Y:S01]  /*1f4e0*/  LDL.64 R28, [R1+0x80] ;  /* 0x00008000011c7983 */ /* 0x000ee20000100a00 */
[----:B------:R-:W-:-:S03]  /*1f4f0*/  DFMA R14, R14, R16, R18 ;  /* 0x000000100e0e722b */ /* 0x000fc60000000012 */
[----:B------:R-:W3:Y:S01]  /*1f500*/  LDL.LU.64 R12, [R1+0x268] ;  /* 0x00026800010c7983 */ /* 0x000ee20000300a00 */
[----:B--2---:R0:W1:-:S03]  /*1f510*/  DFMA R4, R4, R36, R34 ;  /* 0x000000240404722b */ /* 0x0040460000000022 */
[----:B------:R-:W2:Y:S04]  /*1f520*/  LDL.64 R10, [R1+0x68] ;  /* 0x00006800010a7983 */ /* 0x000ea80000100a00 */
[----:B0-----:R-:W2:Y:S04]  /*1f530*/  LDL.LU.64 R34, [R1+0x1180] ;  /* 0x0011800001227983 */ /* 0x001ea80000300a00 */
[----:B-1----:R0:W-:Y:S04]  /*1f540*/  STL.64 [R1+0x2c0], R4 ;  /* 0x0002c00401007387 */ /* 0x0021e80000100a00 */
[----:B------:R-:W2:Y:S01]  /*1f550*/  LDL.LU.64 R36, [R1+0x1178] ;  /* 0x0011780001247983 */ /* 0x000ea20000300a00 */
[----:B------:R-:W-:-:S04]  /*1f560*/  DFMA R20, R20, R22, R24 ;  /* 0x000000161414722b */ /* 0x000fc80000000018 */
[----:B----4-:R-:W1:Y:S01]  /*1f570*/  DFMA R2, R2, R6, R8 ;  /* 0x000000060202722b */ /* 0x010e620000000008 */
[----:B0-----:R-:W2:Y:S03]  /*1f580*/  LDL.LU.64 R4, [R1+0x1170] ;  /* 0x0011700001047983 */ /* 0x001ea60000300a00 */
[----:B---3--:R0:W-:Y:S01]  /*1f590*/  DFMA R28, R28, R30, R32 ;  /* 0x0000001e1c1c722b */ /* 0x0081e20000000020 */
[----:B------:R3:W-:Y:S04]  /*1f5a0*/  STL.64 [R1+0x318], R14 ;  /* 0x0003180e01007387 */ /* 0x0007e80000100a00 */
[----:B-1----:R1:W-:Y:S04]  /*1f5b0*/  STL.64 [R1+0x280], R2 ;  /* 0x0002800201007387 */ /* 0x0023e80000100a00 */
[----:B0-----:R-:W4:Y:S04]  /*1f5c0*/  LDL.LU.64 R32, [R1+0x248] ;  /* 0x0002480001207983 */ /* 0x001f280000300a00 */
[----:B---3--:R-:W3:Y:S04]  /*1f5d0*/  LDL.LU.64 R14, [R1+0x7c0] ;  /* 0x0007c000010e7983 */ /* 0x008ee80000300a00 */
[----:B-1----:R-:W3:Y:S04]  /*1f5e0*/  LDL.64 R2, [R1+0x38] ;  /* 0x0000380001027983 */ /* 0x002ee80000100a00 */
[----:B------:R0:W-:Y:S04]  /*1f5f0*/  STL.64 [R1+0x328], R26 ;  /* 0x0003281a01007387 */ /* 0x0001e80000100a00 */
[----:B------:R1:W-:Y:S04]  /*1f600*/  STL.64 [R1+0x320], R20 ;  /* 0x0003201401007387 */ /* 0x0003e80000100a00 */
[----:B------:R-:W4:Y:S04]  /*1f610*/  LDL.LU.64 R24, [R1+0x278] ;  /* 0x0002780001187983 */ /* 0x000f280000300a00 */
[----:B0-----:R-:W4:Y:S04]  /*1f620*/  LDL.LU.64 R26, [R1+0x818] ;  /* 0x00081800011a7983 */ /* 0x001f280000300a00 */
[----:B------:R-:W4:Y:S04]  /*1f630*/  LDL.64 R22, [R1+0x78] ;  /* 0x0000780001167983 */ /* 0x000f280000100a00 */
[----:B-1----:R-:W4:Y:S04]  /*1f640*/  LDL.LU.64 R20, [R1+0x7e0] ;  /* 0x0007e00001147983 */ /* 0x002f280000300a00 */
[----:B------:R-:W4:Y:S04]  /*1f650*/  LDL.LU.64 R18, [R1+0x270] ;  /* 0x0002700001127983 */ /* 0x000f280000300a00 */
[----:B------:R-:W4:Y:S01]  /*1f660*/  LDL.64 R16, [R1+0x70] ;  /* 0x0000700001107983 */ /* 0x000f220000100a00 */
[----:B--2---:R0:W1:-:S03]  /*1f670*/  DFMA R4, R4, R36, R34 ;  /* 0x000000240404722b */ /* 0x0040460000000022 */
[----:B0-----:R-:W2:Y:S04]  /*1f680*/  LDL.LU.64 R34, [R1+0x1168] ;  /* 0x0011680001227983 */ /* 0x001ea80000300a00 */
[----:B------:R-:W2:Y:S04]  /*1f690*/  LDL.LU.64 R36, [R1+0x1160] ;  /* 0x0011600001247983 */ /* 0x000ea80000300a00 */
[----:B-1----:R0:W-:Y:S04]  /*1f6a0*/  STL.64 [R1+0x2b8], R4 ;  /* 0x0002b80401007387 */ /* 0x0021e80000100a00 */
[----:B0-----:R-:W2:Y:S01]  /*1f6b0*/  LDL.LU.64 R4, [R1+0x1158] ;  /* 0x0011580001047983 */ /* 0x001ea20000300a00 */
[----:B---3--:R0:W-:-:S03]  /*1f6c0*/  DFMA R10, R10, R12, R14 ;  /* 0x0000000c0a0a722b */ /* 0x0081c6000000000e */
[----:B----4-:R1:W-:Y:S04]  /*1f6d0*/  STL.64 [R1+0x1108], R32 ;  /* 0x0011082001007387 */ /* 0x0103e80000100a00 */
[----:B------:R3:W-:Y:S04]  /*1f6e0*/  STL.64 [R1+0x1110], R2 ;  /* 0x0011100201007387 */ /* 0x0007e80000100a00 */
[----:B0-----:R-:W4:Y:S04]  /*1f6f0*/  LDL.LU.64 R14, [R1+0x4e8] ;  /* 0x0004e800010e7983 */ /* 0x001f280000300a00 */
[----:B-1----:R-:W4:Y:S04]  /*1f700*/  LDL.64 R32, [R1+0x50] ;  /* 0x0000500001207983 */ /* 0x002f280000100a00 */
[----:B---3--:R-:W3:Y:S01]  /*1f710*/  LDL.LU.64 R2, [R1+0x250] ;  /* 0x0002500001027983 */ /* 0x008ee20000300a00 */
[----:B--2---:R0:W1:-:S03]  /*1f720*/  DFMA R4, R4, R36, R34 ;  /* 0x000000240404722b */ /* 0x0040460000000022 */
[----:B0-----:R-:W2:Y:S04]  /*1f730*/  LDL.LU.64 R34, [R1+0x1150] ;  /* 0x0011500001227983 */ /* 0x001ea80000300a00 */
[----:B------:R-:W2:Y:S04]  /*1f740*/  LDL.LU.64 R36, [R1+0x1148] ;  /* 0x0011480001247983 */ /* 0x000ea80000300a00 */
[----:B-1----:R0:W-:Y:S04]  /*1f750*/  STL.64 [R1+0x2b0], R4 ;  /* 0x0002b00401007387 */ /* 0x0021e80000100a00 */
[----:B0-----:R-:W2:Y:S01]  /*1f760*/  LDL.LU.64 R4, [R1+0x1140] ;  /* 0x0011400001047983 */ /* 0x001ea20000300a00 */
[----:B------:R-:W0:-:S04]  /*1f770*/  DFMA R22, R22, R24, R26 ;  /* 0x000000181616722b */ /* 0x000e08000000001a */
[----:B------:R-:W1:Y:S01]  /*1f780*/  DFMA R16, R16, R18, R20 ;  /* 0x000000121010722b */ /* 0x000e620000000014 */
[----:B----4-:R4:W-:Y:S04]  /*1f790*/  STL.64 [R1+0x1120], R32 ;  /* 0x0011202001007387 */ /* 0x0109e80000100a00 */
[----:B---3--:R3:W-:Y:S04]  /*1f7a0*/  STL.64 [R1+0x1128], R2 ;  /* 0x0011280201007387 */ /* 0x0087e80000100a00 */
[----:B------:R-:W-:Y:S04]  /*1f7b0*/  STL.64 [R1+0x2a0], R28 ;  /* 0x0002a01c01007387 */ /* 0x000fe80000100a00 */
[----:B0-----:R-:W-:Y:S04]  /*1f7c0*/  STL.64 [R1+0x298], R22 ;  /* 0x0002981601007387 */ /* 0x001fe80000100a00 */
[----:B-1----:R-:W-:Y:S04]  /*1f7d0*/  STL.64 [R1+0x290], R16 ;  /* 0x0002901001007387 */ /* 0x002fe80000100a00 */
[----:B------:R-:W-:Y:S04]  /*1f7e0*/  STL.64 [R1+0x288], R10 ;  /* 0x0002880a01007387 */ /* 0x000fe80000100a00 */
[----:B----4-:R-:W4:Y:S04]  /*1f7f0*/  LDL.64 R32, [R1+0x58] ;  /* 0x0000580001207983 */ /* 0x010f280000100a00 */
[----:B---3--:R-:W4:Y:S04]  /*1f800*/  LDL.LU.64 R2, [R1+0x258] ;  /* 0x0002580001027983 */ /* 0x008f280000300a00 */
[----:B------:R0:W-:Y:S01]  /*1f810*/  STL.64 [R1+0x1100], R14 ;  /* 0x0011000e01007387 */ /* 0x0001e20000100a00 */
[----:B--2---:R1:W2:-:S03]  /*1f820*/  DFMA R34, R34, R36, R4 ;  /* 0x000000242222722b */ /* 0x0042860000000004 */
[----:B-1----:R1:W5:Y:S04]  /*1f830*/  LDL.LU R4, [R1+0x1138] ;  /* 0x0011380001047983 */ /* 0x0023680000300800 */
[----:B--2---:R2:W-:Y:S04]  /*1f840*/  STL.64 [R1+0x2a8], R34 ;  /* 0x0002a82201007387 */ /* 0x0045e80000100a00 */
[----:B0-----:R-:W3:Y:S04]  /*1f850*/  LDL.LU.64 R14, [R1+0x500] ;  /* 0x00050000010e7983 */ /* 0x001ee80000300a00 */
[----:B------:R-:W4:Y:S04]  /*1f860*/  LDL.LU.64 R30, [R1+0x240] ;  /* 0x00024000011e7983 */ /* 0x000f280000300a00 */
        /* <DEDUP_REMOVED lines=10> */
[----:B--2---:R-:W2:Y:S04]  /*1f910*/  LDL.LU.64 R34, [R1+0x3d0] ;  /* 0x0003d00001227983 */ /* 0x004ea80000300a00 */
[----:B------:R-:W2:Y:S04]  /*1f920*/  LDL.LU R5, [R1+0x3e8] ;  /* 0x0003e80001057983 */ /* 0x000ea80000300800 */
[----:B------:R-:W2:Y:S04]  /*1f930*/  LDL.LU.64 R12, [R1+0x1f8] ;  /* 0x0001f800010c7983 */ /* 0x000ea80000300a00 */
[----:B------:R-:W2:Y:S04]  /*1f940*/  LDL.LU.64 R10, [R1+0x218] ;  /* 0x00021800010a7983 */ /* 0x000ea80000300a00 */
[----:B---3--:R0:W-:Y:S04]  /*1f950*/  STL.64 [R1+0x1118], R14 ;  /* 0x0011180e01007387 */ /* 0x0081e80000100a00 */
[----:B0-----:R-:W3:Y:S04]  /*1f960*/  LDL.LU.64 R14, [R1+0x510] ;  /* 0x00051000010e7983 */ /* 0x001ee80000300a00 */
[----:B---3--:R0:W-:Y:S04]  /*1f970*/  STL.64 [R1+0x1130], R14 ;  /* 0x0011300e01007387 */ /* 0x0081e80000100a00 */
[----:B0-----:R-:W4:Y:S02]  /*1f980*/  LDL.LU.64 R14, [R1+0x520] ;  /* 0x00052000010e7983 */ /* 0x001f240000300a00 */
[----:B----4-:R0:W3:-:S02]  /*1f990*/  DFMA R32, R32, R2, R14 ;  /* 0x000000022020722b */ /* 0x0100c4000000000e */
[----:B0-----:R-:W4:Y:S04]  /*1f9a0*/  LDL.LU.64 R14, [R1+0x1130] ;  /* 0x00113000010e7983 */ /* 0x001f280000300a00 */
[----:B------:R-:W4:Y:S04]  /*1f9b0*/  LDL.LU.64 R2, [R1+0x1128] ;  /* 0x0011280001027983 */ /* 0x000f280000300a00 */
[----:B---3--:R0:W-:Y:S04]  /*1f9c0*/  STL.64 [R1+0x278], R32 ;  /* 0x0002782001007387 */ /* 0x0081e80000100a00 */
[----:B0-----:R-:W4:Y:S02]  /*1f9d0*/  LDL.LU.64 R32, [R1+0x1120] ;  /* 0x0011200001207983 */ /* 0x001f240000300a00 */
[----:B----4-:R0:W3:-:S02]  /*1f9e0*/  DFMA R32, R32, R2, R14 ;  /* 0x000000022020722b */ /* 0x0100c4000000000e */
[----:B0-----:R-:W4:Y:S04]  /*1f9f0*/  LDL.LU.64 R14, [R1+0x1118] ;  /* 0x00111800010e7983 */ /* 0x001f280000300a00 */
[----:B------:R-:W4:Y:S04]  /*1fa00*/  LDL.LU.64 R2, [R1+0x1110] ;  /* 0x0011100001027983 */ /* 0x000f280000300a00 */
[----:B---3--:R0:W-:Y:S04]  /*1fa10*/  STL.64 [R1+0x268], R32 ;  /* 0x0002682001007387 */ /* 0x0081e80000100a00 */
[----:B0-----:R-:W4:Y:S02]  /*1fa20*/  LDL.LU.64 R32, [R1+0x1108] ;  /* 0x0011080001207983 */ /* 0x001f240000300a00 */
[----:B----4-:R0:W-:-:S02]  /*1fa30*/  DFMA R2, R2, R32, R14 ;  /* 0x000000200202722b */ /* 0x0101c4000000000e */
[----:B0-----:R-:W3:Y:S04]  /*1fa40*/  LDL.LU.64 R14, [R1+0x1100] ;  /* 0x00110000010e7983 */ /* 0x001ee80000300a00 */
[----:B------:R-:W3:Y:S04]  /*1fa50*/  LDL.LU.64 R32, [R1+0x10f8] ;  /* 0x0010f80001207983 */ /* 0x000ee80000300a00 */
[----:B------:R0:W-:Y:S04]  /*1fa60*/  STL.64 [R1+0x10d8], R26 ;  /* 0x0010d81a01007387 */ /* 0x0001e80000100a00 */
[----:B0-----:R-:W4:Y:S01]  /*1fa70*/  LDL.LU.64 R26, [R1+0x4d8] ;  /* 0x0004d800011a7983 */ /* 0x001f220000300a00 */
[----:B---3--:R0:W3:-:S03]  /*1fa80*/  DFMA R30, R32, R30, R14 ;  /* 0x0000001e201e722b */ /* 0x0080c6000000000e */
[----:B------:R1:W-:Y:S04]  /*1fa90*/  STL.64 [R1+0x10c8], R24 ;  /* 0x0010c81801007387 */ /* 0x0003e80000100a00 */
[----:B0-----:R-:W2:Y:S04]  /*1faa0*/  LDL.LU.64 R14, [R1+0x10e8] ;  /* 0x0010e800010e7983 */ /* 0x001ea80000300a00 */
[----:B---3--:R0:W-:Y:S04]  /*1fab0*/  STL.64 [R1+0x248], R30 ;  /* 0x0002481e01007387 */ /* 0x0081e80000100a00 */
[----:B-1----:R-:W3:Y:S04]  /*1fac0*/  LDL.LU.64 R24, [R1+0x4d0] ;  /* 0x0004d00001187983 */ /* 0x002ee80000300a00 */
[----:B0-----:R-:W4:Y:S02]  /*1fad0*/  LDL.LU.64 R30, [R1+0x10e0] ;  /* 0x0010e000011e7983 */ /* 0x001f240000300a00 */
[----:B----4-:R0:W1:-:S02]  /*1fae0*/  DFMA R28, R30, R28, R26 ;  /* 0x0000001c1e1c722b */ /* 0x010044000000001a */
[----:B0-----:R-:W3:Y:S05]  /*1faf0*/  LDL.LU.64 R26, [R1+0x10d8] ;  /* 0x0010d800011a7983 */ /* 0x001eea0000300a00 */
[----:B-1----:R0:W-:Y:S04]  /*1fb00*/  STL.64 [R1+0x238], R28 ;  /* 0x0002381c01007387 */ /* 0x0021e80000100a00 */
[----:B0-----:R-:W3:Y:S02]  /*1fb10*/  LDL.LU.64 R28, [R1+0x10d0] ;  /* 0x0010d000011c7983 */ /* 0x001ee40000300a00 */
[----:B---3--:R0:W1:-:S02]  /*1fb20*/  DFMA R26, R28, R26, R24 ;  /* 0x0000001a1c1a722b */ /* 0x0080440000000018 */
[----:B0-----:R-:W3:Y:S05]  /*1fb30*/  LDL.LU.64 R24, [R1+0x10c8] ;  /* 0x0010c80001187983 */ /* 0x001eea0000300a00 */
[----:B-1----:R0:W-:Y:S04]  /*1fb40*/  STL.64 [R1+0x230], R26 ;  /* 0x0002301a01007387 */ /* 0x0021e80000100a00 */
[----:B0-----:R-:W3:Y:S02]  /*1fb50*/  LDL.LU.64 R26, [R1+0x10c0] ;  /* 0x0010c000011a7983 */ /* 0x001ee40000300a00 */
[----:B---3--:R0:W1:-:S02]  /*1fb60*/  DFMA R22, R26, R22, R24 ;  /* 0x000000161a16722b */ /* 0x0080440000000018 */
[----:B0-----:R-:W3:Y:S05]  /*1fb70*/  LDL.LU.64 R24, [R1+0x10b8] ;  /* 0x0010b80001187983 */ /* 0x001eea0000300a00 */
[----:B-1----:R0:W-:Y:S04]  /*1fb80*/  STL.64 [R1+0x228], R22 ;  /* 0x0002281601007387 */ /* 0x0021e80000100a00 */
[----:B0-----:R-:W4:Y:S01]  /*1fb90*/  LDL.LU.64 R22, [R1+0x10b0] ;  /* 0x0010b00001167983 */ /* 0x001f220000300a00 */
[----:B---3--:R0:W1:-:S03]  /*1fba0*/  DFMA R16, R24, R16, R20 ;  /* 0x000000101810722b */ /* 0x0080460000000014 */
[----:B0-----:R-:W3:Y:S04]  /*1fbb0*/  LDL.LU.64 R20, [R1+0x10a8] ;  /* 0x0010a80001147983 */ /* 0x001ee80000300a00 */
[----:B-1----:R0:W-:Y:S01]  /*1fbc0*/  STL.64 [R1+0x220], R16 ;  /* 0x0002201001007387 */ /* 0x0021e20000100a00 */
[----:B----4-:R1:W4:-:S03]  /*1fbd0*/  DFMA R8, R22, R8, R18 ;  /* 0x000000081608722b */ /* 0x0103060000000012 */
[----:B0-----:R-:W2:Y:S04]  /*1fbe0*/  LDL.LU.64 R16, [R1+0x10a0] ;  /* 0x0010a00001107983 */ /* 0x001ea80000300a00 */
[----:B-1----:R-:W2:Y:S04]  /*1fbf0*/  LDL.LU.64 R18, [R1+0x1098] ;  /* 0x0010980001127983 */ /* 0x002ea80000300a00 */
[----:B------:R0:W-:Y:S04]  /*1fc00*/  STL.64 [R1+0x258], R2 ;  /* 0x0002580201007387 */ /* 0x0001e80000100a00 */
[----:B----4-:R1:W-:Y:S04]  /*1fc10*/  STL.64 [R1+0x1e0], R8 ;  /* 0x0001e00801007387 */ /* 0x0103e80000100a00 */
[----:B0-----:R0:W5:Y:S04]  /*1fc20*/  LDL.LU R2, [R1+0x10f0] ;  /* 0x0010f00001027983 */ /* 0x0011680000300800 */
[----:B-1----:R0:W5:Y:S01]  /*1fc30*/  LDL.LU.64 R8, [R1+0x1090] ;  /* 0x0010900001087983 */ /* 0x0021620000300a00 */
[----:B---3--:R1:W3:-:S03]  /*1fc40*/  DFMA R36, R20, R36, R6 ;  /* 0x000000241424722b */ /* 0x0082c60000000006 */
[----:B-1----:R0:W5:Y:S01]  /*1fc50*/  LDL.LU R7, [R1+0x1088] ;  /* 0x0010880001077983 */ /* 0x0021620000300800 */
[----:B--2---:R-:W-:Y:S02]  /*1fc60*/  LOP3.LUT R3, R15, 0x7fffffff, RZ, 0xc0, !PT ;  /* 0x7fffffff0f037812 */ /* 0x004fe400078ec0ff */
[----:B------:R-:W-:-:S04]  /*1fc70*/  ISETP.NE.AND P5, PT, R14, RZ, PT ;  /* 0x000000ff0e00720c */ /* 0x000fc80003fa5270 */
[----:B------:R-:W-:Y:S01]  /*1fc80*/  ISETP.EQ.AND P5, PT, R3, 0x7ff00000, !P5 ;  /* 0x7ff000000300780c */ /* 0x000fe20006fa2270 */
[----:B------:R1:W2:Y:S02]  /*1fc90*/  DFMA R16, R18, R16, R34 ;  /* 0x000000101210722b */ /* 0x0002a40000000022 */
[----:B-1----:R-:W1:Y:S01]  /*1fca0*/  F2F.F64.F32 R34, R5 ;  /* 0x0000000500227310 */ /* 0x002e620000201800 */
[----:B---3--:R-:W-:Y:S09]  /*1fcb0*/  STL.64 [R1+0x1d8], R36 ;  /* 0x0001d82401007387 */ /* 0x008ff20000100a00 */
[----:B------:R-:W3:Y:S01]  /*1fcc0*/  DSETP.LTU.OR P5, PT, |R14|, 2.14748364800000000000e+09, P5 ;  /* 0x41e000000e00742a */ /* 0x000ee20002fa9600 */
[----:B-1----:R-:W-:Y:S01]  /*1fcd0*/  STL.64 [R1+0x40], R34 ;  /* 0x0000402201007387 */ /* 0x002fe20000100a00 */
[----:B------:R-:W-:Y:S03]  /*1fce0*/  BSSY B1, `(.L_x_474) ;  /* 0x0000008000017945 */ /* 0x000fe60003800000 */
[----:B--2---:R1:W-:Y:S02]  /*1fcf0*/  STL.64 [R1+0x48], R16 ;  /* 0x0000481001007387 */ /* 0x0043e40000100a00 */
[----:B-1----:R0:W1:-:S07]  /*1fd00*/  DMUL R16, R10, R12 ;  /* 0x0000000c0a107228 */ /* 0x00204e0000000000 */
[----:B---3--:R-:W-:Y:S05]  /*1fd10*/  @P5 BRA `(.L_x_475) ;  /* 0x0000004000005947 */ /* 0x008fea0003800000 */
[----:B------:R-:W-:Y:S01]  /*1fd20*/  IMAD.MOV.U32 R6, RZ, RZ, R14 ;  /* 0x000000ffff067224 */ /* 0x000fe200078e000e */
[----:B------:R-:W-:Y:S01]  /*1fd30*/  MOV R5, 0x1fd60 ;  /* 0x0001fd6000057802 */ /* 0x000fe20000000f00 */
[----:B------:R-:W-:Y:S02]  /*1fd40*/  IMAD.MOV.U32 R3, RZ, RZ, R15 ;  /* 0x000000ffff037224 */ /* 0x000fe400078e000f */
[----:B01---5:R-:W-:Y:S05]  /*1fd50*/  CALL.REL.NOINC `($triton_poi_fused_cat_8$__internal_trig_reduction_slowpathd) ;  /* 0x0000de7000007944 */ /* 0x023fea0003c00000 */
.L_x_475:
[----:B------:R-:W-:Y:S05]  /*1fd60*/  BSYNC B1 ;  /* 0x0000000000017941 */ /* 0x000fea0003800000 */
.L_x_474:
[----:B------:R-:W2:Y:S04]  /*1fd70*/  LDL.LU.64 R36, [R1+0x3c0] ;  /* 0x0003c00001247983 */ /* 0x000ea80000300a00 */
[----:B------:R-:W3:Y:S04]  /*1fd80*/  LDL.64 R34, [R1+0x198] ;  /* 0x0001980001227983 */ /* 0x000ee80000100a00 */
[----:B------:R-:W4:Y:S04]  /*1fd90*/  LDL.LU.64 R14, [R1+0xf98] ;  /* 0x000f9800010e7983 */ /* 0x000f280000300a00 */
[----:B0-----:R-:W4:Y:S04]  /*1fda0*/  LDL.LU.64 R12, [R1+0x3b8] ;  /* 0x0003b800010c7983 */ /* 0x001f280000300a00 */
[----:B------:R-:W4:Y:S04]  /*1fdb0*/  LDL.64 R10, [R1+0x190] ;  /* 0x00019000010a7983 */ /* 0x000f280000100a00 */
[----:B--2---:R0:W-:Y:S04]  /*1fdc0*/  STL.64 [R1+0x13a0], R36 ;  /* 0x0013a02401007387 */ /* 0x0041e80000100a00 */
[----:B---3--:R2:W-:Y:S04]  /*1fdd0*/  STL.64 [R1+0x13a8], R34 ;  /* 0x0013a82201007387 */ /* 0x0085e80000100a00 */
[----:B----4-:R3:W-:Y:S04]  /*1fde0*/  STL.64 [R1+0x13b0], R14 ;  /* 0x0013b00e01007387 */ /* 0x0107e80000100a00 */
[----:B0-----:R-:W4:Y:S04]  /*1fdf0*/  LDL.64 R36, [R1+0x1c0] ;  /* 0x0001c00001247983 */ /* 0x001f280000100a00 */
[----:B--2---:R-:W4:Y:S04]  /*1fe00*/  LDL.LU.64 R34, [R1+0x210] ;  /* 0x0002100001227983 */ /* 0x004f280000300a00 */
[----:B---3--:R-:W4:Y:S04]  /*1fe10*/  LDL.LU.64 R14, [R1+0x1040] ;  /* 0x00104000010e7983 */ /* 0x008f280000300a00 */
[----:B-----5:R0:W-:Y:S04]  /*1fe20*/  STL.64 [R1+0x1090], R8 ;  /* 0x0010900801007387 */ /* 0x0201e80000100a00 */
[----:B------:R2:W-:Y:S04]  /*1fe30*/  STL [R1+0x108c], R7 ;  /* 0x00108c0701007387 */ /* 0x0005e80000100800 */
[----:B------:R3:W-:Y:S04]  /*1fe40*/  STL [R1+0x1088], R4 ;  /* 0x0010880401007387 */ /* 0x0007e80000100800 */
[----:B------:R1:W-:Y:S04]  /*1fe50*/  STL.64 [R1+0x10a8], R18 ;  /* 0x0010a81201007387 */ /* 0x0003e80000100a00 */
[----:B------:R1:W-:Y:S04]  /*1fe60*/  STL [R1+0x10a0], R2 ;  /* 0x0010a00201007387 */ /* 0x0003e80000100800 */
[----:B-1----:R1:W-:Y:S04]  /*1fe70*/  STL.64 [R1+0x1098], R16 ;  /* 0x0010981001007387 */ /* 0x0023e80000100a00 */
[----:B0-----:R-:W4:Y:S04]  /*1fe80*/  LDL.64 R8, [R1+0x1b8] ;  /* 0x0001b80001087983 */ /* 0x001f280000100a00 */
[----:B--2---:R-:W2:Y:S04]  /*1fe90*/  LDL.LU.64 R6, [R1+0x208] ;  /* 0x0002080001067983 */ /* 0x004ea80000300a00 */
[----:B---3--:R-:W2:Y:S04]  /*1fea0*/  LDL.LU.64 R4, [R1+0x1030] ;  /* 0x0010300001047983 */ /* 0x008ea80000300a00 */
[----:B------:R-:W3:Y:S04]  /*1feb0*/  LDL.64 R18, [R1+0x1b0] ;  /* 0x0001b00001127983 */ /* 0x000ee80000100a00 */
[----:B------:R-:W3:Y:S04]  /*1fec0*/  LDL.LU.64 R2, [R1+0x200] ;  /* 0x0002000001027983 */ /* 0x000ee80000300a00 */
[----:B-1----:R-:W3:Y:S04]  /*1fed0*/  LDL.LU.64 R16, [R1+0x1010] ;  /* 0x0010100001107983 */ /* 0x002ee80000300a00 */
[----:B------:R0:W-:Y:S04]  /*1fee0*/  STL.64 [R1+0x10e8], R32 ;  /* 0x0010e82001007387 */ /* 0x0001e80000100a00 */
[----:B0-----:R-:W3:Y:S01]  /*1fef0*/  LDL.LU.64 R32, [R1+0xfb8] ;  /* 0x000fb80001207983 */ /* 0x001ee20000300a00 */
[----:B----4-:R0:W1:-:S03]  /*1ff00*/  DFMA R36, R36, R34, R14 ;  /* 0x000000222424722b */ /* 0x010046000000000e */
[----:B0-----:R-:W4:Y:S04]  /*1ff10*/  LDL.LU.64 R34, [R1+0x13a8] ;  /* 0x0013a80001227983 */ /* 0x001f280000300a00 */
[----:B------:R-:W-:Y:S04]  /*1ff20*/  STL.64 [R1+0x10d8], R30 ;  /* 0x0010d81e01007387 */ /* 0x000fe80000100a00 */
[----:B-1----:R0:W-:Y:S04]  /*1ff30*/  STL.64 [R1+0x210], R36 ;  /* 0x0002102401007387 */ /* 0x0021e80000100a00 */
[----:B------:R1:W-:Y:S04]  /*1ff40*/  STL.64 [R1+0x10d0], R28 ;  /* 0x0010d01c01007387 */ /* 0x0003e80000100a00 */
[----:B------:R1:W-:Y:S04]  /*1ff50*/  STL.64 [R1+0x10c8], R26 ;  /* 0x0010c81a01007387 */ /* 0x0003e80000100a00 */
[----:B0-----:R-:W4:Y:S04]  /*1ff60*/  LDL.LU.64 R36, [R1+0x13a0] ;  /* 0x0013a00001247983 */ /* 0x001f280000300a00 */
[----:B------:R-:W4:Y:S04]  /*1ff70*/  LDL.64 R30, [R1+0x1a0] ;  /* 0x0001a000011e7983 */ /* 0x000f280000100a00 */
[----:B-1----:R-:W4:Y:S04]  /*1ff80*/  LDL.LU.64 R28, [R1+0x1e8] ;  /* 0x0001e800011c7983 */ /* 0x002f280000300a00 */
[----:B------:R-:W4:Y:S01]  /*1ff90*/  LDL.LU.64 R26, [R1+0xfc0] ;  /* 0x000fc000011a7983 */ /* 0x000f220000300a00 */
[----:B--2---:R-:W0:-:S03]  /*1ffa0*/  DFMA R6, R8, R6, R4 ;  /* 0x000000060806722b */ /* 0x004e060000000004 */
[----:B------:R1:W-:Y:S04]  /*1ffb0*/  STL.64 [R1+0x10c0], R24 ;  /* 0x0010c01801007387 */ /* 0x0003e80000100a00 */
[----:B------:R2:W-:Y:S04]  /*1ffc0*/  STL.64 [R1+0x10b8], R22 ;  /* 0x0010b81601007387 */ /* 0x0005e80000100a00 */
[----:B------:R2:W-:Y:S01]  /*1ffd0*/  STL.64 [R1+0x10b0], R20 ;  /* 0x0010b01401007387 */ /* 0x0005e20000100a00 */
[----:B---3--:R-:W3:-:S03]  /*1ffe0*/  DFMA R4, R18, R2, R16 ;  /* 0x000000021204722b */ /* 0x008ec60000000010 */
[----:B0-----:R-:W-:Y:S04]  /*1fff0*/  STL.64 [R1+0x208], R6 ;  /* 0x0002080601007387 */ /* 0x001fe80000100a00 */
[----:B-1----:R-:W4:Y:S04]  /*20000*/  LDL.64 R24, [R1+0x1a8] ;  /* 0x0001a80001187983 */ /* 0x002f280000100a00 */
[----:B---3--:R4:W-:Y:S04]  /*20010*/  STL.64 [R1+0x1f8], R4 ;  /* 0x0001f80401007387 */ /* 0x0089e80000100a00 */
[----:B--2---:R-:W2:Y:S04]  /*20020*/  LDL.LU.64 R22, [R1+0x1f0] ;  /* 0x0001f00001167983 */ /* 0x004ea80000300a00 */
[----:B------:R-:W2:Y:S04]  /*20030*/  LDL.LU.64 R20, [R1+0xff0] ;  /* 0x000ff00001147983 */ /* 0x000ea80000300a00 */
[----:B------:R-:W3:Y:S04]  /*20040*/  LDL.LU.64 R14, [R1+0x13b0] ;  /* 0x0013b000010e7983 */ /* 0x000ee80000300a00 */
[----:B------:R-:W2:Y:S04]  /*20050*/  LDL.LU.64 R18, [R1+0xcf8] ;  /* 0x000cf80001127983 */ /* 0x000ea80000300a00 */
[----:B------:R-:W2:Y:S04]  /*20060*/  LDL.LU.64 R16, [R1+0x338] ;  /* 0x0003380001107983 */ /* 0x000ea80000300a00 */
[----:B------:R-:W2:Y:S01]  /*20070*/  LDL.64 R8, [R1+0x110] ;  /* 0x0001100001087983 */ /* 0x000ea20000100a00 */
[----:B----4-:R0:W-:-:S03]  /*20080*/  DFMA R4, R34, R36, R32 ;  /* 0x000000242204722b */ /* 0x0101c60000000020 */
[----:B0-----:R-:W4:Y:S04]  /*20090*/  LDL.LU.64 R36, [R1+0xe38] ;  /* 0x000e380001247983 */ /* 0x001f280000300a00 */
[----:B------:R-:W2:Y:S04]  /*200a0*/  LDL.LU.64 R34, [R1+0x350] ;  /* 0x0003500001227983 */ /* 0x000ea80000300a00 */
[----:B------:R-:W3:Y:S04]  /*200b0*/  LDL.64 R32, [R1+0x130] ;  /* 0x0001300001207983 */ /* 0x000ee80000100a00 */
        /* <DEDUP_REMOVED lines=260> */
[----:B--2---:R-:W0:-:S07]  /*21100*/  DFMA R32, R32, R34, R36 ;  /* 0x000000222020722b */ /* 0x004e0e0000000024 */
[----:B0-----:R0:W-:Y:S04]  /*21110*/  STL.64 [R1+0x350], R32 ;  /* 0x0003502001007387 */ /* 0x0011e80000100a00 */
[----:B0-----:R-:W2:Y:S04]  /*21120*/  LDL.64 R32, [R1+0x38] ;  /* 0x0000380001207983 */ /* 0x001ea80000100a00 */
[----:B---3--:R0:W-:Y:S04]  /*21130*/  STL.64 [R1+0x1108], R30 ;  /* 0x0011081e01007387 */ /* 0x0081e80000100a00 */
[----:B0-----:R-:W3:Y:S04]  /*21140*/  LDL.LU.64 R30, [R1+0x268] ;  /* 0x00026800011e7983 */ /* 0x001ee80000300a00 */
[----:B--2---:R0:W-:Y:S04]  /*21150*/  STL.64 [R1+0x1100], R32 ;  /* 0x0011002001007387 */ /* 0x0041e80000100a00 */
[----:B0-----:R-:W2:Y:S04]  /*21160*/  LDL.64 R32, [R1+0x50] ;  /* 0x0000500001207983 */ /* 0x001ea80000100a00 */
[----:B---3--:R0:W-:Y:S04]  /*21170*/  STL.64 [R1+0x1120], R30 ;  /* 0x0011201e01007387 */ /* 0x0081e80000100a00 */
[----:B0-----:R-:W3:Y:S04]  /*21180*/  LDL.LU.64 R30, [R1+0x278] ;  /* 0x00027800011e7983 */ /* 0x001ee80000300a00 */
[----:B--2---:R0:W-:Y:S04]  /*21190*/  STL.64 [R1+0x1118], R32 ;  /* 0x0011182001007387 */ /* 0x0041e80000100a00 */
[----:B0-----:R-:W2:Y:S04]  /*211a0*/  LDL.64 R32, [R1+0x58] ;  /* 0x0000580001207983 */ /* 0x001ea80000100a00 */
[----:B---3--:R0:W-:Y:S04]  /*211b0*/  STL.64 [R1+0x1138], R30 ;  /* 0x0011381e01007387 */ /* 0x0081e80000100a00 */
[----:B0-----:R-:W3:Y:S01]  /*211c0*/  LDL.LU.64 R30, [R1+0x280] ;  /* 0x00028000011e7983 */ /* 0x001ee20000300a00 */
[----:B------:R-:W0:-:S03]  /*211d0*/  DFMA R2, R24, R22, R20 ;  /* 0x000000161802722b */ /* 0x000e060000000014 */
[----:B------:R-:W-:Y:S04]  /*211e0*/  STL.64 [R1+0x1e8], R6 ;  /* 0x0001e80601007387 */ /* 0x000fe80000100a00 */
[----:B0-----:R0:W-:Y:S04]  /*211f0*/  STL.64 [R1+0x1f0], R2 ;  /* 0x0001f00201007387 */ /* 0x0011e80000100a00 */
[----:B------:R-:W-:Y:S04]  /*21200*/  STL.64 [R1+0x200], R4 ;  /* 0x0002000401007387 */ /* 0x000fe80000100a00 */
[----:B------:R-:W4:Y:S04]  /*21210*/  LDL.LU.64 R24, [R1+0xd40] ;  /* 0x000d400001187983 */ /* 0x000f280000300a00 */
[----:B--2---:R1:W-:Y:S01]  /*21220*/  STL.64 [R1+0x1130], R32 ;  /* 0x0011302001007387 */ /* 0x0043e20000100a00 */
[----:B0-----:R-:W0:-:S03]  /*21230*/  DFMA R2, R10, R12, R14 ;  /* 0x0000000c0a02722b */ /* 0x001e06000000000e */
[----:B------:R-:W4:Y:S04]  /*21240*/  LDL.LU.64 R22, [R1+0x340] ;  /* 0x0003400001167983 */ /* 0x000f280000300a00 */
[----:B------:R-:W4:Y:S04]  /*21250*/  LDL.64 R20, [R1+0x120] ;  /* 0x0001200001147983 */ /* 0x000f280000100a00 */
[----:B-1----:R-:W2:Y:S04]  /*21260*/  LDL.64 R32, [R1+0x60] ;  /* 0x0000600001207983 */ /* 0x002ea80000100a00 */
[----:B0-----:R0:W-:Y:S04]  /*21270*/  STL.64 [R1+0x218], R2 ;  /* 0x0002180201007387 */ /* 0x0011e80000100a00 */
[----:B------:R-:W4:Y:S04]  /*21280*/  LDL.64 R14, [R1+0x118] ;  /* 0x00011800010e7983 */ /* 0x000f280000100a00 */
[----:B------:R-:W4:Y:S04]  /*21290*/  LDL.LU.64 R12, [R1+0xca0] ;  /* 0x000ca000010c7983 */ /* 0x000f280000300a00 */
[----:B------:R-:W4:Y:S04]  /*212a0*/  LDL.LU.64 R10, [R1+0x330] ;  /* 0x00033000010a7983 */ /* 0x000f280000300a00 */
[----:B------:R-:W4:Y:S04]  /*212b0*/  LDL.LU.64 R6, [R1+0xc68] ;  /* 0x000c680001067983 */ /* 0x000f280000300a00 */
[----:B------:R-:W4:Y:S04]  /*212c0*/  LDL.LU.64 R4, [R1+0x328] ;  /* 0x0003280001047983 */ /* 0x000f280000300a00 */
[----:B0-----:R-:W4:Y:S04]  /*212d0*/  LDL.64 R2, [R1+0x108] ;  /* 0x0001080001027983 */ /* 0x001f280000100a00 */
[----:B---3--:R0:W-:Y:S04]  /*212e0*/  STL.64 [R1+0x1150], R30 ;  /* 0x0011501e01007387 */ /* 0x0081e80000100a00 */
[----:B0-----:R-:W3:Y:S04]  /*212f0*/  LDL.LU.64 R30, [R1+0x288] ;  /* 0x00028800011e7983 */ /* 0x001ee80000300a00 */
[----:B--2---:R0:W-:Y:S04]  /*21300*/  STL.64 [R1+0x1148], R32 ;  /* 0x0011482001007387 */ /* 0x0041e80000100a00 */
[----:B0-----:R-:W2:Y:S01]  /*21310*/  LDL.64 R32, [R1+0x68] ;  /* 0x0000680001207983 */ /* 0x001ea20000100a00 */
[----:B----4-:R0:W1:-:S03]  /*21320*/  DFMA R20, R20, R22, R24 ;  /* 0x000000161414722b */ /* 0x0100460000000018 */
[----:B0-----:R-:W4:Y:S01]  /*21330*/  LDL.LU.64 R24, [R1+0xa78] ;  /* 0x000a780001187983 */ /* 0x001f220000300a00 */
[----:B------:R-:W0:-:S04]  /*21340*/  DFMA R14, R14, R16, R18 ;  /* 0x000000100e0e722b */ /* 0x000e080000000012 */
[----:B------:R-:W0:-:S04]  /*21350*/  DFMA R8, R8, R10, R12 ;  /* 0x0000000a0808722b */ /* 0x000e08000000000c */
[----:B------:R-:W0:Y:S01]  /*21360*/  DFMA R2, R2, R4, R6 ;  /* 0x000000040202722b */ /* 0x000e220000000006 */
[----:B-1----:R1:W-:Y:S04]  /*21370*/  STL.64 [R1+0x3d0], R20 ;  /* 0x0003d01401007387 */ /* 0x0023e80000100a00 */
[----:B0-----:R0:W-:Y:S04]  /*21380*/  STL.64 [R1+0x3c8], R14 ;  /* 0x0003c80e01007387 */ /* 0x0011e80000100a00 */
[----:B------:R0:W-:Y:S04]  /*21390*/  STL.64 [R1+0x3c0], R8 ;  /* 0x0003c00801007387 */ /* 0x0001e80000100a00 */
[----:B------:R0:W-:Y:S04]  /*213a0*/  STL.64 [R1+0x3b8], R2 ;  /* 0x0003b80201007387 */ /* 0x0001e80000100a00 */
[----:B------:R-:W4:Y:S04]  /*213b0*/  LDL.LU.64 R22, [R1+0x2b8] ;  /* 0x0002b80001167983 */ /* 0x000f280000300a00 */
[----:B-1----:R-:W4:Y:S04]  /*213c0*/  LDL.64 R20, [R1+0x98] ;  /* 0x0000980001147983 */ /* 0x002f280000100a00 */
[----:B------:R-:W4:Y:S04]  /*213d0*/  LDL.LU.64 R18, [R1+0xa48] ;  /* 0x000a480001127983 */ /* 0x000f280000300a00 */
[----:B------:R-:W4:Y:S04]  /*213e0*/  LDL.LU.64 R16, [R1+0x2b0] ;  /* 0x0002b00001107983 */ /* 0x000f280000300a00 */
[----:B0-----:R-:W4:Y:S04]  /*213f0*/  LDL.64 R14, [R1+0x90] ;  /* 0x00009000010e7983 */ /* 0x001f280000100a00 */
[----:B------:R-:W4:Y:S04]  /*21400*/  LDL.LU.64 R12, [R1+0xa28] ;  /* 0x000a2800010c7983 */ /* 0x000f280000300a00 */
[----:B------:R-:W4:Y:S04]  /*21410*/  LDL.LU.64 R10, [R1+0x2a8] ;  /* 0x0002a800010a7983 */ /* 0x000f280000300a00 */
[----:B------:R-:W4:Y:S04]  /*21420*/  LDL.64 R8, [R1+0x88] ;  /* 0x0000880001087983 */ /* 0x000f280000100a00 */
[----:B------:R-:W4:Y:S04]  /*21430*/  LDL.LU.64 R6, [R1+0x870] ;  /* 0x0008700001067983 */ /* 0x000f280000300a00 */
[----:B------:R-:W4:Y:S04]  /*21440*/  LDL.LU.64 R4, [R1+0x2a0] ;  /* 0x0002a00001047983 */ /* 0x000f280000300a00 */
[----:B------:R-:W4:Y:S04]  /*21450*/  LDL.64 R2, [R1+0x80] ;  /* 0x0000800001027983 */ /* 0x000f280000100a00 */
[----:B---3--:R0:W-:Y:S04]  /*21460*/  STL.64 [R1+0x1168], R30 ;  /* 0x0011681e01007387 */ /* 0x0081e80000100a00 */
[----:B0-----:R-:W3:Y:S04]  /*21470*/  LDL.LU.64 R30, [R1+0x290] ;  /* 0x00029000011e7983 */ /* 0x001ee80000300a00 */
[----:B--2---:R0:W-:Y:S04]  /*21480*/  STL.64 [R1+0x1160], R32 ;  /* 0x0011602001007387 */ /* 0x0041e80000100a00 */
[----:B0-----:R-:W2:Y:S04]  /*21490*/  LDL.64 R32, [R1+0x70] ;  /* 0x0000700001207983 */ /* 0x001ea80000100a00 */
[----:B------:R-:W-:Y:S01]  /*214a0*/  STL.64 [R1+0x348], R26 ;  /* 0x0003481a01007387 */ /* 0x000fe20000100a00 */
[----:B----4-:R-:W0:-:S04]  /*214b0*/  DFMA R20, R20, R22, R24 ;  /* 0x000000161414722b */ /* 0x010e080000000018 */
[----:B------:R-:W1:-:S03]  /*214c0*/  DFMA R14, R14, R16, R18 ;  /* 0x000000100e0e722b */ /* 0x000e460000000012 */
[----:B0-----:R-:W-:Y:S01]  /*214d0*/  STL.64 [R1+0x340], R20 ;  /* 0x0003401401007387 */ /* 0x001fe20000100a00 */
[----:B------:R-:W0:-:S03]  /*214e0*/  DFMA R8, R8, R10, R12 ;  /* 0x0000000a0808722b */ /* 0x000e06000000000c */
[----:B-1----:R-:W-:Y:S01]  /*214f0*/  STL.64 [R1+0x338], R14 ;  /* 0x0003380e01007387 */ /* 0x002fe20000100a00 */
[----:B------:R-:W1:-:S03]  /*21500*/  DFMA R2, R2, R4, R6 ;  /* 0x000000040202722b */ /* 0x000e460000000006 */
[----:B0-----:R-:W-:Y:S04]  /*21510*/  STL.64 [R1+0x308], R8 ;  /* 0x0003080801007387 */ /* 0x001fe80000100a00 */
[----:B-1----:R-:W-:Y:S04]  /*21520*/  STL.64 [R1+0x328], R2 ;  /* 0x0003280201007387 */ /* 0x002fe80000100a00 */
[----:B--2---:R0:W-:Y:S04]  /*21530*/  STL.64 [R1+0x1178], R32 ;  /* 0x0011782001007387 */ /* 0x0041e80000100a00 */
[----:B0-----:R-:W2:Y:S04]  /*21540*/  LDL.64 R32, [R1+0x78] ;  /* 0x0000780001207983 */ /* 0x001ea80000100a00 */
[----:B---3--:R0:W-:Y:S04]  /*21550*/  STL.64 [R1+0x1180], R30 ;  /* 0x0011801e01007387 */ /* 0x0081e80000100a00 */
[----:B------:R-:W3:Y:S04]  /*21560*/  LDL.LU.64 R28, [R1+0x548] ;  /* 0x00054800011c7983 */ /* 0x000ee80000300a00 */
[----:B------:R-:W4:Y:S04]  /*21570*/  LDL.LU.64 R26, [R1+0x238] ;  /* 0x00023800011a7983 */ /* 0x000f280000300a00 */
[----:B0-----:R-:W2:Y:S04]  /*21580*/  LDL.LU.64 R30, [R1+0x298] ;  /* 0x00029800011e7983 */ /* 0x001ea80000300a00 */
[----:B------:R-:W2:Y:S04]  /*21590*/  LDL.LU.64 R24, [R1+0x530] ;  /* 0x0005300001187983 */ /* 0x000ea80000300a00 */
        /* <DEDUP_REMOVED lines=13> */
[----:B---3--:R0:W-:Y:S04]  /*21670*/  STL.64 [R1+0x10e0], R28 ;  /* 0x0010e01c01007387 */ /* 0x0081e80000100a00 */
[----:B0-----:R-:W3:Y:S04]  /*21680*/  LDL.LU.64 R28, [R1+0x550] ;  /* 0x00055000011c7983 */ /* 0x001ee80000300a00 */
        /* <DEDUP_REMOVED lines=50> */
[----:B0-----:R-:W4:Y:S05]  /*219b0*/  LDL.LU.64 R28, [R1+0x10e0] ;  /* 0x0010e000011c7983 */ /* 0x001f2a0000300a00 */
[----:B-1----:R0:W-:Y:S04]  /*219c0*/  STL.64 [R1+0x448], R30 ;  /* 0x0004481e01007387 */ /* 0x0021e80000100a00 */
[----:B0-----:R-:W4:Y:S02]  /*219d0*/  LDL.LU.64 R30, [R1+0x10d8] ;  /* 0x0010d800011e7983 */ /* 0x001f240000300a00 */
[----:B----4-:R0:W1:-:S02]  /*219e0*/  DFMA R26, R30, R26, R28 ;  /* 0x0000001a1e1a722b */ /* 0x010044000000001c */
[----:B0-----:R-:W2:Y:S05]  /*219f0*/  LDL.LU.64 R28, [R1+0x10d0] ;  /* 0x0010d000011c7983 */ /* 0x001eaa0000300a00 */
[----:B-1----:R0:W-:Y:S04]  /*21a00*/  STL.64 [R1+0x438], R26 ;  /* 0x0004381a01007387 */ /* 0x0021e80000100a00 */
[----:B0-----:R-:W3:Y:S01]  /*21a10*/  LDL.LU.64 R26, [R1+0x10c8] ;  /* 0x0010c800011a7983 */ /* 0x001ee20000300a00 */
[----:B--2---:R0:W1:-:S03]  /*21a20*/  DFMA R22, R28, R22, R24 ;  /* 0x000000161c16722b */ /* 0x0040460000000018 */
[----:B0-----:R-:W2:Y:S04]  /*21a30*/  LDL.LU.64 R24, [R1+0x10c0] ;  /* 0x0010c00001187983 */ /* 0x001ea80000300a00 */
[----:B-1----:R0:W-:Y:S04]  /*21a40*/  STL.64 [R1+0x460], R22 ;  /* 0x0004601601007387 */ /* 0x0021e80000100a00 */
[----:B0-----:R-:W4:Y:S01]  /*21a50*/  LDL.LU.64 R22, [R1+0x10b8] ;  /* 0x0010b80001167983 */ /* 0x001f220000300a00 */
[----:B---3--:R0:W1:-:S03]  /*21a60*/  DFMA R18, R26, R18, R20 ;  /* 0x000000121a12722b */ /* 0x0080460000000014 */
[----:B0-----:R-:W3:Y:S04]  /*21a70*/  LDL.LU.64 R20, [R1+0x10b0] ;  /* 0x0010b00001147983 */ /* 0x001ee80000300a00 */
[----:B-1----:R0:W-:Y:S04]  /*21a80*/  STL.64 [R1+0x450], R18 ;  /* 0x0004501201007387 */ /* 0x0021e80000100a00 */
[----:B0-----:R-:W3:Y:S01]  /*21a90*/  LDL.LU.64 R18, [R1+0x10a8] ;  /* 0x0010a80001127983 */ /* 0x001ee20000300a00 */
[----:B--2---:R0:W1:-:S03]  /*21aa0*/  DFMA R16, R24, R16, R2 ;  /* 0x000000101810722b */ /* 0x0040460000000002 */
[----:B0-----:R0:W5:Y:S04]  /*21ab0*/  LDL.LU R2, [R1+0x10a0] ;  /* 0x0010a00001027983 */ /* 0x0011680000300800 */
[----:B-1----:R1:W-:Y:S04]  /*21ac0*/  STL.64 [R1+0x470], R16 ;  /* 0x0004701001007387 */ /* 0x0023e80000100a00 */
[----:B-1----:R-:W2:Y:S01]  /*21ad0*/  LDL.LU.64 R16, [R1+0x1098] ;  /* 0x0010980001107983 */ /* 0x002ea20000300a00 */
[----:B----4-:R1:W4:-:S03]  /*21ae0*/  DFMA R6, R22, R6, R8 ;  /* 0x000000061606722b */ /* 0x0103060000000008 */
[----:B-1----:R0:W5:Y:S01]  /*21af0*/  LDL.LU.64 R8, [R1+0x1090] ;  /* 0x0010900001087983 */ /* 0x0021620000300a00 */
[----:B---3--:R1:W3:-:S03]  /*21b00*/  DFMA R36, R20, R36, R4 ;  /* 0x000000241424722b */ /* 0x0082c60000000004 */
[----:B----4-:R4:W-:Y:S04]  /*21b10*/  STL.64 [R1+0x468], R6 ;  /* 0x0004680601007387 */ /* 0x0109e80000100a00 */
[----:B-1----:R0:W5:Y:S04]  /*21b20*/  LDL.LU R4, [R1+0x1088] ;  /* 0x0010880001047983 */ /* 0x0021680000300800 */
[----:B----4-:R0:W5:Y:S01]  /*21b30*/  LDL.LU R7, [R1+0x108c] ;  /* 0x00108c0001077983 */ /* 0x0101620000300800 */
[----:B------:R-:W1:-:S03]  /*21b40*/  DFMA R34, R18, R14, R34 ;  /* 0x0000000e1222722b */ /* 0x000e460000000022 */
[----:B---3--:R0:W-:Y:S04]  /*21b50*/  STL.64 [R1+0x488], R36 ;  /* 0x0004882401007387 */ /* 0x0081e80000100a00 */
[----:B-1----:R0:W-:Y:S01]  /*21b60*/  STL.64 [R1+0x478], R34 ;  /* 0x0004782201007387 */ /* 0x0021e20000100a00 */
[----:B------:R-:W-:Y:S01]  /*21b70*/  BSSY B1, `(.L_x_476) ;  /* 0x0000021000017945 */ /* 0x000fe20003800000 */
[----:B------:R0:W1:Y:S01]  /*21b80*/  DMUL R14, R10, R12 ;  /* 0x0000000c0a0e7228 */ /* 0x0000620000000000 */
[----:B--2---:R-:W-:Y:S02]  /*21b90*/  LOP3.LUT R3, R17, 0x7fffffff, RZ, 0xc0, !PT ;  /* 0x7fffffff11037812 */ /* 0x004fe400078ec0ff */
[----:B------:R-:W-:Y:S02]  /*21ba0*/  ISETP.NE.AND P6, PT, R16, RZ, PT ;  /* 0x000000ff1000720c */ /* 0x000fe40003fc5270 */
[----:B------:R-:W-:-:S13]  /*21bb0*/  ISETP.EQ.AND P5, PT, R3, 0x7ff00000, PT ;  /* 0x7ff000000300780c */ /* 0x000fda0003fa2270 */
[----:B------:R-:W-:Y:S05]  /*21bc0*/  @!P6 BRA P5, `(.L_x_477) ;  /* 0x000001700000e947 */ /* 0x000fea0002800000 */
[C---:B01----:R-:W0:Y:S01]  /*21bd0*/  DMUL R10, R16.reuse, c[0x2][0x8] ;  /* 0x00800200100a7a28 */ /* 0x043e220000000000 */
        /* <DEDUP_REMOVED lines=14> */
[----:B-----5:R-:W-:Y:S05]  /*21cc0*/  CALL.REL.NOINC `($triton_poi_fused_cat_8$__internal_trig_reduction_slowpathd) ;  /* 0x0000bf0000007944 */ /* 0x020fea0003c00000 */
[----:B------:R-:W-:Y:S05]  /*21cd0*/  BSYNC B3 ;  /* 0x0000000000037941 */ /* 0x000fea0003800000 */
.L_x_480:
[----:B------:R0:W5:Y:S04]  /*21ce0*/  LDL R3, [R1] ;  /* 0x0000000001037983 */ /* 0x0001680000100800 */
[----:B------:R0:W-:Y:S02]  /*21cf0*/  STL.64 [R1+0x48], R10 ;  /* 0x0000480a01007387 */ /* 0x0001e40000100a00 */
.L_x_479:
[----:B------:R-:W-:Y:S05]  /*21d00*/  BSYNC B2 ;  /* 0x0000000000027941 */ /* 0x000fea0003800000 */
.L_x_478:
[----:B-1---5:R-:W-:-:S05]  /*21d10*/  IADD3 R3, R3, 0x1, RZ ;  /* 0x0000000103037810 */ /* 0x022fca0007ffe0ff */
[----:B------:R1:W-:Y:S01]  /*21d20*/  STL [R1+0x68c], R3 ;  /* 0x00068c0301007387 */ /* 0x0003e20000100800 */
[----:B------:R-:W-:Y:S05]  /*21d30*/  BRA `(.L_x_481) ;  /* 0x0000004000007947 */ /* 0x000fea0003800000 */
.L_x_477:
[----:B01----:R-:W0:Y:S01]  /*21d40*/  DMUL R10, RZ, R16 ;  /* 0x00000010ff0a7228 */ /* 0x003e220000000000 */
[----:B------:R-:W-:-:S05]  /*21d50*/  IMAD.MOV.U32 R3, RZ, RZ, 0x1 ;  /* 0x00000001ff037424 */ /* 0x000fca00078e00ff */
[----:B------:R1:W-:Y:S04]  /*21d60*/  STL [R1+0x68c], R3 ;  /* 0x00068c0301007387 */ /* 0x0003e80000100800 */
[----:B0-----:R1:W-:Y:S02]  /*21d70*/  STL.64 [R1+0x48], R10 ;  /* 0x0000480a01007387 */ /* 0x0013e40000100a00 */
.L_x_481:
[----:B------:R-:W-:Y:S05]  /*21d80*/  BSYNC B1 ;  /* 0x0000000000017941 */ /* 0x000fea0003800000 */
.L_x_476:
[----:B------:R-:W2:Y:S04]  /*21d90*/  LDL.LU.64 R36, [R1+0x200] ;  /* 0x0002000001247983 */ /* 0x000ea80000300a00 */
[----:B-----5:R3:W-:Y:S04]  /*21da0*/  STL.64 [R1+0x1328], R8 ;  /* 0x0013280801007387 */ /* 0x0207e80000100a00 */
[----:B------:R-:W4:Y:S04]  /*21db0*/  LDL.64 R34, [R1+0x198] ;  /* 0x0001980001227983 */ /* 0x000f280000100a00 */
[----:B-1----:R-:W4:Y:S04]  /*21dc0*/  LDL R3, [R1+0x68c] ;  /* 0x00068c0001037983 */ /* 0x002f280000100800 */
[----:B---3--:R-:W3:Y:S04]  /*21dd0*/  LDL.LU.64 R8, [R1+0x208] ;  /* 0x0002080001087983 */ /* 0x008ee80000300a00 */
[----:B------:R-:W4:Y:S04]  /*21de0*/  LDL.LU.64 R16, [R1+0x1018] ;  /* 0x0010180001107983 */ /* 0x000f280000300a00 */
[----:B------:R-:W4:Y:S04]  /*21df0*/  LDL.LU.64 R12, [R1+0x218] ;  /* 0x00021800010c7983 */ /* 0x000f280000300a00 */
[----:B0-----:R-:W4:Y:S04]  /*21e00*/  LDL.64 R10, [R1+0x190] ;  /* 0x00019000010a7983 */ /* 0x001f280000100a00 */
[----:B--2---:R0:W-:Y:S04]  /*21e10*/  STL.64 [R1+0x1330], R36 ;  /* 0x0013302401007387 */ /* 0x0041e80000100a00 */
[----:B0-----:R-:W2:Y:S04]  /*21e20*/  LDL.LU.64 R36, [R1+0x1060] ;  /* 0x0010600001247983 */ /* 0x001ea80000300a00 */
[----:B---3--:R0:W-:Y:S04]  /*21e30*/  STL.64 [R1+0x1338], R8 ;  /* 0x0013380801007387 */ /* 0x0081e80000100a00 */
[----:B----4-:R1:W-:Y:S04]  /*21e40*/  STL.64 [R1+0x1348], R34 ;  /* 0x0013482201007387 */ /* 0x0103e80000100a00 */
[----:B0-----:R-:W3:Y:S04]  /*21e50*/  LDL.64 R8, [R1+0x1c0] ;  /* 0x0001c00001087983 */ /* 0x001ee80000100a00 */
[----:B-1----:R-:W3:Y:S04]  /*21e60*/  LDL.LU.64 R34, [R1+0x1070] ;  /* 0x0010700001227983 */ /* 0x002ee80000300a00 */
[----:B--2---:R0:W-:Y:S04]  /*21e70*/  STL.64 [R1+0x1340], R36 ;  /* 0x0013402401007387 */ /* 0x0041e80000100a00 */
[----:B0-----:R-:W3:Y:S04]  /*21e80*/  LDL.LU.64 R36, [R1+0x210] ;  /* 0x0002100001247983 */ /* 0x001ee80000300a00 */
[----:B------:R0:W-:Y:S04]  /*21e90*/  STL [R1+0x1088], R7 ;  /* 0x0010880701007387 */ /* 0x0001e80000100800 */
[----:B0-----:R-:W2:Y:S01]  /*21ea0*/  LDL.64 R6, [R1+0x1b8] ;  /* 0x0001b80001067983 */ /* 0x001ea20000100a00 */
[----:B---3--:R0:W1:-:S03]  /*21eb0*/  DFMA R8, R8, R36, R34 ;  /* 0x000000240808722b */ /* 0x0080460000000022 */
[----:B0-----:R-:W2:Y:S04]  /*21ec0*/  LDL.LU.64 R36, [R1+0x1340] ;  /* 0x0013400001247983 */ /* 0x001ea80000300a00 */
[----:B------:R-:W-:Y:S04]  /*21ed0*/  STL.64 [R1+0x10a0], R20 ;  /* 0x0010a01401007387 */ /* 0x000fe80000100a00 */
[----:B-1----:R0:W-:Y:S04]  /*21ee0*/  STL.64 [R1+0x300], R8 ;  /* 0x0003000801007387 */ /* 0x0021e80000100a00 */
[----:B------:R1:W-:Y:S04]  /*21ef0*/  STL.64 [R1+0x1098], R18 ;  /* 0x0010981201007387 */ /* 0x0003e80000100a00 */
[----:B------:R3:W-:Y:S04]  /*21f00*/  STL.64 [R1+0x1090], R14 ;  /* 0x0010900e01007387 */ /* 0x0007e80000100a00 */
[----:B0-----:R-:W2:Y:S04]  /*21f10*/  LDL.LU.64 R8, [R1+0x1338] ;  /* 0x0013380001087983 */ /* 0x001ea80000300a00 */
[----:B------:R-:W4:Y:S04]  /*21f20*/  LDL.64 R20, [R1+0x1b0] ;  /* 0x0001b00001147983 */ /* 0x000f280000100a00 */
[----:B-1----:R-:W4:Y:S04]  /*21f30*/  LDL.LU.64 R18, [R1+0x1f8] ;  /* 0x0001f80001127983 */ /* 0x002f280000300a00 */
[----:B---3--:R-:W4:Y:S04]  /*21f40*/  LDL.LU.64 R14, [R1+0x1050] ;  /* 0x00105000010e7983 */ /* 0x008f280000300a00 */
[----:B------:R0:W-:Y:S04]  /*21f50*/  STL [R1+0x1128], R4 ;  /* 0x0011280401007387 */ /* 0x0001e80000100800 */
[----:B------:R-:W3:Y:S04]  /*21f60*/  LDL.LU.64 R34, [R1+0x1348] ;  /* 0x0013480001227983 */ /* 0x000ee80000300a00 */
[----:B0-----:R-:W3:Y:S04]  /*21f70*/  LDL.LU.64 R4, [R1+0x1028] ;  /* 0x0010280001047983 */ /* 0x001ee80000300a00 */
[----:B------:R0:W-:Y:S04]  /*21f80*/  STL.64 [R1+0x10e0], R26 ;  /* 0x0010e01a01007387 */ /* 0x0001e80000100a00 */
[----:B------:R1:W-:Y:S04]  /*21f90*/  STL.64 [R1+0x10c8], R24 ;  /* 0x0010c81801007387 */ /* 0x0003e80000100a00 */
[----:B------:R1:W-:Y:S04]  /*21fa0*/  STL.64 [R1+0x10b8], R22 ;  /* 0x0010b81601007387 */ /* 0x0003e80000100a00 */
[----:B0-----:R-:W3:Y:S04]  /*21fb0*/  LDL.64 R26, [R1+0x1a8] ;  /* 0x0001a800011a7983 */ /* 0x001ee80000100a00 */
[----:B-1----:R-:W3:Y:S04]  /*21fc0*/  LDL.LU.64 R24, [R1+0x1f0] ;  /* 0x0001f00001187983 */ /* 0x002ee80000300a00 */
[----:B------:R-:W3:Y:S01]  /*21fd0*/  LDL.LU.64 R22, [R1+0x1048] ;  /* 0x0010480001167983 */ /* 0x000ee20000300a00 */
[----:B--2---:R0:W1:-:S03]  /*21fe0*/  DFMA R6, R6, R8, R36 ;  /* 0x000000080606722b */ /* 0x0040460000000024 */
[----:B0-----:R-:W2:Y:S01]  /*21ff0*/  LDL.LU.64 R36, [R1+0x1330] ;  /* 0x0013300001247983 */ /* 0x001ea20000300a00 */
[----:B------:R-:W-:-:S03]  /*22000*/  LOP3.LUT P5, R3, R3, 0x1, RZ, 0xc0, !PT ;  /* 0x0000000103037812 */ /* 0x000fc600078ac0ff */
[----:B------:R-:W-:Y:S04]  /*22010*/  STL.64 [R1+0x1110], R32 ;  /* 0x0011102001007387 */ /* 0x000fe80000100a00 */
[----:B-1----:R4:W-:Y:S01]  /*22020*/  STL.64 [R1+0x2f8], R6 ;  /* 0x0002f80601007387 */ /* 0x0029e20000100a00 */
[----:B------:R-:W-:-:S03]  /*22030*/  IMAD.SHL.U32 R3, R3, 0x8, RZ ;  /* 0x0000000803037824 */ /* 0x000fc600078e00ff */
[----:B------:R0:W-:Y:S04]  /*22040*/  STL.64 [R1+0x1100], R30 ;  /* 0x0011001e01007387 */ /* 0x0001e80000100a00 */
[----:B------:R1:W-:Y:S01]  /*22050*/  STL.64 [R1+0x10f0], R28 ;  /* 0x0010f01c01007387 */ /* 0x0003e20000100a00 */
[----:B----4-:R-:W4:-:S03]  /*22060*/  DFMA R6, R20, R18, R14 ;  /* 0x000000121406722b */ /* 0x010f06000000000e */
[----:B------:R-:W2:Y:S04]  /*22070*/  LDL.64 R32, [R1+0x1a0] ;  /* 0x0001a00001207983 */ /* 0x000ea80000100a00 */
[----:B0-----:R-:W2:Y:S04]  /*22080*/  LDL.LU.64 R30, [R1+0x1e8] ;  /* 0x0001e800011e7983 */ /* 0x001ea80000300a00 */
[----:B----4-:R2:W-:Y:S04]  /*22090*/  STL.64 [R1+0x2f0], R6 ;  /* 0x0002f00601007387 */ /* 0x0105e80000100a00 */
[----:B-1----:R-:W4:Y:S04]  /*220a0*/  LDL.LU.64 R28, [R1+0x1038] ;  /* 0x00103800011c7983 */ /* 0x002f280000300a00 */
[----:B------:R-:W4:Y:S01]  /*220b0*/  LDL.LU.64 R8, [R1+0x1328] ;  /* 0x0013280001087983 */ /* 0x000f220000300a00 */
[----:B---3--:R0:W-:-:S03]  /*220c0*/  DFMA R18, R26, R24, R22 ;  /* 0x000000181a12722b */ /* 0x0081c60000000016 */
[----:B------:R-:W-:Y:S04]  /*220d0*/  STL [R1+0x1138], R2 ;  /* 0x0011380201007387 */ /* 0x000fe80000100800 */
[----:B0-----:R-:W3:Y:S01]  /*220e0*/  LDL.LU.64 R26, [R1+0xf80] ;  /* 0x000f8000011a7983 */ /* 0x001ee20000300a00 */
[----:B--2---:R-:W0:-:S03]  /*220f0*/  DFMA R6, R34, R36, R4 ;  /* 0x000000242206722b */ /* 0x004e060000000004 */
[----:B------:R-:W3:Y:S01]  /*22100*/  LDL.LU.64 R22, [R1+0x400] ;  /* 0x0004000001167983 */ /* 0x000ee20000300a00 */
[----:B------:R1:W-:Y:S02]  /*22110*/  DFMA R4, R10, R12, R16 ;  /* 0x0000000c0a04722b */ /* 0x0003e40000000010 */
[----:B-1----:R-:W-:Y:S01]  /*22120*/  IMAD.MOV.U32 R10, RZ, RZ, 0x8 ;  /* 0x00000008ff0a7424 */ /* 0x002fe200078e00ff */
[----:B0-----:R0:W-:Y:S03]  /*22130*/  STL.64 [R1+0x2d8], R6 ;  /* 0x0002d80601007387 */ /* 0x0011e60000100a00 */
[----:B------:R-:W-:Y:S01]  /*22140*/  IMAD.WIDE.U32 R10, R3, R10, c[0x4][0x18] ;  /* 0x01000600030a7625 */ /* 0x000fe200078e000a */
[----:B------:R-:W2:Y:S04]  /*22150*/  LDL.LU.64 R16, [R1+0xf68] ;  /* 0x000f680001107983 */ /* 0x000ea80000300a00 */
[----:B------:R1:W2:Y:S04]  /*22160*/  LDG.E.64.CONSTANT R20, [R10.64+0x28] ;  /* 0x000028080a147981 */ /* 0x0002a8000c1e9b00 */
[----:B0-----:R1:W3:Y:S04]  /*22170*/  LDG.E.64.CONSTANT R6, [R10.64+0x30] ;  /* 0x000030080a067981 */ /* 0x0012e8000c1e9b00 */
[----:B------:R1:W3:Y:S04]  /*22180*/  LDG.E.64.CONSTANT R34, [R10.64+0x10] ;  /* 0x000010080a227981 */ /* 0x0002e8000c1e9b00 */
[----:B------:R1:W3:Y:S04]  /*22190*/  LDG.E.64.CONSTANT R36, [R10.64+0x18] ;  /* 0x000018080a247981 */ /* 0x0002e8000c1e9b00 */
[----:B------:R1:W3:Y:S04]  /*221a0*/  LDG.E.64.CONSTANT R24, [R10.64+0x20] ;  /* 0x000020080a187981 */ /* 0x0002e8000c1e9b00 */
[----:B------:R1:W3:Y:S01]  /*221b0*/  LDG.E.64.CONSTANT R12, [R10.64+0x8] ;  /* 0x000008080a0c7981 */ /* 0x0002e2000c1e9b00 */
[----:B----4-:R0:W4:-:S03]  /*221c0*/  DFMA R14, R32, R30, R28 ;  /* 0x0000001e200e722b */ /* 0x010106000000001c */
[----:B0-----:R-:W4:Y:S04]  /*221d0*/  LDL.LU.64 R32, [R1+0xf90] ;  /* 0x000f900001207983 */ /* 0x001f280000300a00 */
[----:B------:R-:W4:Y:S04]  /*221e0*/  LDL.LU.64 R30, [R1+0x408] ;  /* 0x00040800011e7983 */ /* 0x000f280000300a00 */
[----:B-1----:R-:W4:Y:S04]  /*221f0*/  LDL.LU.64 R10, [R1+0x270] ;  /* 0x00027000010a7983 */ /* 0x002f280000300a00 */
[----:B------:R-:W4:Y:S01]  /*22200*/  LDL.64 R28, [R1+0x158] ;  /* 0x00015800011c7983 */ /* 0x000f220000100a00 */
[----:B------:R-:W-:-:S03]  /*22210*/  LOP3.LUT R9, R9, 0xfffffffe, RZ, 0xc0, !PT ;  /* 0xfffffffe09097812 */ /* 0x000fc600078ec0ff */
[----:B------:R-:W4:Y:S04]  /*22220*/  LDL.64 R2, [R1+0x160] ;  /* 0x0001600001027983 */ /* 0x000f280000100a00 */
[----:B--2---:R0:W-:Y:S04]  /*22230*/  STL.64 [R1+0x10b0], R20 ;  /* 0x0010b01401007387 */ /* 0x0041e80000100a00 */
[----:B---3--:R1:W-:Y:S04]  /*22240*/  STL.64 [R1+0x10c0], R6 ;  /* 0x0010c00601007387 */ /* 0x0083e80000100a00 */
[----:B------:R2:W-:Y:S04]  /*22250*/  STL.64 [R1+0x1118], R34 ;  /* 0x0011182201007387 */ /* 0x0005e80000100a00 */
[----:B------:R3:W-:Y:S04]  /*22260*/  STL.64 [R1+0x10f8], R36 ;  /* 0x0010f82401007387 */ /* 0x0007e80000100a00 */
[----:B------:R2:W-:Y:S04]  /*22270*/  STL.64 [R1+0x10d0], R24 ;  /* 0x0010d01801007387 */ /* 0x0005e80000100a00 */
[----:B0-----:R-:W4:Y:S04]  /*22280*/  LDL.64 R20, [R1+0x170] ;  /* 0x0001700001147983 */ /* 0x001f280000100a00 */
[----:B-1----:R-:W4:Y:S04]  /*22290*/  LDL.LU.64 R6, [R1+0xfe0] ;  /* 0x000fe00001067983 */ /* 0x002f280000300a00 */
[----:B--2---:R-:W2:Y:S04]  /*222a0*/  LDL.64 R34, [R1+0x168] ;  /* 0x0001680001227983 */ /* 0x004ea80000100a00 */
[----:B---3--:R-:W2:Y:S04]  /*222b0*/  LDL.LU.64 R36, [R1+0x418] ;  /* 0x0004180001247983 */ /* 0x008ea80000300a00 */
[----:B------:R-:W2:Y:S01]  /*222c0*/  LDL.LU.64 R24, [R1+0xfc8] ;  /* 0x000fc80001187983 */ /* 0x000ea20000300a00 */
[----:B----4-:R-:W0:-:S03]  /*222d0*/  DFMA R10, R20, R10, R6 ;  /* 0x0000000a140a722b */ /* 0x010e060000000006 */
[----:B------:R1:W-:Y:S04]  /*222e0*/  STL.64 [R1+0x12e0], R32 ;  /* 0x0012e02001007387 */ /* 0x0003e80000100a00 */
[----:B------:R3:W-:Y:S04]  /*222f0*/  STL.64 [R1+0x12e8], R30 ;  /* 0x0012e81e01007387 */ /* 0x0007e80000100a00 */
[----:B------:R3:W-:Y:S01]  /*22300*/  STL.64 [R1+0x12f0], R28 ;  /* 0x0012f01c01007387 */ /* 0x0007e20000100a00 */
[----:B--2---:R2:W0:-:S03]  /*22310*/  DFMA R6, R34, R36, R24 ;  /* 0x000000242206722b */ /* 0x0044060000000018 */
[----:B-1----:R-:W4:Y:S04]  /*22320*/  LDL.64 R32, [R1+0x178] ;  /* 0x0001780001207983 */ /* 0x002f280000100a00 */
[----:B--2---:R-:W2:Y:S04]  /*22330*/  LDL.LU.64 R36, [R1+0x3a8] ;  /* 0x0003a80001247983 */ /* 0x004ea80000300a00 */
[----:B------:R-:W4:Y:S04]  /*22340*/  LDL.64 R34, [R1+0xf8] ;  /* 0x0000f80001227983 */ /* 0x000f280000100a00 */
[----:B---3--:R-:W3:Y:S04]  /*22350*/  LDL.LU.64 R30, [R1+0x260] ;  /* 0x00026000011e7983 */ /* 0x008ee80000300a00 */
[----:B------:R-:W3:Y:S01]  /*22360*/  LDL.LU.64 R28, [R1+0xff8] ;  /* 0x000ff800011c7983 */ /* 0x000ee20000300a00 */
[----:B------:R-:W-:-:S03]  /*22370*/  @P5 LOP3.LUT R9, R9, 0x1, RZ, 0xfc, !PT ;  /* 0x0000000109095812 */ /* 0x000fc600078efcff */
[----:B------:R-:W-:Y:S04]  /*22380*/  STL.64 [R1+0x1140], R12 ;  /* 0x0011400c01007387 */ /* 0x000fe80000100a00 */
[----:B------:R-:W-:Y:S04]  /*22390*/  STL.64 [R1+0x2e0], R14 ;  /* 0x0002e00e01007387 */ /* 0x000fe80000100a00 */
[----:B------:R-:W-:Y:S04]  /*223a0*/  STL.64 [R1+0x2d0], R4 ;  /* 0x0002d00401007387 */ /* 0x000fe80000100a00 */
[----:B------:R-:W-:Y:S04]  /*223b0*/  STL.64 [R1+0x2e8], R18 ;  /* 0x0002e81201007387 */ /* 0x000fe80000100a00 */
[----:B0-----:R-:W-:Y:S04]  /*223c0*/  STL.64 [R1+0x2b0], R10 ;  /* 0x0002b00a01007387 */ /* 0x001fe80000100a00 */
[----:B------:R-:W3:Y:S04]  /*223d0*/  LDL.LU.64 R24, [R1+0x398] ;  /* 0x0003980001187983 */ /* 0x000ee80000300a00 */
[----:B------:R-:W3:Y:S04]  /*223e0*/  LDL.LU.64 R20, [R1+0xc98] ;  /* 0x000c980001147983 */ /* 0x000ee80000300a00 */
[----:B--2---:R0:W-:Y:S04]  /*223f0*/  STL.64 [R1+0x1210], R36 ;  /* 0x0012102401007387 */ /* 0x0041e80000100a00 */
[----:B----4-:R1:W-:Y:S04]  /*22400*/  STL.64 [R1+0x1218], R34 ;  /* 0x0012182201007387 */ /* 0x0103e80000100a00 */
[----:B------:R2:W-:Y:S04]  /*22410*/  STL.64 [R1+0x12f8], R32 ;  /* 0x0012f82001007387 */ /* 0x0005e80000100a00 */
[----:B0-----:R-:W4:Y:S04]  /*22420*/  LDL.64 R36, [R1+0x100] ;  /* 0x0001000001247983 */ /* 0x001f280000100a00 */
[----:B-1----:R-:W4:Y:S04]  /*22430*/  LDL.LU.64 R34, [R1+0x3b0] ;  /* 0x0003b00001227983 */ /* 0x002f280000300a00 */
[----:B---3--:R0:W-:Y:S04]  /*22440*/  STL.64 [R1+0x1300], R30 ;  /* 0x0013001e01007387 */ /* 0x0081e80000100a00 */
[----:B------:R1:W-:Y:S04]  /*22450*/  STL.64 [R1+0x1308], R28 ;  /* 0x0013081c01007387 */ /* 0x0003e80000100a00 */
[----:B--2---:R-:W2:Y:S04]  /*22460*/  LDL.64 R32, [R1+0x180] ;  /* 0x0001800001207983 */ /* 0x004ea80000100a00 */
[----:B0-----:R-:W3:Y:S04]  /*22470*/  LDL.LU.64 R30, [R1+0x250] ;  /* 0x00025000011e7983 */ /* 0x001ee80000300a00 */
[----:B-1----:R-:W2:Y:S04]  /*22480*/  LDL.LU.64 R28, [R1+0x1008] ;  /* 0x00100800011c7983 */ /* 0x002ea80000300a00 */
[----:B------:R0:W-:Y:S04]  /*22490*/  STL.64 [R1+0x10a8], R8 ;  /* 0x0010a80801007387 */ /* 0x0001e80000100a00 */
[----:B------:R-:W2:Y:S04]  /*224a0*/  LDL.LU.64 R12, [R1+0xfb0] ;  /* 0x000fb000010c7983 */ /* 0x000ea80000300a00 */
[----:B------:R-:W2:Y:S04]  /*224b0*/  LDL.LU.64 R14, [R1+0x3f8] ;  /* 0x0003f800010e7983 */ /* 0x000ea80000300a00 */
[----:B0-----:R-:W2:Y:S04]  /*224c0*/  LDL.LU.64 R8, [R1+0x410] ;  /* 0x0004100001087983 */ /* 0x001ea80000300a00 */
[----:B------:R-:W2:Y:S04]  /*224d0*/  LDL.64 R4, [R1+0x148] ;  /* 0x0001480001047983 */ /* 0x000ea80000100a00 */
[----:B------:R-:W2:Y:S04]  /*224e0*/  LDL.64 R18, [R1+0x150] ;  /* 0x0001500001127983 */ /* 0x000ea80000100a00 */
[----:B------:R-:W-:Y:S04]  /*224f0*/  STL.64 [R1+0x2a8], R6 ;  /* 0x0002a80601007387 */ /* 0x000fe80000100a00 */
[----:B------:R-:W2:Y:S04]  /*22500*/  LDL.LU.64 R10, [R1+0x380] ;  /* 0x00038000010a7983 */ /* 0x000ea80000300a00 */
[----:B----4-:R0:W-:Y:S04]  /*22510*/  STL.64 [R1+0x1228], R36 ;  /* 0x0012282401007387 */ /* 0x0101e80000100a00 */
[----:B------:R1:W-:Y:S04]  /*22520*/  STL.64 [R1+0x1230], R34 ;  /* 0x0012302201007387 */ /* 0x0003e80000100a00 */
[----:B0-----:R-:W4:Y:S04]  /*22530*/  LDL.64 R36, [R1+0x108] ;  /* 0x0001080001247983 */ /* 0x001f280000100a00 */
[----:B-1----:R-:W2:Y:S04]  /*22540*/  LDL.LU.64 R34, [R1+0x3b8] ;  /* 0x0003b80001227983 */ /* 0x002ea80000300a00 */
[----:B----4-:R0:W-:Y:S04]  /*22550*/  STL.64 [R1+0x1240], R36 ;  /* 0x0012402401007387 */ /* 0x0101e80000100a00 */
[----:B--2---:R1:W-:Y:S04]  /*22560*/  STL.64 [R1+0x1248], R34 ;  /* 0x0012482201007387 */ /* 0x0043e80000100a00 */
[----:B0-----:R-:W2:Y:S04]  /*22570*/  LDL.64 R36, [R1+0x110] ;  /* 0x0001100001247983 */ /* 0x001ea80000100a00 */
[----:B-1----:R-:W4:Y:S04]  /*22580*/  LDL.LU.64 R34, [R1+0x3c0] ;  /* 0x0003c00001227983 */ /* 0x002f280000300a00 */
[----:B------:R0:W-:Y:S04]  /*22590*/  STL.64 [R1+0x1310], R32 ;  /* 0x0013102001007387 */ /* 0x0001e80000100a00 */
[----:B---3--:R1:W-:Y:S04]  /*225a0*/  STL.64 [R1+0x1318], R30 ;  /* 0x0013181e01007387 */ /* 0x0083e80000100a00 */
[----:B------:R3:W-:Y:S04]  /*225b0*/  STL.64 [R1+0x1320], R28 ;  /* 0x0013201c01007387 */ /* 0x0007e80000100a00 */
[----:B0-----:R-:W4:Y:S04]  /*225c0*/  LDL.64 R32, [R1+0x188] ;  /* 0x0001880001207983 */ /* 0x001f280000100a00 */
[----:B-1----:R-:W4:Y:S04]  /*225d0*/  LDL.LU.64 R30, [R1+0x240] ;  /* 0x00024000011e7983 */ /* 0x002f280000300a00 */
[----:B---3--:R-:W3:Y:S04]  /*225e0*/  LDL.LU.64 R28, [R1+0x1020] ;  /* 0x00102000011c7983 */ /* 0x008ee80000300a00 */
[----:B--2---:R0:W-:Y:S04]  /*225f0*/  STL.64 [R1+0x1258], R36 ;  /* 0x0012582401007387 */ /* 0x0041e80000100a00 */
[----:B----4-:R1:W-:Y:S04]  /*22600*/  STL.64 [R1+0x1260], R34 ;  /* 0x0012602201007387 */ /* 0x0103e80000100a00 */
[----:B0-----:R-:W2:Y:S04]  /*22610*/  LDL.64 R36, [R1+0x118] ;  /* 0x0001180001247983 */ /* 0x001ea80000100a00 */
[----:B-1----:R-:W4:Y:S01]  /*22620*/  LDL.LU.64 R34, [R1+0x3c8] ;  /* 0x0003c80001227983 */ /* 0x002f220000300a00 */
[----:B---3--:R0:W1:-:S03]  /*22630*/  DFMA R32, R32, R30, R28 ;  /* 0x0000001e2020722b */ /* 0x008046000000001c */
[----:B0-----:R-:W3:Y:S04]  /*22640*/  LDL.LU.64 R28, [R1+0x1320] ;  /* 0x00132000011c7983 */ /* 0x001ee80000300a00 */
[----:B------:R-:W3:Y:S04]  /*22650*/  LDL.LU.64 R30, [R1+0x1318] ;  /* 0x00131800011e7983 */ /* 0x000ee80000300a00 */
[----:B-1----:R0:W-:Y:S04]  /*22660*/  STL.64 [R1+0x2c8], R32 ;  /* 0x0002c82001007387 */ /* 0x0021e80000100a00 */
[----:B0-----:R-:W3:Y:S04]  /*22670*/  LDL.LU.64 R32, [R1+0x1310] ;  /* 0x0013100001207983 */ /* 0x001ee80000300a00 */
[----:B--2---:R0:W-:Y:S04]  /*22680*/  STL.64 [R1+0x1270], R36 ;  /* 0x0012702401007387 */ /* 0x0041e80000100a00 */
[----:B----4-:R1:W-:Y:S04]  /*22690*/  STL.64 [R1+0x1278], R34 ;  /* 0x0012782201007387 */ /* 0x0103e80000100a00 */
[----:B0-----:R-:W2:Y:S04]  /*226a0*/  LDL.64 R36, [R1+0x120] ;  /* 0x0001200001247983 */ /* 0x001ea80000100a00 */
[----:B-1----:R-:W4:Y:S01]  /*226b0*/  LDL.LU.64 R34, [R1+0x3d0] ;  /* 0x0003d00001227983 */ /* 0x002f220000300a00 */
[----:B------:R0:W1:-:S03]  /*226c0*/  DFMA R2, R2, R8, R12 ;  /* 0x000000080202722b */ /* 0x000046000000000c */
[----:B0-----:R-:W4:Y:S04]  /*226d0*/  LDL.LU.64 R12, [R1+0xc78] ;  /* 0x000c7800010c7983 */ /* 0x001f280000300a00 */
[----:B-1----:R0:W-:Y:S02]  /*226e0*/  STL.64 [R1+0x2a0], R2 ;  /* 0x0002a00201007387 */ /* 0x0021e40000100a00 */
[----:B0-----:R0:W-:Y:S02]  /*226f0*/  DFMA R2, R4, R14, R16 ;  /* 0x0000000e0402722b */ /* 0x0011e40000000010 */
[----:B0-----:R-:W4:Y:S02]  /*22700*/  LDL.64 R16, [R1+0x128] ;  /* 0x0001280001107983 */ /* 0x001f240000100a00 */
[----:B---3--:R0:W1:-:S02]  /*22710*/  DFMA R32, R32, R30, R28 ;  /* 0x0000001e2020722b */ /* 0x008044000000001c */
[----:B0-----:R-:W3:Y:S04]  /*22720*/  LDL.LU.64 R28, [R1+0x1308] ;  /* 0x00130800011c7983 */ /* 0x001ee80000300a00 */
[----:B------:R-:W3:Y:S04]  /*22730*/  LDL.LU.64 R30, [R1+0x1300] ;  /* 0x00130000011e7983 */ /* 0x000ee80000300a00 */
[----:B-1----:R0:W-:Y:S01]  /*22740*/  STL.64 [R1+0x2c0], R32 ;  /* 0x0002c02001007387 */ /* 0x0021e20000100a00 */
[----:B------:R-:W1:-:S03]  /*22750*/  DFMA R6, R18, R22, R26 ;  /* 0x000000161206722b */ /* 0x000e46000000001a */
[----:B--2---:R2:W-:Y:S04]  /*22760*/  STL.64 [R1+0x1288], R36 ;  /* 0x0012882401007387 */ /* 0x0045e80000100a00 */
[----:B----4-:R4:W-:Y:S04]  /*22770*/  STL.64 [R1+0x1290], R34 ;  /* 0x0012902201007387 */ /* 0x0109e80000100a00 */
[----:B0-----:R-:W3:Y:S04]  /*22780*/  LDL.LU.64 R32, [R1+0x12f8] ;  /* 0x0012f80001207983 */ /* 0x001ee80000300a00 */
[----:B--2---:R-:W2:Y:S04]  /*22790*/  LDL.LU.64 R36, [R1+0x3d8] ;  /* 0x0003d80001247983 */ /* 0x004ea80000300a00 */
[----:B----4-:R-:W4:Y:S04]  /*227a0*/  LDL.LU.64 R34, [R1+0xee0] ;  /* 0x000ee00001227983 */ /* 0x010f280000300a00 */
[----:B------:R0:W-:Y:S04]  /*227b0*/  STL.64 [R1+0x288], R2 ;  /* 0x0002880201007387 */ /* 0x0001e80000100a00 */
[----:B------:R-:W3:Y:S04]  /*227c0*/  LDL.LU.64 R4, [R1+0x378] ;  /* 0x0003780001047983 */ /* 0x000ee80000300a00 */
[----:B------:R0:W-:Y:S04]  /*227d0*/  STL.64 [R1+0x1298], R16 ;  /* 0x0012981001007387 */ /* 0x0001e80000100a00 */
[----:B-1----:R1:W-:Y:S04]  /*227e0*/  STL.64 [R1+0x290], R6 ;  /* 0x0002900601007387 */ /* 0x0023e80000100a00 */
[----:B0-----:R-:W3:Y:S04]  /*227f0*/  LDL.64 R2, [R1+0xd0] ;  /* 0x0000d00001027983 */ /* 0x001ee80000100a00 */
[----:B------:R-:W3:Y:S04]  /*22800*/  LDL.64 R16, [R1+0x130] ;  /* 0x0001300001107983 */ /* 0x000ee80000100a00 */
[----:B-1----:R-:W3:Y:S04]  /*22810*/  LDL.LU.64 R6, [R1+0xc58] ;  /* 0x000c580001067983 */ /* 0x002ee80000300a00 */
[----:B------:R-:W3:Y:S04]  /*22820*/  LDL.LU.64 R26, [R1+0xcc8] ;  /* 0x000cc800011a7983 */ /* 0x000ee80000300a00 */
[----:B------:R-:W3:Y:S04]  /*22830*/  LDL.64 R22, [R1+0xe8] ;  /* 0x0000e80001167983 */ /* 0x000ee80000100a00 */
[----:B------:R-:W3:Y:S04]  /*22840*/  LDL.LU.64 R18, [R1+0x390] ;  /* 0x0003900001127983 */ /* 0x000ee80000300a00 */
[----:B------:R-:W3:Y:S04]  /*22850*/  LDL.64 R14, [R1+0xe0] ;  /* 0x0000e000010e7983 */ /* 0x000ee80000100a00 */
[----:B--2---:R0:W-:Y:S04]  /*22860*/  STL.64 [R1+0x12a0], R36 ;  /* 0x0012a02401007387 */ /* 0x0041e80000100a00 */
[----:B----4-:R1:W-:Y:S04]  /*22870*/  STL.64 [R1+0x12a8], R34 ;  /* 0x0012a82201007387 */ /* 0x0103e80000100a00 */
[----:B0-----:R-:W2:Y:S04]  /*22880*/  LDL.LU.64 R36, [R1+0x3e0] ;  /* 0x0003e00001247983 */ /* 0x001ea80000300a00 */
[----:B-1----:R-:W4:Y:S01]  /*22890*/  LDL.LU.64 R34, [R1+0xef8] ;  /* 0x000ef80001227983 */ /* 0x002f220000300a00 */
[----:B---3--:R0:W1:-:S03]  /*228a0*/  DFMA R32, R32, R30, R28 ;  /* 0x0000001e2020722b */ /* 0x008046000000001c */
[----:B0-----:R-:W3:Y:S04]  /*228b0*/  LDL.LU.64 R28, [R1+0x12f0] ;  /* 0x0012f000011c7983 */ /* 0x001ee80000300a00 */
[----:B-1----:R0:W-:Y:S04]  /*228c0*/  STL.64 [R1+0x2b8], R32 ;  /* 0x0002b82001007387 */ /* 0x0021e80000100a00 */
[----:B------:R-:W3:Y:S04]  /*228d0*/  LDL.LU.64 R30, [R1+0x12e8] ;  /* 0x0012e800011e7983 */ /* 0x000ee80000300a00 */
[----:B0-----:R-:W3:Y:S04]  /*228e0*/  LDL.LU.64 R32, [R1+0x12e0] ;  /* 0x0012e00001207983 */ /* 0x001ee80000300a00 */
[----:B------:R0:W-:Y:S04]  /*228f0*/  STL.64 [R1+0x12b0], R16 ;  /* 0x0012b01001007387 */ /* 0x0001e80000100a00 */
[----:B0-----:R-:W3:Y:S04]  /*22900*/  LDL.64 R16, [R1+0x138] ;  /* 0x0001380001107983 */ /* 0x001ee80000100a00 */
[----:B--2---:R0:W-:Y:S04]  /*22910*/  STL.64 [R1+0x12b8], R36 ;  /* 0x0012b82401007387 */ /* 0x0041e80000100a00 */
[----:B----4-:R1:W-:Y:S04]  /*22920*/  STL.64 [R1+0x12c0], R34 ;  /* 0x0012c02201007387 */ /* 0x0103e80000100a00 */
[----:B0-----:R-:W2:Y:S04]  /*22930*/  LDL.LU.64 R36, [R1+0x3e8] ;  /* 0x0003e80001247983 */ /* 0x001ea80000300a00 */
[----:B-1----:R-:W4:Y:S01]  /*22940*/  LDL.LU.64 R34, [R1+0xf28] ;  /* 0x000f280001227983 */ /* 0x002f220000300a00 */
[----:B---3--:R0:W1:-:S03]  /*22950*/  DFMA R8, R28, R30, R32 ;  /* 0x0000001e1c08722b */ /* 0x0080460000000020 */
[----:B0-----:R-:W4:Y:S01]  /*22960*/  LDL.LU.64 R32, [R1+0xce8] ;  /* 0x000ce80001207983 */ /* 0x001f220000300a00 */
[----:B------:R0:W-:-:S03]  /*22970*/  DFMA R2, R2, R4, R6 ;  /* 0x000000040202722b */ /* 0x0001c60000000006 */
[----:B0-----:R-:W4:Y:S04]  /*22980*/  LDL.LU.64 R6, [R1+0x358] ;  /* 0x0003580001067983 */ /* 0x001f280000300a00 */
[----:B------:R0:W-:Y:S04]  /*22990*/  STL.64 [R1+0x12c8], R16 ;  /* 0x0012c81001007387 */ /* 0x0001e80000100a00 */
[----:B--2---:R2:W-:Y:S04]  /*229a0*/  STL.64 [R1+0x12d0], R36 ;  /* 0x0012d02401007387 */ /* 0x0045e80000100a00 */
[----:B----4-:R4:W-:Y:S04]  /*229b0*/  STL.64 [R1+0x12d8], R34 ;  /* 0x0012d82201007387 */ /* 0x0109e80000100a00 */
[----:B0-----:R-:W3:Y:S04]  /*229c0*/  LDL.64 R16, [R1+0x140] ;  /* 0x0001400001107983 */ /* 0x001ee80000100a00 */
[----:B--2---:R-:W3:Y:S04]  /*229d0*/  LDL.LU.64 R36, [R1+0x3f0] ;  /* 0x0003f00001247983 */ /* 0x004ee80000300a00 */
[----:B----4-:R-:W3:Y:S04]  /*229e0*/  LDL.LU.64 R34, [R1+0xf48] ;  /* 0x000f480001227983 */ /* 0x010ee80000300a00 */
[----:B------:R0:W-:Y:S04]  /*229f0*/  STL.64 [R1+0x1220], R32 ;  /* 0x0012202001007387 */ /* 0x0001e80000100a00 */
[----:B-1----:R1:W-:Y:S04]  /*22a00*/  STL.64 [R1+0x298], R8 ;  /* 0x0002980801007387 */ /* 0x0023e80000100a00 */
[----:B------:R-:W2:Y:S04]  /*22a10*/  LDL.64 R4, [R1+0xb0] ;  /* 0x0000b00001047983 */ /* 0x000ea80000100a00 */
[----:B0-----:R-:W4:Y:S04]  /*22a20*/  LDL.LU.64 R32, [R1+0xd28] ;  /* 0x000d280001207983 */ /* 0x001f280000300a00 */
[----:B-1----:R-:W2:Y:S04]  /*22a30*/  LDL.64 R8, [R1+0xd8] ;  /* 0x0000d80001087983 */ /* 0x002ea80000100a00 */
[----:B------:R-:W2:Y:S04]  /*22a40*/  LDL.LU.64 R30, [R1+0x3a0] ;  /* 0x0003a000011e7983 */ /* 0x000ea80000300a00 */
[----:B------:R-:W2:Y:S01]  /*22a50*/  LDL.64 R28, [R1+0xf0] ;  /* 0x0000f000011c7983 */ /* 0x000ea20000100a00 */
[----:B---3--:R0:W1:-:S03]  /*22a60*/  DFMA R16, R16, R36, R34 ;  /* 0x000000241010722b */ /* 0x0080460000000022 */
[----:B0-----:R-:W3:Y:S04]  /*22a70*/  LDL.LU.64 R34, [R1+0x12d8] ;  /* 0x0012d80001227983 */ /* 0x001ee80000300a00 */
[----:B------:R-:W3:Y:S04]  /*22a80*/  LDL.LU.64 R36, [R1+0x12d0] ;  /* 0x0012d00001247983 */ /* 0x000ee80000300a00 */
[----:B-1----:R0:W-:Y:S04]  /*22a90*/  STL.64 [R1+0x280], R16 ;  /* 0x0002801001007387 */ /* 0x0021e80000100a00 */
[----:B0-----:R-:W3:Y:S04]  /*22aa0*/  LDL.LU.64 R16, [R1+0x12c8] ;  /* 0x0012c80001107983 */ /* 0x001ee80000300a00 */
[----:B----4-:R0:W-:Y:S04]  /*22ab0*/  STL.64 [R1+0x1238], R32 ;  /* 0x0012382001007387 */ /* 0x0101e80000100a00 */
[----:B0-----:R-:W4:Y:S01]  /*22ac0*/  LDL.LU.64 R32, [R1+0xd58] ;  /* 0x000d580001207983 */ /* 0x001f220000300a00 */
        /* <DEDUP_REMOVED lines=11> */
[----:B----4-:R1:W-:Y:S04]  /*22b80*/  STL.64 [R1+0x1268], R32 ;  /* 0x0012682001007387 */ /* 0x0103e80000100a00 */
[----:B0-----:R-:W3:Y:S04]  /*22b90*/  LDL.LU.64 R16, [R1+0x1298] ;  /* 0x0012980001107983 */ /* 0x001ee80000300a00 */
[----:B-1----:R-:W4:Y:S01]  /*22ba0*/  LDL.LU.64 R32, [R1+0xdc8] ;  /* 0x000dc80001207983 */ /* 0x002f220000300a00 */
[----:B---3--:R0:W-:-:S03]  /*22bb0*/  DFMA R16, R16, R36, R34 ;  /* 0x000000241010722b */ /* 0x0081c60000000022 */
[----:B0-----:R-:W3:Y:S04]  /*22bc0*/  LDL.LU.64 R34, [R1+0x1290] ;  /* 0x0012900001227983 */ /* 0x001ee80000300a00 */
[----:B----4-:R0:W-:Y:S04]  /*22bd0*/  STL.64 [R1+0x1280], R32 ;  /* 0x0012802001007387 */ /* 0x0101e80000100a00 */
[----:B------:R-:W3:Y:S04]  /*22be0*/  LDL.LU.64 R36, [R1+0x1288] ;  /* 0x0012880001247983 */ /* 0x000ee80000300a00 */
        /* <DEDUP_REMOVED lines=15> */
[----:B0-----:R-:W3:Y:S04]  /*22ce0*/  LDL.LU.64 R36, [R1+0x1240] ;  /* 0x0012400001247983 */ /* 0x001ee80000300a00 */
[----:B------:R0:W-:Y:S04]  /*22cf0*/  STL.64 [R1+0x268], R16 ;  /* 0x0002681001007387 */ /* 0x0001e80000100a00 */
[----:B0-----:R-:W4:Y:S01]  /*22d00*/  LDL.64 R16, [R1+0x48] ;  /* 0x0000480001107983 */ /* 0x001f220000100a00 */
[----:B---3--:R0:W1:-:S03]  /*22d10*/  DFMA R36, R36, R34, R32 ;  /* 0x000000222424722b */ /* 0x0080460000000020 */
[----:B0-----:R-:W3:Y:S04]  /*22d20*/  LDL.LU.64 R32, [R1+0x1238] ;  /* 0x0012380001207983 */ /* 0x001ee80000300a00 */
[----:B------:R-:W3:Y:S04]  /*22d30*/  LDL.LU.64 R34, [R1+0x1230] ;  /* 0x0012300001227983 */ /* 0x000ee80000300a00 */
[----:B-1----:R0:W-:Y:S04]  /*22d40*/  STL.64 [R1+0x248], R36 ;  /* 0x0002482401007387 */ /* 0x0021e80000100a00 */
[----:B0-----:R-:W3:Y:S01]  /*22d50*/  LDL.LU.64 R36, [R1+0x1228] ;  /* 0x0012280001247983 */ /* 0x001ee20000300a00 */
[----:B--2---:R0:W-:-:S03]  /*22d60*/  DFMA R10, R8, R10, R12 ;  /* 0x0000000a080a722b */ /* 0x0041c6000000000c */
[----:B0-----:R-:W2:Y:S04]  /*22d70*/  LDL.LU.64 R8, [R1+0xbd0] ;  /* 0x000bd00001087983 */ /* 0x001ea80000300a00 */
[----:B----4-:R0:W-:Y:S04]  /*22d80*/  STL.64 [R1+0x1148], R16 ;  /* 0x0011481001007387 */ /* 0x0101e80000100a00 */
[----:B------:R1:W-:Y:S04]  /*22d90*/  STL.64 [R1+0x11d0], R6 ;  /* 0x0011d00601007387 */ /* 0x0003e80000100a00 */
[----:B------:R4:W-:Y:S04]  /*22da0*/  STL.64 [R1+0x11d8], R4 ;  /* 0x0011d80401007387 */ /* 0x0009e80000100a00 */
[----:B0-----:R-:W2:Y:S04]  /*22db0*/  LDL.LU.64 R16, [R1+0xd00] ;  /* 0x000d000001107983 */ /* 0x001ea80000300a00 */
[----:B-1----:R-:W2:Y:S04]  /*22dc0*/  LDL.LU.64 R6, [R1+0x360] ;  /* 0x0003600001067983 */ /* 0x002ea80000300a00 */
[----:B----4-:R-:W4:Y:S04]  /*22dd0*/  LDL.LU.64 R4, [R1+0xbf0] ;  /* 0x000bf00001047983 */ /* 0x010f280000300a00 */
[----:B------:R0:W-:Y:S04]  /*22de0*/  STL.64 [R1+0x210], R2 ;  /* 0x0002100201007387 */ /* 0x0001e80000100a00 */
[----:B------:R-:W4:Y:S04]  /*22df0*/  LDL.LU.64 R12, [R1+0x328] ;  /* 0x00032800010c7983 */ /* 0x000f280000300a00 */
[----:B0-----:R-:W4:Y:S01]  /*22e00*/  LDL.64 R2, [R1+0x80] ;  /* 0x0000800001027983 */ /* 0x001f220000100a00 */
[----:B---3--:R0:W1:-:S03]  /*22e10*/  DFMA R36, R36, R34, R32 ;  /* 0x000000222424722b */ /* 0x0080460000000020 */
[----:B0-----:R-:W3:Y:S04]  /*22e20*/  LDL.LU.64 R34, [R1+0x1218] ;  /* 0x0012180001227983 */ /* 0x001ee80000300a00 */
[----:B--2---:R0:W-:Y:S04]  /*22e30*/  STL.64 [R1+0x11c8], R8 ;  /* 0x0011c80801007387 */ /* 0x0041e80000100a00 */
[----:B-1----:R1:W-:Y:S04]  /*22e40*/  STL.64 [R1+0x240], R36 ;  /* 0x0002402401007387 */ /* 0x0023e80000100a00 */
[----:B------:R-:W2:Y:S04]  /*22e50*/  LDL.LU.64 R32, [R1+0x1220] ;  /* 0x0012200001207983 */ /* 0x000ea80000300a00 */
[----:B0-----:R-:W2:Y:S04]  /*22e60*/  LDL.64 R8, [R1+0xb8] ;  /* 0x0000b80001087983 */ /* 0x001ea80000100a00 */
[----:B-1----:R-:W3:Y:S04]  /*22e70*/  LDL.LU.64 R36, [R1+0x1210] ;  /* 0x0012100001247983 */ /* 0x002ee80000300a00 */
[----:B------:R0:W-:Y:S04]  /*22e80*/  STL.64 [R1+0x11e8], R6 ;  /* 0x0011e80601007387 */ /* 0x0001e80000100a00 */
[----:B----4-:R1:W-:Y:S04]  /*22e90*/  STL.64 [R1+0x11f0], R4 ;  /* 0x0011f00401007387 */ /* 0x0103e80000100a00 */
[----:B0-----:R-:W4:Y:S04]  /*22ea0*/  LDL.LU.64 R6, [R1+0x368] ;  /* 0x0003680001067983 */ /* 0x001f280000300a00 */
[----:B-1----:R-:W4:Y:S01]  /*22eb0*/  LDL.LU.64 R4, [R1+0xc10] ;  /* 0x000c100001047983 */ /* 0x002f220000300a00 */
[----:B---3--:R-:W-:-:S03]  /*22ec0*/  DFMA R34, R34, R36, R16 ;  /* 0x000000242222722b */ /* 0x008fc60000000010 */
[----:B--2---:R0:W-:Y:S01]  /*22ed0*/  STL.64 [R1+0x11e0], R8 ;  /* 0x0011e00801007387 */ /* 0x0041e20000100a00 */
[----:B------:R-:W1:-:S03]  /*22ee0*/  DFMA R16, R22, R24, R26 ;  /* 0x000000181610722b */ /* 0x000e46000000001a */
[----:B------:R2:W-:Y:S04]  /*22ef0*/  STL.64 [R1+0x1158], R12 ;  /* 0x0011580c01007387 */ /* 0x0005e80000100a00 */
[----:B------:R-:W-:Y:S04]  /*22f00*/  STL.64 [R1+0x1160], R2 ;  /* 0x0011600201007387 */ /* 0x000fe80000100a00 */
[----:B-1----:R1:W-:Y:S04]  /*22f10*/  STL.64 [R1+0x228], R16 ;  /* 0x0002281001007387 */ /* 0x0023e80000100a00 */
[----:B0-----:R-:W3:Y:S04]  /*22f20*/  LDL.64 R8, [R1+0xc0] ;  /* 0x0000c00001087983 */ /* 0x001ee80000100a00 */
[----:B--2---:R-:W2:Y:S04]  /*22f30*/  LDL.LU.64 R12, [R1+0x308] ;  /* 0x00030800010c7983 */ /* 0x004ea80000300a00 */
[----:B-1----:R-:W2:Y:S04]  /*22f40*/  LDL.LU.64 R16, [R1+0x910] ;  /* 0x0009100001107983 */ /* 0x002ea80000300a00 */
[----:B------:R-:W3:Y:S04]  /*22f50*/  LDL.LU.64 R2, [R1+0xb00] ;  /* 0x000b000001027983 */ /* 0x000ee80000300a00 */
[----:B----4-:R0:W-:Y:S04]  /*22f60*/  STL.64 [R1+0x1200], R6 ;  /* 0x0012000601007387 */ /* 0x0101e80000100a00 */
[----:B------:R1:W-:Y:S01]  /*22f70*/  STL.64 [R1+0x1208], R4 ;  /* 0x0012080401007387 */ /* 0x0003e20000100a00 */
[----:B------:R-:W4:-:S04]  /*22f80*/  DFMA R28, R28, R30, R32 ;  /* 0x0000001e1c1c722b */ /* 0x000f080000000020 */
[----:B------:R-:W0:Y:S01]  /*22f90*/  DFMA R14, R14, R18, R20 ;  /* 0x000000120e0e722b */ /* 0x000e220000000014 */
[----:B------:R-:W-:Y:S04]  /*22fa0*/  STL.64 [R1+0x238], R34 ;  /* 0x0002382201007387 */ /* 0x000fe80000100a00 */
[----:B0-----:R-:W4:Y:S04]  /*22fb0*/  LDL.LU.64 R6, [R1+0x370] ;  /* 0x0003700001067983 */ /* 0x001f280000300a00 */
[----:B-1----:R-:W4:Y:S04]  /*22fc0*/  LDL.LU.64 R4, [R1+0xc40] ;  /* 0x000c400001047983 */ /* 0x002f280000300a00 */
[----:B------:R-:W-:Y:S04]  /*22fd0*/  STL.64 [R1+0x218], R10 ;  /* 0x0002180a01007387 */ /* 0x000fe80000100a00 */
[----:B------:R-:W4:Y:S04]  /*22fe0*/  LDL.LU.64 R36, [R1+0x8e0] ;  /* 0x0008e00001247983 */ /* 0x000f280000300a00 */
[----:B------:R-:W4:Y:S04]  /*22ff0*/  LDL.64 R26, [R1+0x70] ;  /* 0x00007000011a7983 */ /* 0x000f280000100a00 */
[----:B------:R-:W4:Y:S04]  /*23000*/  LDL.LU.64 R24, [R1+0x888] ;  /* 0x0008880001187983 */ /* 0x000f280000300a00 */
[----:B------:R-:W4:Y:S04]  /*23010*/  LDL.LU.64 R22, [R1+0x318] ;  /* 0x0003180001167983 */ /* 0x000f280000300a00 */
[----:B--2---:R0:W-:Y:S04]  /*23020*/  STL.64 [R1+0x1150], R16 ;  /* 0x0011501001007387 */ /* 0x0041e80000100a00 */
[----:B---3--:R1:W-:Y:S04]  /*23030*/  STL.64 [R1+0x11f8], R8 ;  /* 0x0011f80801007387 */ /* 0x0083e80000100a00 */
[----:B------:R2:W-:Y:S04]  /*23040*/  STL.64 [R1+0x1170], R12 ;  /* 0x0011700c01007387 */ /* 0x0005e80000100a00 */
[----:B0-----:R-:W3:Y:S04]  /*23050*/  LDL.64 R16, [R1+0x88] ;  /* 0x0000880001107983 */ /* 0x001ee80000100a00 */
[----:B-1----:R-:W3:Y:S04]  /*23060*/  LDL.64 R8, [R1+0xc8] ;  /* 0x0000c80001087983 */ /* 0x002ee80000100a00 */
[----:B------:R0:W-:Y:S04]  /*23070*/  STL.64 [R1+0x1178], R2 ;  /* 0x0011780201007387 */ /* 0x0001e80000100a00 */
[----:B--2---:R-:W2:Y:S04]  /*23080*/  LDL.LU.64 R12, [R1+0x338] ;  /* 0x00033800010c7983 */ /* 0x004ea80000300a00 */
[----:B----4-:R1:W-:Y:S04]  /*23090*/  STL.64 [R1+0x230], R28 ;  /* 0x0002301c01007387 */ /* 0x0103e80000100a00 */
[----:B0-----:R-:W4:Y:S04]  /*230a0*/  LDL.LU.64 R2, [R1+0xb18] ;  /* 0x000b180001027983 */ /* 0x001f280000300a00 */
[----:B------:R0:W-:Y:S04]  /*230b0*/  STL.64 [R1+0x220], R14 ;  /* 0x0002200e01007387 */ /* 0x0001e80000100a00 */
[----:B------:R-:W2:Y:S04]  /*230c0*/  LDL.LU.64 R34, [R1+0x330] ;  /* 0x0003300001227983 */ /* 0x000ea80000300a00 */
[----:B------:R-:W2:Y:S04]  /*230d0*/  LDL.64 R32, [R1+0x78] ;  /* 0x0000780001207983 */ /* 0x000ea80000100a00 */
[----:B------:R-:W2:Y:S04]  /*230e0*/  LDL.LU.64 R30, [R1+0x8b0] ;  /* 0x0008b000011e7983 */ /* 0x000ea80000300a00 */
[----:B-1----:R-:W4:Y:S04]  /*230f0*/  LDL.LU.64 R28, [R1+0x320] ;  /* 0x00032000011c7983 */ /* 0x002f280000300a00 */
[----:B------:R-:W4:Y:S04]  /*23100*/  LDL.64 R20, [R1+0x68] ;  /* 0x0000680001147983 */ /* 0x000f280000100a00 */
[----:B------:R-:W4:Y:S04]  /*23110*/  LDL.LU.64 R18, [R1+0x828] ;  /* 0x0008280001127983 */ /* 0x000f280000300a00 */
[----:B0-----:R-:W4:Y:S04]  /*23120*/  LDL.LU.64 R14, [R1+0x310] ;  /* 0x00031000010e7983 */ /* 0x001f280000300a00 */
[----:B------:R-:W4:Y:S04]  /*23130*/  LDL.64 R10, [R1+0x60] ;  /* 0x00006000010a7983 */ /* 0x000f280000100a00 */
[----:B---3--:R0:W-:Y:S04]  /*23140*/  STL.64 [R1+0x1168], R16 ;  /* 0x0011681001007387 */ /* 0x0081e80000100a00 */
[----:B0-----:R-:W3:Y:S01]  /*23150*/  LDL.64 R16, [R1+0x90] ;  /* 0x0000900001107983 */ /* 0x001ee20000100a00 */
[----:B------:R0:W1:-:S03]  /*23160*/  DFMA R8, R8, R6, R4 ;  /* 0x000000060808722b */ /* 0x0000460000000004 */
[----:B0-----:R-:W3:Y:S04]  /*23170*/  LDL.LU.64 R4, [R1+0x1208] ;  /* 0x0012080001047983 */ /* 0x001ee80000300a00 */
[----:B-1----:R0:W-:Y:S04]  /*23180*/  STL.64 [R1+0x208], R8 ;  /* 0x0002080801007387 */ /* 0x0021e80000100a00 */
[----:B------:R-:W3:Y:S04]  /*23190*/  LDL.LU.64 R6, [R1+0x1200] ;  /* 0x0012000001067983 */ /* 0x000ee80000300a00 */
[----:B0-----:R-:W3:Y:S04]  /*231a0*/  LDL.LU.64 R8, [R1+0x11f8] ;  /* 0x0011f80001087983 */ /* 0x001ee80000300a00 */
[----:B--2---:R0:W-:Y:S04]  /*231b0*/  STL.64 [R1+0x1188], R12 ;  /* 0x0011880c01007387 */ /* 0x0041e80000100a00 */
[----:B----4-:R1:W-:Y:S04]  /*231c0*/  STL.64 [R1+0x1190], R2 ;  /* 0x0011900201007387 */ /* 0x0103e80000100a00 */
[----:B0-----:R-:W2:Y:S04]  /*231d0*/  LDL.LU.64 R12, [R1+0x340] ;  /* 0x00034000010c7983 */ /* 0x001ea80000300a00 */
[----:B-1----:R-:W4:Y:S04]  /*231e0*/  LDL.LU.64 R2, [R1+0xb50] ;  /* 0x000b500001027983 */ /* 0x002f280000300a00 */
[----:B---3--:R0:W-:Y:S04]  /*231f0*/  STL.64 [R1+0x1180], R16 ;  /* 0x0011801001007387 */ /* 0x0081e80000100a00 */
[----:B0-----:R-:W3:Y:S01]  /*23200*/  LDL.64 R16, [R1+0x98] ;  /* 0x0000980001107983 */ /* 0x001ee20000100a00 */
[----:B------:R0:W1:-:S03]  /*23210*/  DFMA R8, R8, R6, R4 ;  /* 0x000000060808722b */ /* 0x0000460000000004 */
[----:B0-----:R-:W3:Y:S04]  /*23220*/  LDL.LU.64 R4, [R1+0x11f0] ;  /* 0x0011f00001047983 */ /* 0x001ee80000300a00 */
[----:B------:R-:W3:Y:S04]  /*23230*/  LDL.LU.64 R6, [R1+0x11e8] ;  /* 0x0011e80001067983 */ /* 0x000ee80000300a00 */
[----:B-1----:R0:W-:Y:S04]  /*23240*/  STL.64 [R1+0x200], R8 ;  /* 0x0002000801007387 */ /* 0x0021e80000100a00 */
[----:B--2---:R1:W-:Y:S04]  /*23250*/  STL.64 [R1+0x11a0], R12 ;  /* 0x0011a00c01007387 */ /* 0x0043e80000100a00 */
[----:B----4-:R2:W-:Y:S04]  /*23260*/  STL.64 [R1+0x11a8], R2 ;  /* 0x0011a80201007387 */ /* 0x0105e80000100a00 */
[----:B0-----:R-:W4:Y:S04]  /*23270*/  LDL.LU.64 R8, [R1+0x11e0] ;  /* 0x0011e00001087983 */ /* 0x001f280000300a00 */
[----:B-1----:R-:W4:Y:S04]  /*23280*/  LDL.LU.64 R12, [R1+0x348] ;  /* 0x00034800010c7983 */ /* 0x002f280000300a00 */
[----:B--2---:R-:W2:Y:S04]  /*23290*/  LDL.LU.64 R2, [R1+0xb70] ;  /* 0x000b700001027983 */ /* 0x004ea80000300a00 */
[----:B---3--:R0:W-:Y:S04]  /*232a0*/  STL.64 [R1+0x1198], R16 ;  /* 0x0011981001007387 */ /* 0x0081e80000100a00 */
[----:B0-----:R-:W3:Y:S01]  /*232b0*/  LDL.64 R16, [R1+0xa0] ;  /* 0x0000a00001107983 */ /* 0x001ee20000100a00 */
[----:B----4-:R0:W1:-:S03]  /*232c0*/  DFMA R8, R8, R6, R4 ;  /* 0x000000060808722b */ /* 0x0100460000000004 */
[----:B0-----:R-:W4:Y:S04]  /*232d0*/  LDL.LU.64 R4, [R1+0x11d8] ;  /* 0x0011d80001047983 */ /* 0x001f280000300a00 */
[----:B------:R0:W-:Y:S04]  /*232e0*/  STL.64 [R1+0x11b8], R12 ;  /* 0x0011b80c01007387 */ /* 0x0001e80000100a00 */
[----:B--2---:R2:W-:Y:S04]  /*232f0*/  STL.64 [R1+0x11c0], R2 ;  /* 0x0011c00201007387 */ /* 0x0045e80000100a00 */
[----:B------:R-:W4:Y:S04]  /*23300*/  LDL.LU.64 R6, [R1+0x11d0] ;  /* 0x0011d00001067983 */ /* 0x000f280000300a00 */
[----:B0-----:R-:W4:Y:S04]  /*23310*/  LDL.LU.64 R12, [R1+0x350] ;  /* 0x00035000010c7983 */ /* 0x001f280000300a00 */
[----:B--2---:R-:W2:Y:S04]  /*23320*/  LDL.LU.64 R2, [R1+0xba8] ;  /* 0x000ba80001027983 */ /* 0x004ea80000300a00 */
[----:B-1----:R0:W-:Y:S04]  /*23330*/  STL.64 [R1+0x1f8], R8 ;  /* 0x0001f80801007387 */ /* 0x0021e80000100a00 */
[----:B0-----:R-:W4:Y:S04]  /*23340*/  LDL.LU.64 R8, [R1+0x11c8] ;  /* 0x0011c80001087983 */ /* 0x001f280000300a00 */
[----:B---3--:R0:W-:Y:S04]  /*23350*/  STL.64 [R1+0x11b0], R16 ;  /* 0x0011b01001007387 */ /* 0x0081e80000100a00 */
[----:B0-----:R-:W2:Y:S01]  /*23360*/  LDL.64 R16, [R1+0xa8] ;  /* 0x0000a80001107983 */ /* 0x001ea20000100a00 */
[----:B----4-:R0:W-:-:S03]  /*23370*/  DFMA R4, R4, R6, R8 ;  /* 0x000000060404722b */ /* 0x0101c60000000008 */
[----:B0-----:R-:W4:Y:S04]  /*23380*/  LDL.LU.64 R8, [R1+0x820] ;  /* 0x0008200001087983 */ /* 0x001f280000300a00 */
[----:B------:R-:W4:Y:S01]  /*23390*/  LDL.LU.64 R6, [R1+0x420] ;  /* 0x0004200001067983 */ /* 0x000f220000300a00 */
        /* <DEDUP_REMOVED lines=26> */
[----:B------:R1:W-:Y:S04]  /*23540*/  STL.64 [R1+0x1f0], R4 ;  /* 0x0001f00401007387 */ /* 0x0003e80000100a00 */
[----:B0-----:R-:W4:Y:S01]  /*23550*/  LDL.LU.64 R34, [R1+0x428] ;  /* 0x0004280001227983 */ /* 0x001f220000300a00 */
[----:B------:R0:W-:-:S03]  /*23560*/  DFMA R14, R10, R14, R18 ;  /* 0x0000000e0a0e722b */ /* 0x0001c60000000012 */
[----:B------:R-:W4:Y:S04]  /*23570*/  LDL.LU.64 R36, [R1+0x7d0] ;  /* 0x0007d00001247983 */ /* 0x000f280000300a00 */
[----:B-1----:R-:W4:Y:S01]  /*23580*/  LDL.64 R4, [R1+0x58] ;  /* 0x0000580001047983 */ /* 0x002f220000100a00 */
[----:B--2---:R1:W2:Y:S01]  /*23590*/  DFMA R2, R2, R12, R16 ;  /* 0x0000000c0202722b */ /* 0x0042a20000000010 */
[----:B0-----:R-:W-:Y:S02]  /*235a0*/  IMAD.MOV.U32 R10, RZ, RZ, 0x79785eba ;  /* 0x79785ebaff0a7424 */ /* 0x001fe400078e00ff */
[----:B-1----:R-:W3:Y:S04]  /*235b0*/  LDL.LU.64 R16, [R1+0x1148] ;  /* 0x0011480001107983 */ /* 0x002ee80000300a00 */
[----:B------:R-:W3:Y:S04]  /*235c0*/  LDL.LU.64 R12, [R1+0x1140] ;  /* 0x00114000010c7983 */ /* 0x000ee80000300a00 */
[----:B--2---:R0:W-:Y:S01]  /*235d0*/  STL.64 [R1+0x328], R2 ;  /* 0x0003280201007387 */ /* 0x0041e20000100a00 */
[----:B------:R1:W2:Y:S01]  /*235e0*/  DFMA R26, R26, R28, R30 ;  /* 0x0000001c1a1a722b */ /* 0x0002a2000000001e */
[----:B------:R-:W-:-:S02]  /*235f0*/  FSEL R10, -R10, 4.2945490664224492434e-19, !P5 ;  /* 0x20fd81640a0a7808 */ /* 0x000fc40006800100 */
[----:B----4-:R4:W-:Y:S04]  /*23600*/  STL.64 [R1+0x1130], R34 ;  /* 0x0011302201007387 */ /* 0x0109e80000100a00 */
[----:B-1----:R-:W3:Y:S04]  /*23610*/  LDL.LU.64 R30, [R1+0x448] ;  /* 0x00044800011e7983 */ /* 0x002ee80000300a00 */
[----:B0-----:R-:W3:Y:S01]  /*23620*/  LDL.LU R2, [R1+0x1138] ;  /* 0x0011380001027983 */ /* 0x001ee20000300800 */
[----:B------:R-:W-:-:S03]  /*23630*/  IMAD.MOV.U32 R3, RZ, RZ, 0x3de5db65 ;  /* 0x3de5db65ff037424 */ /* 0x000fc600078e00ff */
[----:B----4-:R-:W4:Y:S02]  /*23640*/  LDL.LU.64 R34, [R1+0x810] ;  /* 0x0008100001227983 */ /* 0x010f240000300a00 */
[----:B------:R-:W-:Y:S02]  /*23650*/  FSEL R11, R3, -0.082518599927425384521, !P5 ;  /* 0xbda8ff83030b7808 */ /* 0x000fe40006800000 */
[----:B------:R0:W-:Y:S04]  /*23660*/  STL.64 [R1+0x350], R32 ;  /* 0x0003502001007387 */ /* 0x0001e80000100a00 */
[----:B------:R1:W-:Y:S04]  /*23670*/  STL.64 [R1+0x1108], R36 ;  /* 0x0011082401007387 */ /* 0x0003e80000100a00 */
[----:B------:R-:W4:Y:S04]  /*23680*/  LDL.LU.64 R28, [R1+0x438] ;  /* 0x00043800011c7983 */ /* 0x000f280000300a00 */
[----:B0-----:R-:W4:Y:S04]  /*23690*/  LDL.64 R32, [R1+0x38] ;  /* 0x0000380001207983 */ /* 0x001f280000100a00 */
[----:B-1----:R-:W4:Y:S01]  /*236a0*/  LDL.LU.64 R36, [R1+0x7e8] ;  /* 0x0007e80001247983 */ /* 0x002f220000300a00 */
[----:B------:R0:W-:-:S03]  /*236b0*/  DFMA R20, R20, R22, R24 ;  /* 0x000000161414722b */ /* 0x0001c60000000018 */
[----:B------:R-:W4:Y:S01]  /*236c0*/  LDL.LU.64 R18, [R1+0x4c8] ;  /* 0x0004c80001127983 */ /* 0x000f220000300a00 */
[----:B---3--:R-:W1:-:S03]  /*236d0*/  DMUL R16, R16, R16 ;  /* 0x0000001010107228 */ /* 0x008e460000000000 */
[----:B--2---:R2:W-:Y:S04]  /*236e0*/  STL.64 [R1+0x378], R26 ;  /* 0x0003781a01007387 */ /* 0x0045e80000100a00 */
[----:B0-----:R-:W3:Y:S01]  /*236f0*/  LDL.LU.64 R24, [R1+0x450] ;  /* 0x0004500001187983 */ /* 0x001ee20000300a00 */
[----:B-1----:R0:W-:-:S03]  /*23700*/  DFMA R10, R16, R10, R12 ;  /* 0x0000000a100a722b */ /* 0x0021c6000000000c */
[----:B0-----:R-:W4:Y:S04]  /*23710*/  LDL.64 R12, [R1+0x50] ;  /* 0x00005000010c7983 */ /* 0x001f280000100a00 */
[----:B--2---:R-:W2:Y:S04]  /*23720*/  LDL.LU.64 R26, [R1+0x460] ;  /* 0x00046000011a7983 */ /* 0x004ea80000300a00 */
[----:B------:R0:W-:Y:S04]  /*23730*/  STL.64 [R1+0x1120], R30 ;  /* 0x0011201e01007387 */ /* 0x0001e80000100a00 */
[----:B------:R1:W-:Y:S04]  /*23740*/  STL [R1+0x10d8], R2 ;  /* 0x0010d80201007387 */ /* 0x0003e80000100800 */
[----:B------:R-:W2:Y:S04]  /*23750*/  LDL.LU.64 R22, [R1+0x470] ;  /* 0x0004700001167983 */ /* 0x000ea80000300a00 */
[----:B0-----:R-:W2:Y:S01]  /*23760*/  LDL.LU.64 R30, [R1+0x800] ;  /* 0x00080000011e7983 */ /* 0x001ea20000300a00 */
[----:B-1----:R0:W1:-:S03]  /*23770*/  DFMA R2, R4, R6, R8 ;  /* 0x000000060402722b */ /* 0x0020460000000008 */
[----:B0-----:R-:W4:Y:S04]  /*23780*/  LDL.LU.64 R4, [R1+0x430] ;  /* 0x0004300001047983 */ /* 0x001f280000300a00 */
[----:B------:R-:W2:Y:S04]  /*23790*/  LDL.LU.64 R6, [R1+0x588] ;  /* 0x0005880001067983 */ /* 0x000ea80000300a00 */
[----:B------:R0:W-:Y:S04]  /*237a0*/  STL.64 [R1+0x3a0], R20 ;  /* 0x0003a01401007387 */ /* 0x0001e80000100a00 */
[----:B-1----:R1:W-:Y:S04]  /*237b0*/  STL.64 [R1+0x400], R2 ;  /* 0x0004000201007387 */ /* 0x0023e80000100a00 */
[----:B------:R-:W2:Y:S04]  /*237c0*/  LDL.LU.64 R8, [R1+0x468] ;  /* 0x0004680001087983 */ /* 0x000ea80000300a00 */
[----:B0-----:R-:W2:Y:S04]  /*237d0*/  LDL.LU.64 R20, [R1+0x570] ;  /* 0x0005700001147983 */ /* 0x001ea80000300a00 */
[----:B-1----:R-:W2:Y:S01]  /*237e0*/  LDL.LU.64 R2, [R1+0x7b0] ;  /* 0x0007b00001027983 */ /* 0x002ea20000300a00 */
[----:B----4-:R0:W-:-:S03]  /*237f0*/  DFMA R12, R12, R4, R34 ;  /* 0x000000040c0c722b */ /* 0x0101c60000000022 */
[----:B0-----:R-:W2:Y:S04]  /*23800*/  LDL.LU.64 R34, [R1+0x1130] ;  /* 0x0011300001227983 */ /* 0x001ea80000300a00 */
[----:B------:R0:W-:Y:S04]  /*23810*/  STL.64 [R1+0x3d8], R14 ;  /* 0x0003d80e01007387 */ /* 0x0001e80000100a00 */
[----:B------:R-:W4:Y:S04]  /*23820*/  LDL.LU R5, [R1+0x4b8] ;  /* 0x0004b80001057983 */ /* 0x000f280000300800 */
[----:B------:R1:W5:Y:S04]  /*23830*/  LDL.LU R4, [R1+0x1128] ;  /* 0x0011280001047983 */ /* 0x0003680000300800 */
[----:B0-----:R-:W3:Y:S01]  /*23840*/  LDL.LU.64 R14, [R1+0x488] ;  /* 0x00048800010e7983 */ /* 0x001ee20000300a00 */
[----:B--2---:R0:W2:-:S03]  /*23850*/  DFMA R32, R32, R34, R30 ;  /* 0x000000222020722b */ /* 0x004086000000001e */
[----:B0-----:R-:W3:Y:S04]  /*23860*/  LDL.LU.64 R30, [R1+0x1120] ;  /* 0x00112000011e7983 */ /* 0x001ee80000300a00 */
[----:B------:R0:W-:Y:S04]  /*23870*/  STL.64 [R1+0x10e8], R2 ;  /* 0x0010e80201007387 */ /* 0x0001e80000100a00 */
[----:B--2---:R2:W-:Y:S04]  /*23880*/  STL.64 [R1+0x440], R32 ;  /* 0x0004402001007387 */ /* 0x0045e80000100a00 */
[----:B------:R-:W3:Y:S04]  /*23890*/  LDL.LU.64 R34, [R1+0x1118] ;  /* 0x0011180001227983 */ /* 0x000ee80000300a00 */
[----:B0-----:R-:W3:Y:S04]  /*238a0*/  LDL.LU.64 R2, [R1+0x7c8] ;  /* 0x0007c80001027983 */ /* 0x001ee80000300a00 */
[----:B--2---:R-:W3:Y:S02]  /*238b0*/  LDL.LU.64 R32, [R1+0x1110] ;  /* 0x0011100001207983 */ /* 0x004ee40000300a00 */
[----:B---3--:R0:W2:-:S02]  /*238c0*/  DFMA R30, R32, R30, R36 ;  /* 0x0000001e201e722b */ /* 0x0080840000000024 */
[----:B0-----:R-:W3:Y:S05]  /*238d0*/  LDL.LU.64 R36, [R1+0x1108] ;  /* 0x0011080001247983 */ /* 0x001eea0000300a00 */
[----:B--2---:R0:W-:Y:S04]  /*238e0*/  STL.64 [R1+0x458], R30 ;  /* 0x0004581e01007387 */ /* 0x0041e80000100a00 */
[----:B0-----:R-:W3:Y:S02]  /*238f0*/  LDL.LU.64 R30, [R1+0x1100] ;  /* 0x00110000011e7983 */ /* 0x001ee40000300a00 */
[----:B---3--:R0:W2:-:S02]  /*23900*/  DFMA R28, R30, R28, R36 ;  /* 0x0000001c1e1c722b */ /* 0x0080840000000024 */
[----:B0-----:R-:W3:Y:S05]  /*23910*/  LDL.LU.64 R36, [R1+0x10f8] ;  /* 0x0010f80001247983 */ /* 0x001eea0000300a00 */
[----:B--2---:R0:W-:Y:S04]  /*23920*/  STL.64 [R1+0x480], R28 ;  /* 0x0004801c01007387 */ /* 0x0041e80000100a00 */
[----:B0-----:R-:W2:Y:S02]  /*23930*/  LDL.LU.64 R28, [R1+0x10f0] ;  /* 0x0010f000011c7983 */ /* 0x001ea40000300a00 */
[----:B--2---:R0:W2:-:S02]  /*23940*/  DFMA R26, R28, R26, R2 ;  /* 0x0000001a1c1a722b */ /* 0x0040840000000002 */
[----:B0-----:R-:W3:Y:S05]  /*23950*/  LDL.LU.64 R2, [R1+0x10e8] ;  /* 0x0010e80001027983 */ /* 0x001eea0000300a00 */
[----:B--2---:R0:W-:Y:S04]  /*23960*/  STL.64 [R1+0x498], R26 ;  /* 0x0004981a01007387 */ /* 0x0041e80000100a00 */
[----:B0-----:R-:W3:Y:S01]  /*23970*/  LDL.LU.64 R26, [R1+0x10e0] ;  /* 0x0010e000011a7983 */ /* 0x001ee20000300a00 */
[----:B------:R0:W2:-:S03]  /*23980*/  DFMA R10, R16, R10, R34 ;  /* 0x0000000a100a722b */ /* 0x0000860000000022 */
[----:B0-----:R-:W2:Y:S01]  /*23990*/  LDL.LU.64 R34, [R1+0x478] ;  /* 0x0004780001227983 */ /* 0x001ea20000300a00 */
[----:B---3--:R0:W3:-:S03]  /*239a0*/  DFMA R24, R26, R24, R2 ;  /* 0x000000181a18722b */ /* 0x0080c60000000002 */
[----:B------:R1:W-:Y:S01]  /*239b0*/  STL.64 [R1+0x418], R12 ;  /* 0x0004180c01007387 */ /* 0x0003e20000100a00 */
[----:B--2---:R2:W1:-:S03]  /*239c0*/  DFMA R10, R16, R10, R36 ;  /* 0x0000000a100a722b */ /* 0x0044460000000024 */
[----:B0-----:R0:W5:Y:S04]  /*239d0*/  LDL.LU R2, [R1+0x10d8] ;  /* 0x0010d80001027983 */ /* 0x0011680000300800 */
[----:B---3--:R3:W-:Y:S04]  /*239e0*/  STL.64 [R1+0x4c0], R24 ;  /* 0x0004c01801007387 */ /* 0x0087e80000100a00 */
[----:B--2---:R-:W2:Y:S04]  /*239f0*/  LDL.LU.64 R36, [R1+0x490] ;  /* 0x0004900001247983 */ /* 0x004ea80000300a00 */
[----:B-1----:R-:W2:Y:S04]  /*23a00*/  LDL.LU.64 R12, [R1+0x388] ;  /* 0x00038800010c7983 */ /* 0x002ea80000300a00 */
[----:B---3--:R-:W3:Y:S02]  /*23a10*/  LDL.LU.64 R24, [R1+0x10d0] ;  /* 0x0010d00001187983 */ /* 0x008ee40000300a00 */
[----:B---3--:R1:W-:-:S02]  /*23a20*/  DFMA R10, R16, R10, R24 ;  /* 0x0000000a100a722b */ /* 0x0083c40000000018 */
[----:B-1----:R-:W3:Y:S02]  /*23a30*/  LDL.LU.64 R24, [R1+0x10c8] ;  /* 0x0010c80001187983 */ /* 0x002ee40000300a00 */
[----:B---3--:R1:W3:Y:S02]  /*23a40*/  DFMA R22, R24, R22, R6 ;  /* 0x000000161816722b */ /* 0x0082e40000000006 */
[----:B-1----:R-:W2:Y:S05]  /*23a50*/  LDL.LU.64 R6, [R1+0x10c0] ;  /* 0x0010c00001067983 */ /* 0x002eaa0000300a00 */
[----:B---3--:R1:W-:Y:S04]  /*23a60*/  STL.64 [R1+0x4f0], R22 ;  /* 0x0004f01601007387 */ /* 0x0083e80000100a00 */
[----:B-1----:R-:W3:Y:S02]  /*23a70*/  LDL.LU.64 R22, [R1+0x10b8] ;  /* 0x0010b80001167983 */ /* 0x002ee40000300a00 */
[----:B---3--:R1:W3:-:S02]  /*23a80*/  DFMA R8, R22, R8, R20 ;  /* 0x000000081608722b */ /* 0x0082c40000000014 */
[----:B-1----:R-:W2:Y:S02]  /*23a90*/  LDL.LU.64 R20, [R1+0x10b0] ;  /* 0x0010b00001147983 */ /* 0x002ea40000300a00 */
[C---:B--2---:R1:W2:Y:S02]  /*23aa0*/  DFMA R10, R16.reuse, R10, R20 ;  /* 0x0000000a100a722b */ /* 0x0442a40000000014 */
[----:B-1----:R-:W4:Y:S04]  /*23ab0*/  LDL.LU.64 R20, [R1+0x10a0] ;  /* 0x0010a00001147983 */ /* 0x002f280000300a00 */
[----:B---3--:R1:W-:Y:S01]  /*23ac0*/  STL.64 [R1+0x520], R8 ;  /* 0x0005200801007387 */ /* 0x0083e20000100a00 */
[----:B--2---:R2:W-:-:S03]  /*23ad0*/  DFMA R10, R16, R10, R6 ;  /* 0x0000000a100a722b */ /* 0x0045c60000000006 */
[----:B--2---:R0:W5:Y:S04]  /*23ae0*/  LDL.LU R7, [R1+0x1088] ;  /* 0x0010880001077983 */ /* 0x0041680000300800 */
[----:B-1----:R0:W5:Y:S01]  /*23af0*/  LDL.LU.64 R8, [R1+0x10a8] ;  /* 0x0010a80001087983 */ /* 0x0021620000300a00 */
[----:B----4-:R1:W2:-:S03]  /*23b00*/  DFMA R14, R20, R14, R18 ;  /* 0x0000000e140e722b */ /* 0x0102860000000012 */
[----:B-1----:R-:W3:Y:S04]  /*23b10*/  LDL.LU.64 R18, [R1+0x1098] ;  /* 0x0010980001127983 */ /* 0x002ee80000300a00 */
[----:B--2---:R1:W-:Y:S04]  /*23b20*/  STL.64 [R1+0x548], R14 ;  /* 0x0005480e01007387 */ /* 0x0043e80000100a00 */
[----:B-1----:R-:W2:Y:S04]  /*23b30*/  LDL.LU.64 R14, [R1+0x1090] ;  /* 0x00109000010e7983 */ /* 0x002ea80000300a00 */
[----:B------:R1:W-:Y:S02]  /*23b40*/  STL.64 [R1+0x588], R10 ;  /* 0x0005880a01007387 */ /* 0x0003e40000100a00 */
[----:B-1----:R-:W1:-:S07]  /*23b50*/  DMUL R10, RZ, R12 ;  /* 0x0000000cff0a7228 */ /* 0x002e4e0000000000 */
[----:B-1----:R-:W-:Y:S01]  /*23b60*/  STL.64 [R1+0x40], R10 ;  /* 0x0000400a01007387 */ /* 0x002fe20000100a00 */
[----:B------:R-:W-:Y:S01]  /*23b70*/  BSSY B1, `(.L_x_482) ;  /* 0x0000021000017945 */ /* 0x000fe20003800000 */
[----:B---3--:R-:W1:-:S07]  /*23b80*/  DFMA R34, R18, R34, R36 ;  /* 0x000000221222722b */ /* 0x008e4e0000000024 */
[----:B-1----:R1:W-:Y:S03]  /*23b90*/  STL.64 [R1+0x578], R34 ;  /* 0x0005782201007387 */ /* 0x0023e60000100a00 */
[----:B-1----:R-:W1:Y:S01]  /*23ba0*/  F2F.F64.F32 R34, R5 ;  /* 0x0000000500227310 */ /* 0x002e620000201800 */
[----:B--2---:R-:W-:Y:S02]  /*23bb0*/  LOP3.LUT R3, R15, 0x7fffffff, RZ, 0xc0, !PT ;  /* 0x7fffffff0f037812 */ /* 0x004fe400078ec0ff */
[----:B------:R-:W-:Y:S02]  /*23bc0*/  ISETP.NE.AND P6, PT, R14, RZ, PT ;  /* 0x000000ff0e00720c */ /* 0x000fe40003fc5270 */
[----:B------:R-:W-:Y:S01]  /*23bd0*/  ISETP.EQ.AND P5, PT, R3, 0x7ff00000, PT ;  /* 0x7ff000000300780c */ /* 0x000fe20003fa2270 */
[----:B-1----:R0:W-:-:S12]  /*23be0*/  STL.64 [R1+0x5e0], R34 ;  /* 0x0005e02201007387 */ /* 0x0021d80000100a00 */
[----:B------:R-:W-:Y:S05]  /*23bf0*/  @!P6 BRA P5, `(.L_x_483) ;  /* 0x000001500000e947 */ /* 0x000fea0002800000 */
[C---:B------:R-:W1:Y:S01]  /*23c00*/  DMUL R10, R14.reuse, c[0x2][0x8] ;  /* 0x008002000e0a7a28 */ /* 0x040e620000000000 */
[----:B------:R-:W-:Y:S03]  /*23c10*/  BSSY B2, `(.L_x_484) ;  /* 0x0000010000027945 */ /* 0x000fe60003800000 */
[----:B------:R-:W-:Y:S02]  /*23c20*/  DSETP.GE.AND P5, PT, |R14|, 2.14748364800000000000e+09, PT ;  /* 0x41e000000e00742a */ /* 0x000fe40003fa6200 */
[----:B-1----:R-:W1:Y:S08]  /*23c30*/  F2I.F64 R3, R10 ;  /* 0x0000000a00037311 */ /* 0x002e700000301100 */
[----:B-1----:R-:W1:Y:S01]  /*23c40*/  I2F.F64 R10, R3 ;  /* 0x00000003000a7312 */ /* 0x002e620000201c00 */
[----:B------:R2:W-:Y:S01]  /*23c50*/  STL [R1], R3 ;  /* 0x0000000301007387 */ /* 0x0005e20000100800 */
[----:B-1----:R-:W1:-:S06]  /*23c60*/  DFMA R12, -R10, c[0x2][0x10], R14 ;  /* 0x008004000a0c7a2b */ /* 0x002e4c000000010e */
[----:B-1----:R-:W1:-:S06]  /*23c70*/  DFMA R12, -R10, c[0x2][0x18], R12 ;  /* 0x008006000a0c7a2b */ /* 0x002e4c000000010c */
[----:B-1----:R2:W1:Y:S01]  /*23c80*/  DFMA R10, -R10, c[0x2][0x20], R12 ;  /* 0x008008000a0a7a2b */ /* 0x002462000000010c */
[----:B------:R-:W-:Y:S05]  /*23c90*/  @!P5 BRA `(.L_x_485) ;  /* 0x000000700000d947 */ /* 0x000fea0003800000 */
[----:B------:R-:W-:Y:S01]  /*23ca0*/  BSSY B3, `(.L_x_486) ;  /* 0x0000005000037945 */ /* 0x000fe20003800000 */
[----:B------:R-:W-:Y:S01]  /*23cb0*/  IMAD.MOV.U32 R6, RZ, RZ, R14 ;  /* 0x000000ffff067224 */ /* 0x000fe200078e000e */
[----:B------:R-:W-:Y:S01]  /*23cc0*/  MOV R5, 0x23cf0 ;  /* 0x00023cf000057802 */ /* 0x000fe20000000f00 */
[----:B--2---:R-:W-:Y:S02]  /*23cd0*/  IMAD.MOV.U32 R3, RZ, RZ, R15 ;  /* 0x000000ffff037224 */ /* 0x004fe400078e000f */
[----:B01---5:R-:W-:Y:S05]  /*23ce0*/  CALL.REL.NOINC `($triton_poi_fused_cat_8$__internal_trig_reduction_slowpathd) ;  /* 0x00009ee000007944 */ /* 0x023fea0003c00000 */
[----:B------:R-:W-:Y:S05]  /*23cf0*/  BSYNC B3 ;  /* 0x0000000000037941 */ /* 0x000fea0003800000 */
.L_x_486:
[----:B------:R0:W5:Y:S02]  /*23d00*/  LDL R3, [R1] ;  /* 0x0000000001037983 */ /* 0x0001640000100800 */
.L_x_485:
[----:B------:R-:W-:Y:S05]  /*23d10*/  BSYNC B2 ;  /* 0x0000000000027941 */ /* 0x000fea0003800000 */
.L_x_484:
[----:B--2--5:R-:W-:-:S05]  /*23d20*/  IADD3 R3, R3, 0x1, RZ ;  /* 0x0000000103037810 */ /* 0x024fca0007ffe0ff */
[----:B------:R2:W-:Y:S01]  /*23d30*/  STL [R1+0x638], R3 ;  /* 0x0006380301007387 */ /* 0x0005e20000100800 */
[----:B------:R-:W-:Y:S05]  /*23d40*/  BRA `(.L_x_487) ;  /* 0x0000003000007947 */ /* 0x000fea0003800000 */
.L_x_483:
[----:B------:R-:W-:Y:S01]  /*23d50*/  IMAD.MOV.U32 R3, RZ, RZ, 0x1 ;  /* 0x00000001ff037424 */ /* 0x000fe200078e00ff */
[----:B------:R1:W2:-:S04]  /*23d60*/  DMUL R10, RZ, R14 ;  /* 0x0000000eff0a7228 */ /* 0x0002880000000000 */
[----:B------:R1:W-:Y:S04]  /*23d70*/  STL [R1+0x638], R3 ;  /* 0x0006380301007387 */ /* 0x0003e80000100800 */
.L_x_487:
[----:B--2---:R-:W-:Y:S05]  /*23d80*/  BSYNC B1 ;  /* 0x0000000000017941 */ /* 0x004fea0003800000 */
.L_x_482:
[----:B------:R-:W2:Y:S04]  /*23d90*/  LDL.LU.64 R36, [R1+0x198] ;  /* 0x0001980001247983 */ /* 0x000ea80000300a00 */
[----:B0-----:R-:W3:Y:S04]  /*23da0*/  LDL.LU.64 R34, [R1+0x768] ;  /* 0x0007680001227983 */ /* 0x001ee80000300a00 */
[----:B-1----:R-:W4:Y:S04]  /*23db0*/  LDL R3, [R1+0x638] ;  /* 0x0006380001037983 */ /* 0x002f280000100800 */
[----:B------:R-:W3:Y:S04]  /*23dc0*/  LDL.LU.64 R14, [R1+0x2d0] ;  /* 0x0002d000010e7983 */ /* 0x000ee80000300a00 */
[----:B------:R-:W3:Y:S04]  /*23dd0*/  LDL.LU.64 R12, [R1+0x190] ;  /* 0x00019000010c7983 */ /* 0x000ee80000300a00 */
[----:B--2---:R0:W-:Y:S04]  /*23de0*/  STL.64 [R1+0x11d0], R36 ;  /* 0x0011d02401007387 */ /* 0x0041e80000100a00 */
[----:B0-----:R-:W2:Y:S04]  /*23df0*/  LDL.LU.64 R36, [R1+0x798] ;  /* 0x0007980001247983 */ /* 0x001ea80000300a00 */
[----:B--2---:R0:W-:Y:S04]  /*23e00*/  STL.64 [R1+0x11d8], R36 ;  /* 0x0011d82401007387 */ /* 0x0041e80000100a00 */
[----:B0-----:R-:W2:Y:S04]  /*23e10*/  LDL.LU.64 R36, [R1+0x1c0] ;  /* 0x0001c00001247983 */ /* 0x001ea80000300a00 */
[----:B---3--:R0:W-:Y:S04]  /*23e20*/  STL.64 [R1+0x11e0], R34 ;  /* 0x0011e02201007387 */ /* 0x0081e80000100a00 */
[----:B0-----:R-:W3:Y:S04]  /*23e30*/  LDL.LU.64 R34, [R1+0x300] ;  /* 0x0003000001227983 */ /* 0x001ee80000300a00 */
[----:B--2---:R0:W-:Y:S04]  /*23e40*/  STL.64 [R1+0x11e8], R36 ;  /* 0x0011e82401007387 */ /* 0x0041e80000100a00 */
[----:B0-----:R-:W3:Y:S02]  /*23e50*/  LDL.LU.64 R36, [R1+0x7a8] ;  /* 0x0007a80001247983 */ /* 0x001ee40000300a00 */
[----:B---3--:R-:W0:-:S07]  /*23e60*/  DFMA R36, R34, R36, R36 ;  /* 0x000000242224722b */ /* 0x008e0e0000000024 */
[----:B0-----:R0:W-:Y:S04]  /*23e70*/  STL.64 [R1+0x580], R36 ;  /* 0x0005802401007387 */ /* 0x0011e80000100a00 */
[----:B0-----:R-:W2:Y:S04]  /*23e80*/  LDL.LU.64 R36, [R1+0x11e8] ;  /* 0x0011e80001247983 */ /* 0x001ea80000300a00 */
[----:B-----5:R0:W-:Y:S04]  /*23e90*/  STL [R1+0x1088], R7 ;  /* 0x0010880701007387 */ /* 0x0201e80000100800 */
[----:B------:R1:W-:Y:S04]  /*23ea0*/  STL.64 [R1+0x1090], R8 ;  /* 0x0010900801007387 */ /* 0x0003e80000100a00 */
[----:B0-----:R-:W3:Y:S04]  /*23eb0*/  LDL.LU.64 R6, [R1+0x2f8] ;  /* 0x0002f80001067983 */ /* 0x001ee80000300a00 */
[----:B-1----:R-:W3:Y:S04]  /*23ec0*/  LDL.LU.64 R8, [R1+0x1b8] ;  /* 0x0001b80001087983 */ /* 0x002ee80000300a00 */
[----:B------:R0:W-:Y:S04]  /*23ed0*/  STL [R1+0x10c0], R4 ;  /* 0x0010c00401007387 */ /* 0x0001e80000100800 */
[----:B------:R1:W-:Y:S04]  /*23ee0*/  STL.64 [R1+0x10b8], R22 ;  /* 0x0010b81601007387 */ /* 0x0003e80000100a00 */
[----:B------:R4:W-:Y:S04]  /*23ef0*/  STL.64 [R1+0x10c8], R24 ;  /* 0x0010c81801007387 */ /* 0x0009e80000100a00 */
[----:B0-----:R-:W3:Y:S04]  /*23f00*/  LDL.LU.64 R4, [R1+0x2e8] ;  /* 0x0002e80001047983 */ /* 0x001ee80000300a00 */
[----:B-1----:R-:W3:Y:S04]  /*23f10*/  LDL.LU.64 R22, [R1+0x788] ;  /* 0x0007880001167983 */ /* 0x002ee80000300a00 */
[----:B----4-:R-:W4:Y:S04]  /*23f20*/  LDL.LU.64 R24, [R1+0x1a8] ;  /* 0x0001a80001187983 */ /* 0x010f280000300a00 */
[----:B------:R0:W-:Y:S04]  /*23f30*/  STL.64 [R1+0x10f0], R32 ;  /* 0x0010f02001007387 */ /* 0x0001e80000100a00 */
[----:B------:R1:W-:Y:S04]  /*23f40*/  STL.64 [R1+0x10e8], R30 ;  /* 0x0010e81e01007387 */ /* 0x0003e80000100a00 */
[----:B------:R1:W-:Y:S04]  /*23f50*/  STL.64 [R1+0x10e0], R28 ;  /* 0x0010e01c01007387 */ /* 0x0003e80000100a00 */
[----:B------:R1:W-:Y:S04]  /*23f60*/  STL.64 [R1+0x10d8], R26 ;  /* 0x0010d81a01007387 */ /* 0x0003e80000100a00 */
[----:B0-----:R-:W3:Y:S04]  /*23f70*/  LDL.LU.64 R32, [R1+0x2d8] ;  /* 0x0002d80001207983 */ /* 0x001ee80000300a00 */
[----:B-1----:R-:W3:Y:S04]  /*23f80*/  LDL.LU.64 R30, [R1+0x778] ;  /* 0x00077800011e7983 */ /* 0x002ee80000300a00 */
[----:B------:R-:W3:Y:S04]  /*23f90*/  LDL.LU.64 R28, [R1+0x1a0] ;  /* 0x0001a000011c7983 */ /* 0x000ee80000300a00 */
[----:B------:R-:W3:Y:S01]  /*23fa0*/  LDL.LU.64 R26, [R1+0x2e0] ;  /* 0x0002e000011a7983 */ /* 0x000ee20000300a00 */
[----:B--2---:R0:W1:-:S03]  /*23fb0*/  DFMA R36, R36, R34, 1 ;  /* 0x3ff000002424742b */ /* 0x0040460000000022 */
[----:B0-----:R-:W2:Y:S04]  /*23fc0*/  LDL.LU.64 R34, [R1+0x11e0] ;  /* 0x0011e00001227983 */ /* 0x001ea80000300a00 */
[----:B-1----:R0:W-:Y:S04]  /*23fd0*/  STL.64 [R1+0x568], R36 ;  /* 0x0005682401007387 */ /* 0x0021e80000100a00 */
[----:B0-----:R-:W3:Y:S01]  /*23fe0*/  LDL.LU.64 R36, [R1+0x11d8] ;  /* 0x0011d80001247983 */ /* 0x001ee20000300a00 */
[----:B------:R-:W-:-:S03]  /*23ff0*/  LOP3.LUT P6, R3, R3, 0x1, RZ, 0xc0, !PT ;  /* 0x0000000103037812 */ /* 0x000fc600078cc0ff */
[----:B------:R0:W-:Y:S04]  /*24000*/  STL.64 [R1+0x10b0], R20 ;  /* 0x0010b01401007387 */ /* 0x0001e80000100a00 */
[----:B------:R1:W-:Y:S01]  /*24010*/  STL.64 [R1+0x10a0], R18 ;  /* 0x0010a01201007387 */ /* 0x0003e20000100a00 */
[----:B------:R-:W-:-:S03]  /*24020*/  IMAD.SHL.U32 R3, R3, 0x8, RZ ;  /* 0x0000000803037824 */ /* 0x000fc600078e00ff */
[----:B0-----:R-:W2:Y:S04]  /*24030*/  LDL.LU.64 R20, [R1+0x1b0] ;  /* 0x0001b00001147983 */ /* 0x001ea80000300a00 */
[----:B-1----:R-:W2:Y:S04]  /*24040*/  LDL.LU.64 R18, [R1+0x2f0] ;  /* 0x0002f00001127983 */ /* 0x002ea80000300a00 */
[----:B------:R0:W-:Y:S04]  /*24050*/  STL.64 [R1+0x1098], R16 ;  /* 0x0010981001007387 */ /* 0x0001e80000100a00 */
[----:B------:R1:W-:Y:S04]  /*24060*/  STL.64 [R1+0x10d0], R10 ;  /* 0x0010d00a01007387 */ /* 0x0003e80000100a00 */
[----:B0-----:R-:W2:Y:S04]  /*24070*/  LDL.LU.64 R16, [R1+0x790] ;  /* 0x0007900001107983 */ /* 0x001ea80000300a00 */
[----:B-1----:R-:W2:Y:S01]  /*24080*/  LDL.LU.64 R10, [R1+0x780] ;  /* 0x00078000010a7983 */ /* 0x002ea20000300a00 */
[----:B---3--:R-:W-:-:S04]  /*24090*/  DFMA R36, R6, R36, R36 ;  /* 0x000000240624722b */ /* 0x008fc80000000024 */
[----:B------:R-:W0:-:S07]  /*240a0*/  DFMA R6, R8, R6, 1 ;  /* 0x3ff000000806742b */ /* 0x000e0e0000000006 */
[----:B0-----:R0:W-:Y:S02]  /*240b0*/  STL.64 [R1+0x558], R6 ;  /* 0x0005580601007387 */ /* 0x0011e40000100a00 */
[----:B0-----:R-:W0:Y:S02]  /*240c0*/  DFMA R6, R4, R22, R22 ;  /* 0x000000160406722b */ /* 0x001e240000000016 */
[----:B------:R1:W-:Y:S02]  /*240d0*/  STL.64 [R1+0x570], R36 ;  /* 0x0005702401007387 */ /* 0x0003e40000100a00 */
[----:B----4-:R-:W3:Y:S02]  /*240e0*/  DFMA R4, R24, R4, 1 ;  /* 0x3ff000001804742b */ /* 0x010ee40000000004 */
[----:B------:R-:W-:Y:S04]  /*240f0*/  STL [R1+0x10f8], R2 ;  /* 0x0010f80201007387 */ /* 0x000fe80000100800 */
[----:B0-----:R0:W-:Y:S04]  /*24100*/  STL.64 [R1+0x550], R6 ;  /* 0x0005500601007387 */ /* 0x0011e80000100a00 */
[----:B---3--:R3:W-:Y:S04]  /*24110*/  STL.64 [R1+0x530], R4 ;  /* 0x0005300401007387 */ /* 0x0087e80000100a00 */
[----:B-1----:R-:W4:Y:S01]  /*24120*/  LDL.LU.64 R36, [R1+0x11d0] ;  /* 0x0011d00001247983 */ /* 0x002f220000300a00 */
[----:B0-----:R0:W1:-:S03]  /*24130*/  DFMA R6, R28, R26, 1 ;  /* 0x3ff000001c06742b */ /* 0x001046000000001a */
[----:B------:R-:W4:Y:S01]  /*24140*/  LDL.LU.64 R24, [R1+0x178] ;  /* 0x0001780001187983 */ /* 0x000f220000300a00 */
[----:B---3--:R-:W3:-:S03]  /*24150*/  DFMA R4, R32, R30, R30 ;  /* 0x0000001e2004722b */ /* 0x008ec6000000001e */
[----:B0-----:R-:W4:Y:S04]  /*24160*/  LDL.LU.64 R28, [R1+0x758] ;  /* 0x00075800011c7983 */ /* 0x001f280000300a00 */
[----:B-1----:R0:W-:Y:S04]  /*24170*/  STL.64 [R1+0x518], R6 ;  /* 0x0005180601007387 */ /* 0x0021e80000100a00 */
[----:B---3--:R1:W-:Y:S01]  /*24180*/  STL.64 [R1+0x528], R4 ;  /* 0x0005280401007387 */ /* 0x0083e20000100a00 */
[----:B--2---:R2:W-:-:S03]  /*24190*/  DFMA R8, R20, R18, 1 ;  /* 0x3ff000001408742b */ /* 0x0045c60000000012 */
[----:B------:R-:W3:Y:S01]  /*241a0*/  LDL.LU.64 R30, [R1+0x180] ;  /* 0x00018000011e7983 */ /* 0x000ee20000300a00 */
[----:B0-----:R-:W0:-:S03]  /*241b0*/  DFMA R6, R14, R34, R34 ;  /* 0x000000220e06722b */ /* 0x001e060000000022 */
[----:B------:R-:W3:Y:S01]  /*241c0*/  LDL.LU.64 R22, [R1+0x750] ;  /* 0x0007500001167983 */ /* 0x000ee20000300a00 */
[----:B-1----:R1:W-:-:S03]  /*241d0*/  DFMA R4, R12, R14, 1 ;  /* 0x3ff000000c04742b */ /* 0x0023c6000000000e */
[----:B--2---:R-:W2:Y:S01]  /*241e0*/  LDL.LU.64 R20, [R1+0x2b0] ;  /* 0x0002b00001147983 */ /* 0x004ea20000300a00 */
[----:B-1----:R-:W-:-:S03]  /*241f0*/  IMAD.MOV.U32 R12, RZ, RZ, 0x8 ;  /* 0x00000008ff0c7424 */ /* 0x002fc600078e00ff */
[----:B0-----:R0:W-:Y:S01]  /*24200*/  STL.64 [R1+0x510], R6 ;  /* 0x0005100601007387 */ /* 0x0011e20000100a00 */
[----:B------:R-:W-:Y:S01]  /*24210*/  IMAD.WIDE.U32 R12, R3, R12, c[0x4][0x18] ;  /* 0x01000600030c7625 */ /* 0x000fe200078e000c */
[----:B------:R-:W1:Y:S02]  /*24220*/  DFMA R16, R18, R16, R16 ;  /* 0x000000101210722b */ /* 0x000e640000000010 */
[----:B------:R1:W-:Y:S04]  /*24230*/  STL.64 [R1+0x540], R8 ;  /* 0x0005400801007387 */ /* 0x0003e80000100a00 */
[----:B------:R2:W2:Y:S04]  /*24240*/  LDG.E.64.CONSTANT R34, [R12.64+0x8] ;  /* 0x000008080c227981 */ /* 0x0004a8000c1e9b00 */
[----:B0-----:R-:W2:Y:S01]  /*24250*/  LDG.E.64.CONSTANT R6, [R12.64+0x18] ;  /* 0x000018080c067981 */ /* 0x001ea2000c1e9b00 */
[----:B-1----:R-:W0:-:S03]  /*24260*/  DFMA R8, R26, R10, R10 ;  /* 0x0000000a1a08722b */ /* 0x002e06000000000a */
[----:B------:R1:W-:Y:S04]  /*24270*/  STL.64 [R1+0x560], R16 ;  /* 0x0005601001007387 */ /* 0x0003e80000100a00 */
[----:B------:R-:W3:Y:S04]  /*24280*/  LDL.LU.64 R2, [R1+0x2a0] ;  /* 0x0002a00001027983 */ /* 0x000ee80000300a00 */
[----:B0-----:R-:W-:Y:S04]  /*24290*/  STL.64 [R1+0x538], R8 ;  /* 0x0005380801007387 */ /* 0x001fe80000100a00 */
[----:B-1----:R-:W3:Y:S04]  /*242a0*/  LDG.E.64.CONSTANT R16, [R12.64+0x20] ;  /* 0x000020080c107981 */ /* 0x002ee8000c1e9b00 */
[----:B------:R0:W-:Y:S04]  /*242b0*/  STL.64 [R1+0x500], R4 ;  /* 0x0005000401007387 */ /* 0x0001e80000100a00 */
[----:B------:R-:W3:Y:S04]  /*242c0*/  LDL.LU.64 R26, [R1+0x2b8] ;  /* 0x0002b800011a7983 */ /* 0x000ee80000300a00 */
[----:B------:R-:W3:Y:S04]  /*242d0*/  LDL.LU.64 R18, [R1+0x170] ;  /* 0x0001700001127983 */ /* 0x000ee80000300a00 */
[----:B0-----:R-:W3:Y:S04]  /*242e0*/  LDL.LU.64 R4, [R1+0x740] ;  /* 0x0007400001047983 */ /* 0x001ee80000300a00 */
[----:B------:R-:W3:Y:S04]  /*242f0*/  LDL.LU.64 R14, [R1+0x748] ;  /* 0x00074800010e7983 */ /* 0x000ee80000300a00 */
[----:B------:R-:W3:Y:S01]  /*24300*/  LDL.LU.64 R10, [R1+0x2a8] ;  /* 0x0002a800010a7983 */ /* 0x000ee20000300a00 */
[----:B----4-:R0:W-:-:S03]  /*24310*/  DFMA R8, R36, R32, 1 ;  /* 0x3ff000002408742b */ /* 0x0101c60000000020 */
[----:B0-----:R-:W4:Y:S04]  /*24320*/  LDG.E.64.CONSTANT R36, [R12.64+0x10] ;  /* 0x000010080c247981 */ /* 0x001f28000c1e9b00 */
[----:B------:R-:W4:Y:S04]  /*24330*/  LDL.LU.64 R32, [R1+0x2c0] ;  /* 0x0002c00001207983 */ /* 0x000f280000300a00 */
[----:B--2---:R0:W-:Y:S04]  /*24340*/  STL.64 [R1+0x30], R6 ;  /* 0x0000300601007387 */ /* 0x0041e80000100a00 */
[----:B0-----:R-:W2:Y:S04]  /*24350*/  LDG.E.64.CONSTANT R6, [R12.64+0x28] ;  /* 0x000028080c067981 */ /* 0x001ea8000c1e9b00 */
[----:B---3--:R0:W-:Y:S04]  /*24360*/  STL.64 [R1+0x10a8], R16 ;  /* 0x0010a81001007387 */ /* 0x0081e80000100a00 */
[----:B0-----:R-:W3:Y:S04]  /*24370*/  LDL.LU.64 R16, [R1+0x2c8] ;  /* 0x0002c80001107983 */ /* 0x001ee80000300a00 */
[----:B----4-:R0:W-:Y:S04]  /*24380*/  STL.64 [R1+0x1108], R36 ;  /* 0x0011082401007387 */ /* 0x0101e80000100a00 */
[----:B0-----:R-:W4:Y:S04]  /*24390*/  LDL.LU.64 R36, [R1+0x188] ;  /* 0x0001880001247983 */ /* 0x001f280000300a00 */
[----:B--2---:R0:W-:Y:S04]  /*243a0*/  STL.64 [R1+0x198], R6 ;  /* 0x0001980601007387 */ /* 0x0041e80000100a00 */
[----:B0-----:R0:W2:Y:S04]  /*243b0*/  LDG.E.64.CONSTANT R6, [R12.64+0x30] ;  /* 0x000030080c067981 */ /* 0x0010a8000c1e9b00 */
[----:B0-----:R-:W3:Y:S04]  /*243c0*/  LDL.LU.64 R12, [R1+0x770] ;  /* 0x00077000010c7983 */ /* 0x001ee80000300a00 */
[----:B--2---:R3:W-:Y:S02]  /*243d0*/  STL.64 [R1+0x1110], R6 ;  /* 0x0011100601007387 */ /* 0x0047e40000100a00 */
[----:B---3--:R-:W-:-:S04]  /*243e0*/  DFMA R6, R16, R12, R12 ;  /* 0x0000000c1006722b */ /* 0x008fc8000000000c */
[----:B----4-:R0:W-:Y:S02]  /*243f0*/  DFMA R16, R36, R16, 1 ;  /* 0x3ff000002410742b */ /* 0x0101e40000000010 */
[----:B0-----:R-:W2:Y:S04]  /*24400*/  LDL.LU.64 R36, [R1+0x150] ;  /* 0x0001500001247983 */ /* 0x001ea80000300a00 */
[----:B------:R0:W-:Y:S04]  /*24410*/  STL.64 [R1+0x1100], R34 ;  /* 0x0011002201007387 */ /* 0x0001e80000100a00 */
[----:B0-----:R-:W3:Y:S04]  /*24420*/  LDL.LU.64 R34, [R1+0x760] ;  /* 0x0007600001227983 */ /* 0x001ee80000300a00 */
[----:B--2---:R0:W-:Y:S04]  /*24430*/  STL.64 [R1+0x11a0], R36 ;  /* 0x0011a02401007387 */ /* 0x0041e80000100a00 */
[----:B0-----:R-:W2:Y:S01]  /*24440*/  LDL.LU.64 R36, [R1+0x730] ;  /* 0x0007300001247983 */ /* 0x001ea20000300a00 */
[----:B---3--:R0:W-:-:S03]  /*24450*/  DFMA R12, R32, R34, R34 ;  /* 0x00000022200c722b */ /* 0x0081c60000000022 */
[----:B0-----:R-:W3:Y:S04]  /*24460*/  LDL.LU.64 R34, [R1+0x728] ;  /* 0x0007280001227983 */ /* 0x001ee80000300a00 */
[----:B--2---:R0:W-:Y:S04]  /*24470*/  STL.64 [R1+0x11a8], R36 ;  /* 0x0011a82401007387 */ /* 0x0041e80000100a00 */
[----:B0-----:R-:W2:Y:S04]  /*24480*/  LDL.LU.64 R36, [R1+0x158] ;  /* 0x0001580001247983 */ /* 0x001ea80000300a00 */
[----:B---3--:R0:W-:Y:S04]  /*24490*/  STL.64 [R1+0x1198], R34 ;  /* 0x0011982201007387 */ /* 0x0081e80000100a00 */
[----:B0-----:R-:W3:Y:S04]  /*244a0*/  LDL.LU.64 R34, [R1+0x290] ;  /* 0x0002900001227983 */ /* 0x001ee80000300a00 */
[----:B--2---:R0:W-:Y:S04]  /*244b0*/  STL.64 [R1+0x11b8], R36 ;  /* 0x0011b82401007387 */ /* 0x0041e80000100a00 */
[----:B0-----:R-:W2:Y:S04]  /*244c0*/  LDL.LU.64 R36, [R1+0x738] ;  /* 0x0007380001247983 */ /* 0x001ea80000300a00 */
[----:B---3--:R0:W-:Y:S04]  /*244d0*/  STL.64 [R1+0x11b0], R34 ;  /* 0x0011b02201007387 */ /* 0x0081e80000100a00 */
[----:B0-----:R-:W3:Y:S04]  /*244e0*/  LDL.LU.64 R34, [R1+0x298] ;  /* 0x0002980001227983 */ /* 0x001ee80000300a00 */
[----:B--2---:R0:W-:Y:S04]  /*244f0*/  STL.64 [R1+0x11c0], R36 ;  /* 0x0011c02401007387 */ /* 0x0041e80000100a00 */
[----:B0-----:R-:W2:Y:S04]  /*24500*/  LDL.LU.64 R36, [R1+0x160] ;  /* 0x0001600001247983 */ /* 0x001ea80000300a00 */
[----:B---3--:R0:W-:Y:S02]  /*24510*/  STL.64 [R1+0x11c8], R34 ;  /* 0x0011c82201007387 */ /* 0x0081e40000100a00 */
[----:B0-----:R-:W-:-:S02]  /*24520*/  IMAD.MOV.U32 R34, RZ, RZ, R2 ;  /* 0x000000ffff227224 */ /* 0x001fc400078e0002 */
[----:B------:R-:W-:-:S06]  /*24530*/  IMAD.MOV.U32 R35, RZ, RZ, R3 ;  /* 0x000000ffff237224 */ /* 0x000fcc00078e0003 */
[----:B--2---:R0:W1:Y:S02]  /*24540*/  DFMA R36, R36, R34, 1 ;  /* 0x3ff000002424742b */ /* 0x0040640000000022 */
[----:B0-----:R-:W2:Y:S05]  /*24550*/  LDL.LU.64 R34, [R1+0x11c8] ;  /* 0x0011c80001227983 */ /* 0x001eaa0000300a00 */
[----:B-1----:R0:W-:Y:S04]  /*24560*/  STL.64 [R1+0x478], R36 ;  /* 0x0004782401007387 */ /* 0x0021e80000100a00 */
[----:B0-----:R-:W2:Y:S02]  /*24570*/  LDL.LU.64 R36, [R1+0x11c0] ;  /* 0x0011c00001247983 */ /* 0x001ea40000300a00 */
[----:B--2---:R-:W0:-:S07]  /*24580*/  DFMA R36, R34, R36, R36 ;  /* 0x000000242224722b */ /* 0x004e0e0000000024 */
[----:B0-----:R0:W-:Y:S04]  /*24590*/  STL.64 [R1+0x488], R36 ;  /* 0x0004882401007387 */ /* 0x0011e80000100a00 */
[----:B0-----:R-:W2:Y:S02]  /*245a0*/  LDL.LU.64 R36, [R1+0x11b8] ;  /* 0x0011b80001247983 */ /* 0x001ea40000300a00 */
[----:B--2---:R0:W1:Y:S02]  /*245b0*/  DFMA R36, R36, R34, 1 ;  /* 0x3ff000002424742b */ /* 0x0040640000000022 */
[----:B0-----:R-:W2:Y:S05]  /*245c0*/  LDL.LU.64 R34, [R1+0x11b0] ;  /* 0x0011b00001227983 */ /* 0x001eaa0000300a00 */
[----:B-1----:R0:W-:Y:S04]  /*245d0*/  STL.64 [R1+0x468], R36 ;  /* 0x0004682401007387 */ /* 0x0021e80000100a00 */
[----:B0-----:R-:W2:Y:S02]  /*245e0*/  LDL.LU.64 R36, [R1+0x11a8] ;  /* 0x0011a80001247983 */ /* 0x001ea40000300a00 */
[----:B--2---:R-:W0:-:S07]  /*245f0*/  DFMA R36, R34, R36, R36 ;  /* 0x000000242224722b */ /* 0x004e0e0000000024 */
[----:B0-----:R0:W-:Y:S04]  /*24600*/  STL.64 [R1+0x470], R36 ;  /* 0x0004702401007387 */ /* 0x0011e80000100a00 */
[----:B0-----:R-:W2:Y:S04]  /*24610*/  LDL.LU.64 R36, [R1+0x11a0] ;  /* 0x0011a00001247983 */ /* 0x001ea80000300a00 */
[----:B------:R-:W-:Y:S01]  /*24620*/  STL.64 [R1+0x4f8], R6 ;  /* 0x0004f80601007387 */ /* 0x000fe20000100a00 */
[----:B--2---:R0:W1:-:S03]  /*24630*/  DFMA R36, R36, R34, 1 ;  /* 0x3ff000002424742b */ /* 0x0040460000000022 */
[----:B0-----:R-:W2:Y:S04]  /*24640*/  LDL.LU.64 R34, [R1+0x1198] ;  /* 0x0011980001227983 */ /* 0x001ea80000300a00 */
[----:B-1----:R0:W-:Y:S04]  /*24650*/  STL.64 [R1+0x450], R36 ;  /* 0x0004502401007387 */ /* 0x0021e80000100a00 */
[----:B0-----:R-:W3:Y:S01]  /*24660*/  LDL.LU.64 R36, [R1+0x110] ;  /* 0x0001100001247983 */ /* 0x001ee20000300a00 */
[----:B------:R0:W-:-:S03]  /*24670*/  DFMA R6, R30, R32, 1 ;  /* 0x3ff000001e06742b */ /* 0x0001c60000000020 */
[----:B0-----:R-:W2:Y:S01]  /*24680*/  LDL.LU.64 R32, [R1+0x288] ;  /* 0x0002880001207983 */ /* 0x001ea20000300a00 */
[----:B------:R0:W-:-:S03]  /*24690*/  DFMA R4, R2, R4, R4 ;  /* 0x000000040204722b */ /* 0x0001c60000000004 */
[----:B0-----:R-:W4:Y:S04]  /*246a0*/  LDL.LU.64 R2, [R1+0x260] ;  /* 0x0002600001027983 */ /* 0x001f280000300a00 */
[----:B------:R-:W2:Y:S04]  /*246b0*/  LDL.LU.64 R30, [R1+0x148] ;  /* 0x00014800011e7983 */ /* 0x000ea80000300a00 */
[----:B---3--:R0:W-:Y:S04]  /*246c0*/  STL.64 [R1+0x1168], R36 ;  /* 0x0011682401007387 */ /* 0x0081e80000100a00 */
[----:B0-----:R-:W3:Y:S01]  /*246d0*/  LDL.LU.64 R36, [R1+0x6f0] ;  /* 0x0006f00001247983 */ /* 0x001ee20000300a00 */
[----:B--2---:R-:W0:-:S07]  /*246e0*/  DFMA R34, R32, R34, R34 ;  /* 0x000000222022722b */ /* 0x004e0e0000000022 */
[----:B0-----:R0:W-:Y:S04]  /*246f0*/  STL.64 [R1+0x460], R34 ;  /* 0x0004602201007387 */ /* 0x0011e80000100a00 */
        /* <DEDUP_REMOVED lines=11> */
[----:B--2---:R4:W-:Y:S02]  /*247b0*/  STL.64 [R1+0x1190], R34 ;  /* 0x0011902201007387 */ /* 0x0049e40000100a00 */
[----:B----4-:R-:W-:-:S02]  /*247c0*/  IMAD.MOV.U32 R34, RZ, RZ, R2 ;  /* 0x000000ffff227224 */ /* 0x010fc400078e0002 */
[----:B------:R-:W-:-:S06]  /*247d0*/  IMAD.MOV.U32 R35, RZ, RZ, R3 ;  /* 0x000000ffff237224 */ /* 0x000fcc00078e0003 */
[----:B---3--:R0:W1:Y:S02]  /*247e0*/  DFMA R36, R36, R34, 1 ;  /* 0x3ff000002424742b */ /* 0x0080640000000022 */
        /* <DEDUP_REMOVED lines=12> */
[----:B0-----:R-:W2:Y:S01]  /*248b0*/  LDL.LU.64 R36, [R1+0x1168] ;  /* 0x0011680001247983 */ /* 0x001ea20000300a00 */
[----:B------:R0:W-:-:S03]  /*248c0*/  DFMA R30, R30, R32, 1 ;  /* 0x3ff000001e1e742b */ /* 0x0001c60000000020 */
[----:B0-----:R-:W3:Y:S01]  /*248d0*/  LDL.LU.64 R32, [R1+0x248] ;  /* 0x0002480001207983 */ /* 0x001ee20000300a00 */
[----:B--2---:R0:W1:-:S03]  /*248e0*/  DFMA R36, R36, R34, 1 ;  /* 0x3ff000002424742b */ /* 0x0040460000000022 */
[----:B0-----:R-:W3:Y:S04]  /*248f0*/  LDL.LU.64 R34, [R1+0x1160] ;  /* 0x0011600001227983 */ /* 0x001ee80000300a00 */
[----:B-1----:R0:W-:Y:S04]  /*24900*/  STL.64 [R1+0x3b0], R36 ;  /* 0x0003b02401007387 */ /* 0x0021e80000100a00 */
[----:B0-----:R-:W2:Y:S04]  /*24910*/  LDL.LU.64 R36, [R1+0xd0] ;  /* 0x0000d00001247983 */ /* 0x001ea80000300a00 */
[----:B------:R0:W-:Y:S04]  /*24920*/  STL.64 [R1+0x508], R8 ;  /* 0x0005080801007387 */ /* 0x0001e80000100a00 */
[----:B0-----:R-:W4:Y:S04]  /*24930*/  LDL.LU.64 R8, [R1+0x168] ;  /* 0x0001680001087983 */ /* 0x001f280000300a00 */
[----:B--2---:R0:W-:Y:S04]  /*24940*/  STL.64 [R1+0x1130], R36 ;  /* 0x0011302401007387 */ /* 0x0041e80000100a00 */
[----:B0-----:R-:W2:Y:S01]  /*24950*/  LDL.LU.64 R36, [R1+0x6a8] ;  /* 0x0006a80001247983 */ /* 0x001ea20000300a00 */
[----:B---3--:R-:W0:-:S07]  /*24960*/  DFMA R34, R32, R34, R34 ;  /* 0x000000222022722b */ /* 0x008e0e0000000022 */
[----:B0-----:R0:W-:Y:S04]  /*24970*/  STL.64 [R1+0x3b8], R34 ;  /* 0x0003b82201007387 */ /* 0x0011e80000100a00 */
[----:B0-----:R-:W3:Y:S04]  /*24980*/  LDL.LU.64 R34, [R1+0x6a0] ;  /* 0x0006a00001227983 */ /* 0x001ee80000300a00 */
[----:B------:R-:W-:Y:S04]  /*24990*/  STL.64 [R1+0x4e0], R16 ;  /* 0x0004e01001007387 */ /* 0x000fe80000100a00 */
[----:B--2---:R0:W-:Y:S04]  /*249a0*/  STL.64 [R1+0x1138], R36 ;  /* 0x0011382401007387 */ /* 0x0041e80000100a00 */
[----:B0-----:R-:W2:Y:S01]  /*249b0*/  LDL.LU.64 R36, [R1+0xd8] ;  /* 0x0000d80001247983 */ /* 0x001ea20000300a00 */
[----:B------:R0:W1:-:S03]  /*249c0*/  DFMA R16, R26, R28, R28 ;  /* 0x0000001c1a10722b */ /* 0x000046000000001c */
[----:B------:R1:W-:Y:S04]  /*249d0*/  STL.64 [R1+0x4e8], R12 ;  /* 0x0004e80c01007387 */ /* 0x0003e80000100a00 */
[----:B------:R3:W-:Y:S04]  /*249e0*/  STL.64 [R1+0x4d0], R6 ;  /* 0x0004d00601007387 */ /* 0x0007e80000100a00 */
[----:B0-----:R-:W2:Y:S01]  /*249f0*/  LDL.LU.64 R28, [R1+0x720] ;  /* 0x00072000011c7983 */ /* 0x001ea20000300a00 */
[----:B-1----:R0:W1:-:S03]  /*24a00*/  DFMA R12, R24, R26, 1 ;  /* 0x3ff00000180c742b */ /* 0x002046000000001a */
[----:B------:R4:W-:Y:S01]  /*24a10*/  STL.64 [R1+0x4d8], R16 ;  /* 0x0004d81001007387 */ /* 0x0009e20000100a00 */
[----:B---3--:R-:W3:-:S03]  /*24a20*/  DFMA R6, R20, R22, R22 ;  /* 0x000000161406722b */ /* 0x008ec60000000016 */
[----:B0-----:R-:W2:Y:S04]  /*24a30*/  LDL.LU.64 R26, [R1+0x280] ;  /* 0x00028000011a7983 */ /* 0x001ea80000300a00 */
[----:B-1----:R0:W-:Y:S04]  /*24a40*/  STL.64 [R1+0x4b8], R12 ;  /* 0x0004b80c01007387 */ /* 0x0021e80000100a00 */
[----:B---3--:R1:W-:Y:S01]  /*24a50*/  STL.64 [R1+0x4c8], R6 ;  /* 0x0004c80601007387 */ /* 0x0083e20000100a00 */
[----:B----4-:R3:W4:-:S03]  /*24a60*/  DFMA R16, R18, R20, 1 ;  /* 0x3ff000001210742b */ /* 0x0107060000000014 */
[----:B------:R-:W2:Y:S01]  /*24a70*/  LDL.LU.64 R24, [R1+0x140] ;  /* 0x0001400001187983 */ /* 0x000ea20000300a00 */
[----:B0-----:R-:W0:-:S03]  /*24a80*/  DFMA R12, R10, R14, R14 ;  /* 0x0000000e0a0c722b */ /* 0x001e06000000000e */
[----:B------:R-:W2:Y:S01]  /*24a90*/  LDL.LU.64 R22, [R1+0x718] ;  /* 0x0007180001167983 */ /* 0x000ea20000300a00 */
[----:B-1----:R-:W1:-:S03]  /*24aa0*/  DFMA R6, R8, R10, 1 ;  /* 0x3ff000000806742b */ /* 0x002e46000000000a */
[----:B---3--:R-:W3:Y:S04]  /*24ab0*/  LDL.LU.64 R20, [R1+0x278] ;  /* 0x0002780001147983 */ /* 0x008ee80000300a00 */
[----:B----4-:R4:W-:Y:S04]  /*24ac0*/  STL.64 [R1+0x4a8], R16 ;  /* 0x0004a81001007387 */ /* 0x0109e80000100a00 */
[----:B0-----:R0:W-:Y:S04]  /*24ad0*/  STL.64 [R1+0x4b0], R12 ;  /* 0x0004b00c01007387 */ /* 0x0011e80000100a00 */
[----:B-1----:R1:W-:Y:S04]  /*24ae0*/  STL.64 [R1+0x490], R6 ;  /* 0x0004900601007387 */ /* 0x0023e80000100a00 */
[----:B------:R0:W-:Y:S04]  /*24af0*/  STL.64 [R1+0x4a0], R4 ;  /* 0x0004a00401007387 */ /* 0x0001e80000100a00 */
[----:B------:R-:W3:Y:S04]  /*24b00*/  LDL.LU.64 R18, [R1+0x138] ;  /* 0x0001380001127983 */ /* 0x000ee80000300a00 */
[----:B----4-:R-:W4:Y:S04]  /*24b10*/  LDL.LU.64 R16, [R1+0x708] ;  /* 0x0007080001107983 */ /* 0x010f280000300a00 */
[----:B------:R-:W4:Y:S04]  /*24b20*/  LDL.LU.64 R14, [R1+0x270] ;  /* 0x00027000010e7983 */ /* 0x000f280000300a00 */
[----:B0-----:R-:W4:Y:S04]  /*24b30*/  LDL.LU.64 R12, [R1+0x130] ;  /* 0x00013000010c7983 */ /* 0x001f280000300a00 */
[----:B------:R-:W4:Y:S04]  /*24b40*/  LDL.LU.64 R10, [R1+0x710] ;  /* 0x00071000010a7983 */ /* 0x000f280000300a00 */
[----:B------:R-:W4:Y:S04]  /*24b50*/  LDL.LU.64 R8, [R1+0x268] ;  /* 0x0002680001087983 */ /* 0x000f280000300a00 */
[----:B-1----:R-:W4:Y:S04]  /*24b60*/  LDL.LU.64 R6, [R1+0x128] ;  /* 0x0001280001067983 */ /* 0x002f280000300a00 */
[----:B------:R-:W4:Y:S04]  /*24b70*/  LDL.LU.64 R4, [R1+0x700] ;  /* 0x0007000001047983 */ /* 0x000f280000300a00 */
[----:B------:R0:W-:Y:S04]  /*24b80*/  STL.64 [R1+0x1128], R34 ;  /* 0x0011282201007387 */ /* 0x0001e80000100a00 */
[----:B0-----:R-:W4:Y:S04]  /*24b90*/  LDL.LU.64 R34, [R1+0x210] ;  /* 0x0002100001227983 */ /* 0x001f280000300a00 */
[----:B--2---:R0:W-:Y:S04]  /*24ba0*/  STL.64 [R1+0x1148], R36 ;  /* 0x0011482401007387 */ /* 0x0041e80000100a00 */
[----:B0-----:R-:W2:Y:S01]  /*24bb0*/  LDL.LU.64 R36, [R1+0x6b0] ;  /* 0x0006b00001247983 */ /* 0x001ea20000300a00 */
[----:B------:R-:W0:-:S03]  /*24bc0*/  DFMA R28, R26, R28, R28 ;  /* 0x0000001c1a1c722b */ /* 0x000e06000000001c */
[----:B------:R1:W-:Y:S01]  /*24bd0*/  STL.64 [R1+0x438], R30 ;  /* 0x0004381e01007387 */ /* 0x0003e20000100a00 */
[----:B------:R-:W1:-:S03]  /*24be0*/  DFMA R24, R24, R26, 1 ;  /* 0x3ff000001818742b */ /* 0x000e46000000001a */
[----:B0-----:R0:W-:Y:S04]  /*24bf0*/  STL.64 [R1+0x448], R28 ;  /* 0x0004481c01007387 */ /* 0x0011e80000100a00 */
[----:B-1----:R-:W2:Y:S01]  /*24c00*/  LDL.LU.64 R30, [R1+0x108] ;  /* 0x00010800011e7983 */ /* 0x002ea20000300a00 */
[----:B---3--:R-:W1:-:S03]  /*24c10*/  DFMA R22, R20, R22, R22 ;  /* 0x000000161416722b */ /* 0x008e460000000016 */
[----:B------:R3:W-:Y:S04]  /*24c20*/  STL.64 [R1+0x428], R24 ;  /* 0x0004281801007387 */ /* 0x0007e80000100a00 */
[----:B0-----:R-:W2:Y:S04]  /*24c30*/  LDL.LU.64 R28, [R1+0x6e0] ;  /* 0x0006e000011c7983 */ /* 0x001ea80000300a00 */
[----:B-1----:R0:W-:Y:S04]  /*24c40*/  STL.64 [R1+0x430], R22 ;  /* 0x0004301601007387 */ /* 0x0021e80000100a00 */
[----:B------:R-:W2:Y:S04]  /*24c50*/  LDL.LU.64 R26, [R1+0x240] ;  /* 0x00024000011a7983 */ /* 0x000ea80000300a00 */
[----:B---3--:R-:W3:Y:S01]  /*24c60*/  LDL.LU.64 R24, [R1+0x100] ;  /* 0x0001000001187983 */ /* 0x008ee20000300a00 */
[----:B------:R1:W1:-:S03]  /*24c70*/  DFMA R18, R18, R20, 1 ;  /* 0x3ff000001212742b */ /* 0x0002460000000014 */
[----:B0-----:R-:W3:Y:S04]  /*24c80*/  LDL.LU.64 R22, [R1+0x6d8] ;  /* 0x0006d80001167983 */ /* 0x001ee80000300a00 */
[----:B-1----:R-:W3:Y:S01]  /*24c90*/  LDL.LU.64 R20, [R1+0x238] ;  /* 0x0002380001147983 */ /* 0x002ee20000300a00 */
[----:B----4-:R-:W0:-:S04]  /*24ca0*/  DFMA R16, R14, R16, R16 ;  /* 0x000000100e10722b */ /* 0x010e080000000010 */
[----:B------:R-:W1:-:S04]  /*24cb0*/  DFMA R12, R12, R14, 1 ;  /* 0x3ff000000c0c742b */ /* 0x000e48000000000e */
[----:B------:R-:W4:-:S04]  /*24cc0*/  DFMA R10, R8, R10, R10 ;  /* 0x0000000a080a722b */ /* 0x000f08000000000a */
[----:B------:R-:W0:-:S04]  /*24cd0*/  DFMA R6, R6, R8, 1 ;  /* 0x3ff000000606742b */ /* 0x000e080000000008 */
[----:B------:R0:W0:Y:S01]  /*24ce0*/  DFMA R4, R2, R4, R4 ;  /* 0x000000040204722b */ /* 0x0000220000000004 */
[----:B------:R-:W-:Y:S04]  /*24cf0*/  STL.64 [R1+0x410], R18 ;  /* 0x0004101201007387 */ /* 0x000fe80000100a00 */
[----:B0-----:R-:W3:Y:S04]  /*24d00*/  LDL.LU.64 R2, [R1+0x220] ;  /* 0x0002200001027983 */ /* 0x001ee80000300a00 */
[----:B------:R-:W-:Y:S04]  /*24d10*/  STL.64 [R1+0x420], R16 ;  /* 0x0004201001007387 */ /* 0x000fe80000100a00 */
[----:B------:R0:W-:Y:S04]  /*24d20*/  STL.64 [R1+0x1140], R34 ;  /* 0x0011402201007387 */ /* 0x0001e80000100a00 */
[----:B-1----:R1:W-:Y:S04]  /*24d30*/  STL.64 [R1+0x3f8], R12 ;  /* 0x0003f80c01007387 */ /* 0x0023e80000100a00 */
[----:B----4-:R4:W-:Y:S04]  /*24d40*/  STL.64 [R1+0x408], R10 ;  /* 0x0004080a01007387 */ /* 0x0109e80000100a00 */
[----:B0-----:R-:W3:Y:S04]  /*24d50*/  LDL.LU.64 R34, [R1+0x218] ;  /* 0x0002180001227983 */ /* 0x001ee80000300a00 */
[----:B------:R0:W-:Y:S04]  /*24d60*/  STL.64 [R1+0x3e8], R6 ;  /* 0x0003e80601007387 */ /* 0x0001e80000100a00 */
[----:B------:R0:W-:Y:S04]  /*24d70*/  STL.64 [R1+0x3f0], R4 ;  /* 0x0003f00401007387 */ /* 0x0001e80000100a00 */
[----:B------:R-:W3:Y:S04]  /*24d80*/  LDL.LU.64 R18, [R1+0xf8] ;  /* 0x0000f80001127983 */ /* 0x000ee80000300a00 */
[----:B------:R-:W3:Y:S04]  /*24d90*/  LDL.LU.64 R16, [R1+0x6d0] ;  /* 0x0006d00001107983 */ /* 0x000ee80000300a00 */
[----:B------:R-:W3:Y:S04]  /*24da0*/  LDL.LU.64 R14, [R1+0x230] ;  /* 0x00023000010e7983 */ /* 0x000ee80000300a00 */
[----:B-1----:R-:W3:Y:S04]  /*24db0*/  LDL.LU.64 R12, [R1+0xf0] ;  /* 0x0000f000010c7983 */ /* 0x002ee80000300a00 */
[----:B----4-:R-:W4:Y:S04]  /*24dc0*/  LDL.LU.64 R10, [R1+0x6c8] ;  /* 0x0006c800010a7983 */ /* 0x010f280000300a00 */
[----:B------:R-:W4:Y:S04]  /*24dd0*/  LDL.LU.64 R8, [R1+0x228] ;  /* 0x0002280001087983 */ /* 0x000f280000300a00 */
[----:B0-----:R-:W4:Y:S04]  /*24de0*/  LDL.LU.64 R6, [R1+0xe8] ;  /* 0x0000e80001067983 */ /* 0x001f280000300a00 */
[----:B------:R-:W4:Y:S04]  /*24df0*/  LDL.LU.64 R4, [R1+0x6c0] ;  /* 0x0006c00001047983 */ /* 0x000f280000300a00 */
[----:B--2---:R0:W-:Y:S04]  /*24e00*/  STL.64 [R1+0x1150], R36 ;  /* 0x0011502401007387 */ /* 0x0041e80000100a00 */
[----:B0-----:R-:W2:Y:S01]  /*24e10*/  LDL.LU.64 R36, [R1+0xe0] ;  /* 0x0000e00001247983 */ /* 0x001ea20000300a00 */
[----:B------:R0:W1:-:S03]  /*24e20*/  DFMA R30, R30, R32, 1 ;  /* 0x3ff000001e1e742b */ /* 0x0000460000000020 */
[----:B0-----:R-:W2:Y:S04]  /*24e30*/  LDL.LU.64 R32, [R1+0x208] ;  /* 0x0002080001207983 */ /* 0x001ea80000300a00 */
[----:B-1----:R0:W-:Y:S01]  /*24e40*/  STL.64 [R1+0x398], R30 ;  /* 0x0003981e01007387 */ /* 0x0021e20000100a00 */
[----:B------:R-:W1:-:S03]  /*24e50*/  DFMA R28, R26, R28, R28 ;  /* 0x0000001c1a1c722b */ /* 0x000e46000000001c */
[----:B0-----:R-:W2:Y:S01]  /*24e60*/  LDL.LU.64 R30, [R1+0xc8] ;  /* 0x0000c800011e7983 */ /* 0x001ea20000300a00 */
[----:B---3--:R0:W3:-:S03]  /*24e70*/  DFMA R24, R24, R26, 1 ;  /* 0x3ff000001818742b */ /* 0x0080c6000000001a */
[----:B0-----:R-:W2:Y:S01]  /*24e80*/  LDL.LU.64 R26, [R1+0x200] ;  /* 0x00020000011a7983 */ /* 0x001ea20000300a00 */
[----:B------:R-:W0:-:S03]  /*24e90*/  DFMA R22, R20, R22, R22 ;  /* 0x000000161416722b */ /* 0x000e060000000016 */
[----:B-1----:R1:W-:Y:S04]  /*24ea0*/  STL.64 [R1+0x3a8], R28 ;  /* 0x0003a81c01007387 */ /* 0x0023e80000100a00 */
[----:B---3--:R3:W-:Y:S04]  /*24eb0*/  STL.64 [R1+0x388], R24 ;  /* 0x0003881801007387 */ /* 0x0087e80000100a00 */
[----:B0-----:R-:W-:Y:S04]  /*24ec0*/  STL.64 [R1+0x390], R22 ;  /* 0x0003901601007387 */ /* 0x001fe80000100a00 */
[----:B-1----:R-:W2:Y:S04]  /*24ed0*/  LDL.LU.64 R28, [R1+0x690] ;  /* 0x00069000011c7983 */ /* 0x002ea80000300a00 */
[----:B---3--:R-:W3:Y:S04]  /*24ee0*/  LDL.LU.64 R24, [R1+0xc0] ;  /* 0x0000c00001187983 */ /* 0x008ee80000300a00 */
[----:B------:R0:W-:Y:S02]  /*24ef0*/  STL.64 [R1+0x1158], R34 ;  /* 0x0011582201007387 */ /* 0x0001e40000100a00 */
[----:B0-----:R-:W-:-:S02]  /*24f00*/  IMAD.MOV.U32 R34, RZ, RZ, R2 ;  /* 0x000000ffff227224 */ /* 0x001fc400078e0002 */
[----:B------:R-:W-:Y:S01]  /*24f10*/  IMAD.MOV.U32 R35, RZ, RZ, R3 ;  /* 0x000000ffff237224 */ /* 0x000fe200078e0003 */
[----:B------:R-:W0:-:S04]  /*24f20*/  DFMA R18, R18, R20, 1 ;  /* 0x3ff000001212742b */ /* 0x000e080000000014 */
[----:B------:R-:W1:-:S04]  /*24f30*/  DFMA R16, R14, R16, R16 ;  /* 0x000000100e10722b */ /* 0x000e480000000010 */
[----:B------:R-:W1:Y:S01]  /*24f40*/  DFMA R12, R12, R14, 1 ;  /* 0x3ff000000c0c742b */ /* 0x000e62000000000e */
[----:B0-----:R-:W-:Y:S03]  /*24f50*/  STL.64 [R1+0x370], R18 ;  /* 0x0003701201007387 */ /* 0x001fe60000100a00 */
[----:B----4-:R-:W0:-:S04]  /*24f60*/  DFMA R10, R8, R10, R10 ;  /* 0x0000000a080a722b */ /* 0x010e08000000000a */
[----:B------:R-:W4:-:S04]  /*24f70*/  DFMA R6, R6, R8, 1 ;  /* 0x3ff000000606742b */ /* 0x000f080000000008 */
[----:B------:R-:W0:Y:S01]  /*24f80*/  DFMA R4, R2, R4, R4 ;  /* 0x000000040204722b */ /* 0x000e220000000004 */
[----:B-1----:R-:W-:Y:S04]  /*24f90*/  STL.64 [R1+0x380], R16 ;  /* 0x0003801001007387 */ /* 0x002fe80000100a00 */
[----:B------:R-:W-:Y:S04]  /*24fa0*/  STL.64 [R1+0x360], R12 ;  /* 0x0003600c01007387 */ /* 0x000fe80000100a00 */
[----:B0-----:R-:W-:Y:S04]  /*24fb0*/  STL.64 [R1+0x368], R10 ;  /* 0x0003680a01007387 */ /* 0x001fe80000100a00 */
[----:B----4-:R0:W-:Y:S04]  /*24fc0*/  STL.64 [R1+0x348], R6 ;  /* 0x0003480601007387 */ /* 0x0101e80000100a00 */
[----:B------:R1:W-:Y:S04]  /*24fd0*/  STL.64 [R1+0x358], R4 ;  /* 0x0003580401007387 */ /* 0x0003e80000100a00 */
[----:B------:R-:W4:Y:S04]  /*24fe0*/  LDL.LU.64 R22, [R1+0x680] ;  /* 0x0006800001167983 */ /* 0x000f280000300a00 */
[----:B------:R-:W3:Y:S04]  /*24ff0*/  LDL.LU.64 R8, [R1+0x668] ;  /* 0x0006680001087983 */ /* 0x000ee80000300a00 */
[----:B0-----:R-:W3:Y:S04]  /*25000*/  LDL.LU.64 R6, [R1+0x1e8] ;  /* 0x0001e80001067983 */ /* 0x001ee80000300a00 */
[----:B-1----:R-:W3:Y:S04]  /*25010*/  LDL.LU.64 R4, [R1+0xa8] ;  /* 0x0000a80001047983 */ /* 0x002ee80000300a00 */
[----:B------:R-:W3:Y:S04]  /*25020*/  LDL.LU.64 R2, [R1+0x660] ;  /* 0x0006600001027983 */ /* 0x000ee80000300a00 */
[----:B------:R-:W3:Y:S04]  /*25030*/  LDL.LU.64 R10, [R1+0x1e0] ;  /* 0x0001e000010a7983 */ /* 0x000ee80000300a00 */
[----:B------:R-:W3:Y:S04]  /*25040*/  LDL.LU.64 R20, [R1+0x1f8] ;  /* 0x0001f80001147983 */ /* 0x000ee80000300a00 */
[----:B------:R-:W3:Y:S04]  /*25050*/  LDL.LU.64 R18, [R1+0xb8] ;  /* 0x0000b80001127983 */ /* 0x000ee80000300a00 */
[----:B------:R-:W3:Y:S04]  /*25060*/  LDL.LU.64 R16, [R1+0x678] ;  /* 0x0006780001107983 */ /* 0x000ee80000300a00 */
[----:B------:R-:W3:Y:S04]  /*25070*/  LDL.LU.64 R14, [R1+0x1f0] ;  /* 0x0001f000010e7983 */ /* 0x000ee80000300a00 */
[----:B------:R-:W3:Y:S01]  /*25080*/  LDL.LU.64 R12, [R1+0xb0] ;  /* 0x0000b000010c7983 */ /* 0x000ee20000300a00 */
[----:B--2---:R0:W1:-:S03]  /*25090*/  DFMA R36, R36, R34, 1 ;  /* 0x3ff000002424742b */ /* 0x0040460000000022 */
[----:B0-----:R-:W2:Y:S04]  /*250a0*/  LDL.LU.64 R34, [R1+0x1158] ;  /* 0x0011580001227983 */ /* 0x001ea80000300a00 */
        /* <DEDUP_REMOVED lines=8> */
[----:B0-----:R-:W2:Y:S01]  /*25130*/  LDL.LU.64 R36, [R1+0x1138] ;  /* 0x0011380001247983 */ /* 0x001ea20000300a00 */
[----:B---3--:R-:W-:-:S04]  /*25140*/  DFMA R8, R6, R8, R8 ;  /* 0x000000080608722b */ /* 0x008fc80000000008 */
[----:B------:R-:W0:-:S04]  /*25150*/  DFMA R4, R4, R6, 1 ;  /* 0x3ff000000404742b */ /* 0x000e080000000006 */
[----:B------:R1:W3:Y:S02]  /*25160*/  DFMA R6, R10, R2, R2 ;  /* 0x000000020a06722b */ /* 0x0002e40000000002 */
[----:B-1----:R-:W4:Y:S04]  /*25170*/  LDL.LU.64 R2, [R1+0xa0] ;  /* 0x0000a00001027983 */ /* 0x002f280000300a00 */
[----:B0-----:R0:W-:Y:S04]  /*25180*/  STL.64 [R1+0x2b8], R4 ;  /* 0x0002b80401007387 */ /* 0x0011e80000100a00 */
[----:B---3--:R1:W-:Y:S04]  /*25190*/  STL.64 [R1+0x2c0], R6 ;  /* 0x0002c00601007387 */ /* 0x0083e80000100a00 */
[----:B0-----:R-:W3:Y:S04]  /*251a0*/  LDL.LU.64 R4, [R1+0x98] ;  /* 0x0000980001047983 */ /* 0x001ee80000300a00 */
[----:B-1----:R-:W4:Y:S01]  /*251b0*/  LDL.LU.64 R6, [R1+0x648] ;  /* 0x0006480001067983 */ /* 0x002f220000300a00 */
[----:B--2---:R-:W0:-:S07]  /*251c0*/  DFMA R36, R34, R36, R36 ;  /* 0x000000242224722b */ /* 0x004e0e0000000024 */
[----:B0-----:R0:W-:Y:S04]  /*251d0*/  STL.64 [R1+0x330], R36 ;  /* 0x0003302401007387 */ /* 0x0011e80000100a00 */
[----:B0-----:R-:W2:Y:S04]  /*251e0*/  LDL.LU.64 R36, [R1+0x1130] ;  /* 0x0011300001247983 */ /* 0x001ea80000300a00 */
[----:B---3--:R0:W-:Y:S04]  /*251f0*/  STL.64 [R1+0x1120], R4 ;  /* 0x0011200401007387 */ /* 0x0081e80000100a00 */
[----:B----4-:R1:W-:Y:S04]  /*25200*/  STL.64 [R1+0x1118], R6 ;  /* 0x0011180601007387 */ /* 0x0103e80000100a00 */
[----:B0-----:R-:W3:Y:S04]  /*25210*/  LDL.LU.64 R4, [R1+0x658] ;  /* 0x0006580001047983 */ /* 0x001ee80000300a00 */
[----:B-1----:R-:W3:Y:S01]  /*25220*/  LDL.LU.64 R6, [R1+0x1d8] ;  /* 0x0001d80001067983 */ /* 0x002ee20000300a00 */
[----:B--2---:R0:W-:-:S03]  /*25230*/  DFMA R36, R36, R34, 1 ;  /* 0x3ff000002424742b */ /* 0x0041c60000000022 */
[----:B0-----:R-:W2:Y:S01]  /*25240*/  LDL.LU.64 R34, [R1+0x1128] ;  /* 0x0011280001227983 */ /* 0x001ea20000300a00 */
[----:B------:R-:W0:-:S04]  /*25250*/  DFMA R30, R30, R32, 1 ;  /* 0x3ff000001e1e742b */ /* 0x000e080000000020 */
[----:B------:R-:W-:-:S03]  /*25260*/  DFMA R28, R26, R28, R28 ;  /* 0x0000001c1a1c722b */ /* 0x000fc6000000001c */
[----:B0-----:R0:W-:Y:S01]  /*25270*/  STL.64 [R1+0x2f8], R30 ;  /* 0x0002f81e01007387 */ /* 0x0011e20000100a00 */
[----:B---3--:R-:W1:-:S03]  /*25280*/  DFMA R4, R6, R4, R4 ;  /* 0x000000040604722b */ /* 0x008e460000000004 */
[----:B0-----:R-:W3:Y:S04]  /*25290*/  LDL.LU.64 R30, [R1+0x308] ;  /* 0x00030800011e7983 */ /* 0x001ee80000300a00 */
[----:B-1----:R0:W-:Y:S04]  /*252a0*/  STL.64 [R1+0x2b0], R4 ;  /* 0x0002b00401007387 */ /* 0x0021e80000100a00 */
[----:B------:R1:W-:Y:S04]  /*252b0*/  STL.64 [R1+0x300], R28 ;  /* 0x0003001c01007387 */ /* 0x0003e80000100a00 */
[----:B0-----:R-:W4:Y:S04]  /*252c0*/  LDL.LU.64 R4, [R1+0x1120] ;  /* 0x0011200001047983 */ /* 0x001f280000300a00 */
[----:B-1----:R-:W3:Y:S01]  /*252d0*/  LDL.LU.64 R28, [R1+0x88] ;  /* 0x00008800011c7983 */ /* 0x002ee20000300a00 */
[----:B--2---:R0:W-:-:S03]  /*252e0*/  DFMA R34, R32, R34, R34 ;  /* 0x000000222022722b */ /* 0x0041c60000000022 */
[----:B0-----:R-:W2:Y:S01]  /*252f0*/  LDL.LU.64 R32, [R1+0x650] ;  /* 0x0006500001207983 */ /* 0x001ea20000300a00 */
[----:B------:R-:W0:-:S04]  /*25300*/  DFMA R10, R2, R10, 1 ;  /* 0x3ff00000020a742b */ /* 0x000e08000000000a */
[----:B------:R-:W1:Y:S01]  /*25310*/  DFMA R18, R18, R20, 1 ;  /* 0x3ff000001212742b */ /* 0x000e620000000014 */
[----:B------:R1:W-:Y:S03]  /*25320*/  STL.64 [R1+0x310], R36 ;  /* 0x0003102401007387 */ /* 0x0003e60000100a00 */
[----:B------:R-:W-:Y:S01]  /*25330*/  DFMA R16, R14, R16, R16 ;  /* 0x000000100e10722b */ /* 0x000fe20000000010 */
[----:B0-----:R0:W-:Y:S04]  /*25340*/  STL.64 [R1+0x2a8], R10 ;  /* 0x0002a80a01007387 */ /* 0x0011e80000100a00 */
[----:B------:R0:W-:Y:S04]  /*25350*/  STL.64 [R1+0x318], R34 ;  /* 0x0003182201007387 */ /* 0x0001e80000100a00 */
[----:B-1----:R-:W2:Y:S04]  /*25360*/  LDL.LU.64 R36, [R1+0x1d0] ;  /* 0x0001d00001247983 */ /* 0x002ea80000300a00 */
[----:B0-----:R-:W2:Y:S04]  /*25370*/  LDL.LU.64 R10, [R1+0x3a0] ;  /* 0x0003a000010a7983 */ /* 0x001ea80000300a00 */
[----:B------:R-:W2:Y:S01]  /*25380*/  LDL.LU.64 R34, [R1+0x90] ;  /* 0x0000900001227983 */ /* 0x000ea20000300a00 */
[----:B----4-:R-:W0:-:S04]  /*25390*/  DFMA R4, R4, R6, 1 ;  /* 0x3ff000000404742b */ /* 0x010e080000000006 */
[----:B---3--:R-:W-:Y:S01]  /*253a0*/  DFMA R28, R28, R30, 1 ;  /* 0x3ff000001c1c742b */ /* 0x008fe2000000001e */
[----:B------:R-:W-:Y:S04]  /*253b0*/  STL.64 [R1+0x2d8], R18 ;  /* 0x0002d81201007387 */ /* 0x000fe80000100a00 */
[----:B0-----:R0:W-:Y:S01]  /*253c0*/  STL.64 [R1+0x298], R4 ;  /* 0x0002980401007387 */ /* 0x0011e20000100a00 */
[----:B------:R1:W-:-:S03]  /*253d0*/  DFMA R22, R20, R22, R22 ;  /* 0x000000161416722b */ /* 0x0003c60000000016 */
[----:B------:R3:W-:Y:S01]  /*253e0*/  STL.64 [R1+0x2e0], R16 ;  /* 0x0002e01001007387 */ /* 0x0007e20000100a00 */
[----:B------:R-:W4:-:S03]  /*253f0*/  DFMA R24, R24, R26, 1 ;  /* 0x3ff000001818742b */ /* 0x000f06000000001a */
[----:B-1----:R-:W2:Y:S04]  /*25400*/  LDL.LU.64 R20, [R1+0x628] ;  /* 0x0006280001147983 */ /* 0x002ea80000300a00 */
[----:B0-----:R-:W2:Y:S01]  /*25410*/  LDL.LU.64 R4, [R1+0x68] ;  /* 0x0000680001047983 */ /* 0x001ea20000300a00 */
[----:B------:R0:W1:-:S03]  /*25420*/  DFMA R12, R12, R14, 1 ;  /* 0x3ff000000c0c742b */ /* 0x000046000000000e */
[----:B------:R-:W2:Y:S04]  /*25430*/  LDL.LU.64 R18, [R1+0x350] ;  /* 0x0003500001127983 */ /* 0x000ea80000300a00 */
[----:B------:R1:W-:Y:S04]  /*25440*/  STL.64 [R1+0x2d0], R8 ;  /* 0x0002d00801007387 */ /* 0x0003e80000100a00 */
[----:B---3--:R-:W3:Y:S04]  /*25450*/  LDL.LU.64 R16, [R1+0x78] ;  /* 0x0000780001107983 */ /* 0x008ee80000300a00 */
[----:B0-----:R-:W3:Y:S04]  /*25460*/  LDL.LU.64 R14, [R1+0x378] ;  /* 0x00037800010e7983 */ /* 0x001ee80000300a00 */
[----:B-1----:R-:W3:Y:S04]  /*25470*/  LDL.LU.64 R8, [R1+0x620] ;  /* 0x0006200001087983 */ /* 0x002ee80000300a00 */
[----:B------:R-:W3:Y:S04]  /*25480*/  LDL.LU.64 R2, [R1+0x610] ;  /* 0x0006100001027983 */ /* 0x000ee80000300a00 */
[----:B----4-:R0:W-:Y:S04]  /*25490*/  STL.64 [R1+0x2e8], R24 ;  /* 0x0002e81801007387 */ /* 0x0101e80000100a00 */
[----:B------:R1:W-:Y:S04]  /*254a0*/  STL.64 [R1+0x2c8], R12 ;  /* 0x0002c80c01007387 */ /* 0x0003e80000100a00 */
[----:B------:R-:W4:Y:S04]  /*254b0*/  LDL.LU.64 R26, [R1+0x630] ;  /* 0x00063000011a7983 */ /* 0x000f280000300a00 */
[----:B0-----:R-:W4:Y:S04]  /*254c0*/  LDL.LU.64 R24, [R1+0x328] ;  /* 0x0003280001187983 */ /* 0x001f280000300a00 */
[----:B-1----:R-:W4:Y:S01]  /*254d0*/  LDL.LU.64 R12, [R1+0x70] ;  /* 0x00007000010c7983 */ /* 0x002f220000300a00 */
[----:B--2---:R0:W1:-:S03]  /*254e0*/  DFMA R32, R30, R32, R32 ;  /* 0x000000201e20722b */ /* 0x0040460000000020 */
[----:B------:R-:W2:Y:S04]  /*254f0*/  LDL.LU.64 R6, [R1+0x1118] ;  /* 0x0011180001067983 */ /* 0x000ea80000300a00 */
[----:B0-----:R-:W2:Y:S04]  /*25500*/  LDL.LU.64 R30, [R1+0x418] ;  /* 0x00041800011e7983 */ /* 0x001ea80000300a00 */
[----:B-1----:R0:W-:Y:S04]  /*25510*/  STL.64 [R1+0x290], R32 ;  /* 0x0002902001007387 */ /* 0x0021e80000100a00 */
[----:B0-----:R-:W2:Y:S01]  /*25520*/  LDL.LU.64 R32, [R1+0x5f8] ;  /* 0x0005f80001207983 */ /* 0x001ea20000300a00 */
[----:B------:R-:W0:-:S03]  /*25530*/  DFMA R34, R34, R36, 1 ;  /* 0x3ff000002222742b */ /* 0x000e060000000024 */
[----:B------:R1:W-:Y:S04]  /*25540*/  STL.64 [R1+0x2f0], R22 ;  /* 0x0002f01601007387 */ /* 0x0003e80000100a00 */
[----:B0-----:R0:W-:Y:S04]  /*25550*/  STL.64 [R1+0x220], R34 ;  /* 0x0002202201007387 */ /* 0x0011e80000100a00 */
[----:B-1----:R-:W2:Y:S04]  /*25560*/  LDL.LU.64 R22, [R1+0x80] ;  /* 0x0000800001167983 */ /* 0x002ea80000300a00 */
[----:B0-----:R-:W2:Y:S01]  /*25570*/  LDL.LU.64 R34, [R1+0x3d8] ;  /* 0x0003d80001227983 */ /* 0x001ea20000300a00 */
[----:B------:R-:W0:-:S04]  /*25580*/  DFMA R4, R4, R10, 1 ;  /* 0x3ff000000404742b */ /* 0x000e08000000000a */
[----:B------:R-:W-:-:S03]  /*25590*/  DFMA R20, R18, R20, R20 ;  /* 0x000000141214722b */ /* 0x000fc60000000014 */
[----:B0-----:R0:W-:Y:S01]  /*255a0*/  STL.64 [R1+0x1f8], R4 ;  /* 0x0001f80401007387 */ /* 0x0011e20000100a00 */
[----:B---3--:R-:W-:-:S03]  /*255b0*/  DFMA R18, R16, R18, 1 ;  /* 0x3ff000001012742b */ /* 0x008fc60000000012 */
[----:B0-----:R-:W3:Y:S01]  /*255c0*/  LDL.LU.64 R4, [R1+0x458] ;  /* 0x0004580001047983 */ /* 0x001ee20000300a00 */
[----:B------:R0:W1:-:S03]  /*255d0*/  DFMA R16, R14, R8, R8 ;  /* 0x000000080e10722b */ /* 0x0000460000000008 */
[----:B0-----:R-:W3:Y:S01]  /*255e0*/  LDL.LU.64 R8, [R1+0x608] ;  /* 0x0006080001087983 */ /* 0x001ee20000300a00 */
[----:B------:R-:W0:-:S03]  /*255f0*/  DFMA R2, R10, R2, R2 ;  /* 0x000000020a02722b */ /* 0x000e060000000002 */
[----:B-1----:R1:W-:Y:S04]  /*25600*/  STL.64 [R1+0x278], R16 ;  /* 0x0002781001007387 */ /* 0x0023e80000100a00 */
[----:B0-----:R0:W-:Y:S04]  /*25610*/  STL.64 [R1+0x270], R2 ;  /* 0x0002700201007387 */ /* 0x0011e80000100a00 */
[----:B------:R4:W-:Y:S04]  /*25620*/  STL.64 [R1+0x218], R28 ;  /* 0x0002181c01007387 */ /* 0x0009e80000100a00 */
[----:B-1----:R-:W3:Y:S01]  /*25630*/  LDL.LU.64 R16, [R1+0x50] ;  /* 0x0000500001107983 */ /* 0x002ee20000300a00 */
[----:B----4-:R-:W1:-:S03]  /*25640*/  DFMA R26, R24, R26, R26 ;  /* 0x0000001a181a722b */ /* 0x010e46000000001a */
[----:B0-----:R-:W4:Y:S01]  /*25650*/  LDL.LU.64 R2, [R1+0x400] ;  /* 0x0004000001027983 */ /* 0x001f220000300a00 */
[----:B------:R0:W-:-:S03]  /*25660*/  DFMA R12, R12, R14, 1 ;  /* 0x3ff000000c0c742b */ /* 0x0001c6000000000e */
[----:B0-----:R-:W4:Y:S04]  /*25670*/  LDL.LU.64 R14, [R1+0x600] ;  /* 0x00060000010e7983 */ /* 0x001f280000300a00 */
[----:B-1----:R0:W-:Y:S04]  /*25680*/  STL.64 [R1+0x288], R26 ;  /* 0x0002881a01007387 */ /* 0x0021e80000100a00 */
[----:B------:R-:W4:Y:S04]  /*25690*/  LDL.LU.64 R28, [R1+0x5f0] ;  /* 0x0005f000011c7983 */ /* 0x000f280000300a00 */
[----:B------:R-:W4:Y:S04]  /*256a0*/  LDL.LU.64 R10, [R1+0x38] ;  /* 0x00003800010a7983 */ /* 0x000f280000300a00 */
[----:B0-----:R-:W4:Y:S01]  /*256b0*/  LDL.LU.64 R26, [R1+0x440] ;  /* 0x00044000011a7983 */ /* 0x001f220000300a00 */
[----:B--2---:R-:W0:-:S07]  /*256c0*/  DFMA R32, R30, R32, R32 ;  /* 0x000000201e20722b */ /* 0x004e0e0000000020 */
[----:B0-----:R0:W-:Y:S04]  /*256d0*/  STL.64 [R1+0x258], R32 ;  /* 0x0002582001007387 */ /* 0x0011e80000100a00 */
[----:B0-----:R-:W2:Y:S01]  /*256e0*/  LDL.LU.64 R32, [R1+0x10f0] ;  /* 0x0010f00001207983 */ /* 0x001ea20000300a00 */
[----:B------:R-:W0:-:S03]  /*256f0*/  DFMA R22, R22, R24, 1 ;  /* 0x3ff000001616742b */ /* 0x000e060000000018 */
[----:B------:R-:W-:Y:S04]  /*25700*/  STL.64 [R1+0x280], R20 ;  /* 0x0002801401007387 */ /* 0x000fe80000100a00 */
[----:B------:R1:W-:Y:S04]  /*25710*/  STL.64 [R1+0x208], R18 ;  /* 0x0002081201007387 */ /* 0x0003e80000100a00 */
[----:B0-----:R0:W-:Y:S04]  /*25720*/  STL.64 [R1+0x210], R22 ;  /* 0x0002101601007387 */ /* 0x0011e80000100a00 */
[----:B------:R0:W-:Y:S04]  /*25730*/  STL.64 [R1+0x200], R12 ;  /* 0x0002000c01007387 */ /* 0x0001e80000100a00 */
[----:B-1----:R-:W2:Y:S04]  /*25740*/  LDL.LU.64 R18, [R1+0x60] ;  /* 0x0000600001127983 */ /* 0x002ea80000300a00 */
[----:B0-----:R-:W2:Y:S04]  /*25750*/  LDL.LU.64 R22, [R1+0x5d8] ;  /* 0x0005d80001167983 */ /* 0x001ea80000300a00 */
[----:B------:R-:W2:Y:S04]  /*25760*/  LDL.LU.64 R12, [R1+0x58] ;  /* 0x00005800010c7983 */ /* 0x000ea80000300a00 */
[----:B------:R-:W2:Y:S01]  /*25770*/  LDL.LU.64 R24, [R1+0x5e8] ;  /* 0x0005e80001187983 */ /* 0x000ea20000300a00 */
[----:B---3--:R0:W1:-:S03]  /*25780*/  DFMA R20, R34, R8, R8 ;  /* 0x000000082214722b */ /* 0x0080460000000008 */
[----:B0-----:R-:W3:Y:S04]  /*25790*/  LDL.LU.64 R8, [R1+0x5d0] ;  /* 0x0005d00001087983 */ /* 0x001ee80000300a00 */
[----:B-1----:R0:W-:Y:S01]  /*257a0*/  STL.64 [R1+0x268], R20 ;  /* 0x0002681401007387 */ /* 0x0021e20000100a00 */
[----:B------:R1:W-:-:S03]  /*257b0*/  DFMA R16, R16, R30, 1 ;  /* 0x3ff000001010742b */ /* 0x0003c6000000001e */
[----:B-1----:R-:W3:Y:S04]  /*257c0*/  LDL.LU.64 R30, [R1+0x10e8] ;  /* 0x0010e800011e7983 */ /* 0x002ee80000300a00 */
[----:B0-----:R-:W3:Y:S01]  /*257d0*/  LDL.LU.64 R20, [R1+0x498] ;  /* 0x0004980001147983 */ /* 0x001ee20000300a00 */
[----:B----4-:R-:W0:-:S07]  /*257e0*/  DFMA R14, R2, R14, R14 ;  /* 0x0000000e020e722b */ /* 0x010e0e000000000e */
[----:B0-----:R0:W-:Y:S01]  /*257f0*/  STL.64 [R1+0x260], R14 ;  /* 0x0002600e01007387 */ /* 0x0011e20000100a00 */
[----:B------:R-:W1:-:S03]  /*25800*/  DFMA R28, R26, R28, R28 ;  /* 0x0000001c1a1c722b */ /* 0x000e46000000001c */
[----:B0-----:R-:W3:Y:S01]  /*25810*/  LDL.LU.64 R14, [R1+0x4c0] ;  /* 0x0004c000010e7983 */ /* 0x001ee20000300a00 */
[----:B------:R0:W-:-:S03]  /*25820*/  DFMA R10, R10, R26, 1 ;  /* 0x3ff000000a0a742b */ /* 0x0001c6000000001a */
[----:B0-----:R-:W3:Y:S04]  /*25830*/  LDL.LU.64 R26, [R1+0x10d8] ;  /* 0x0010d800011a7983 */ /* 0x001ee80000300a00 */
[----:B-1----:R0:W-:Y:S04]  /*25840*/  STL.64 [R1+0x250], R28 ;  /* 0x0002501c01007387 */ /* 0x0021e80000100a00 */
[----:B0-----:R-:W3:Y:S01]  /*25850*/  LDL.LU.64 R28, [R1+0x10e0] ;  /* 0x0010e000011c7983 */ /* 0x001ee20000300a00 */
[----:B--2---:R-:W0:-:S07]  /*25860*/  DFMA R32, R32, R4, 1 ;  /* 0x3ff000002020742b */ /* 0x004e0e0000000004 */
[----:B0-----:R0:W-:Y:S04]  /*25870*/  STL.64 [R1+0x1e8], R32 ;  /* 0x0001e82001007387 */ /* 0x0011e80000100a00 */
[----:B0-----:R-:W2:Y:S01]  /*25880*/  LDL.LU.64 R32, [R1+0x480] ;  /* 0x0004800001207983 */ /* 0x001ea20000300a00 */
[----:B------:R-:W0:-:S04]  /*25890*/  DFMA R18, R18, R34, 1 ;  /* 0x3ff000001212742b */ /* 0x000e080000000022 */
[----:B------:R-:W1:-:S03]  /*258a0*/  DFMA R12, R12, R2, 1 ;  /* 0x3ff000000c0c742b */ /* 0x000e460000000002 */
[----:B0-----:R0:W-:Y:S01]  /*258b0*/  STL.64 [R1+0x1c0], R18 ;  /* 0x0001c01201007387 */ /* 0x0011e20000100a00 */
[----:B------:R-:W0:-:S03]  /*258c0*/  DFMA R24, R4, R24, R24 ;  /* 0x000000180418722b */ /* 0x000e060000000018 */
[----:B------:R-:W-:Y:S04]  /*258d0*/  STL.64 [R1+0x1f0], R10 ;  /* 0x0001f00a01007387 */ /* 0x000fe80000100a00 */
[----:B-1----:R1:W-:Y:S04]  /*258e0*/  STL.64 [R1+0x1b8], R12 ;  /* 0x0001b80c01007387 */ /* 0x0023e80000100a00 */
[----:B0-----:R-:W3:Y:S04]  /*258f0*/  LDL.LU.64 R18, [R1+0x5c8] ;  /* 0x0005c80001127983 */ /* 0x001ee80000300a00 */
[----:B------:R0:W-:Y:S04]  /*25900*/  STL.64 [R1+0x248], R24 ;  /* 0x0002481801007387 */ /* 0x0001e80000100a00 */
[----:B-1----:R-:W3:Y:S04]  /*25910*/  LDL.LU.64 R12, [R1+0x5c0] ;  /* 0x0005c000010c7983 */ /* 0x002ee80000300a00 */
[----:B------:R-:W3:Y:S04]  /*25920*/  LDL.LU.64 R10, [R1+0x10d0] ;  /* 0x0010d000010a7983 */ /* 0x000ee80000300a00 */
[----:B0-----:R-:W3:Y:S04]  /*25930*/  LDL.LU.64 R24, [R1+0x10c8] ;  /* 0x0010c80001187983 */ /* 0x001ee80000300a00 */
[----:B------:R-:W3:Y:S01]  /*25940*/  LDL.LU.64 R34, [R1+0x1100] ;  /* 0x0011000001227983 */ /* 0x000ee20000300a00 */
[----:B--2---:R-:W0:-:S04]  /*25950*/  DFMA R22, R32, R22, R22 ;  /* 0x000000162016722b */ /* 0x004e080000000016 */
[----:B------:R1:W-:Y:S01]  /*25960*/  DFMA R6, R36, R6, R6 ;  /* 0x000000062406722b */ /* 0x0003e20000000006 */
[----:B------:R-:W-:Y:S03]  /*25970*/  STL.64 [R1+0x50], R16 ;  /* 0x0000501001007387 */ /* 0x000fe60000100a00 */
[----:B---3--:R-:W-:Y:S01]  /*25980*/  DFMA R32, R30, R32, 1 ;  /* 0x3ff000001e20742b */ /* 0x008fe20000000020 */
[----:B0-----:R0:W-:Y:S03]  /*25990*/  STL.64 [R1+0x240], R22 ;  /* 0x0002401601007387 */ /* 0x0011e60000100a00 */
[----:B------:R2:W3:Y:S01]  /*259a0*/  DFMA R30, R20, R8, R8 ;  /* 0x00000008141e722b */ /* 0x0004e20000000008 */
[----:B-1----:R-:W4:Y:S04]  /*259b0*/  LDL.LU.64 R36, [R1+0x1108] ;  /* 0x0011080001247983 */ /* 0x002f280000300a00 */
[----:B--2---:R-:W2:Y:S04]  /*259c0*/  LDL.LU.64 R8, [R1+0x5b8] ;  /* 0x0005b80001087983 */ /* 0x004ea80000300a00 */
[----:B---3--:R1:W-:Y:S04]  /*259d0*/  STL.64 [R1+0x238], R30 ;  /* 0x0002381e01007387 */ /* 0x0083e80000100a00 */
[----:B0-----:R-:W3:Y:S01]  /*259e0*/  LDL.LU.64 R22, [R1+0x10b8] ;  /* 0x0010b80001167983 */ /* 0x001ee20000300a00 */
[----:B------:R-:W0:-:S03]  /*259f0*/  DFMA R18, R14, R18, R18 ;  /* 0x000000120e12722b */ /* 0x000e060000000012 */
[----:B------:R-:W2:Y:S01]  /*25a00*/  LDL.LU.64 R16, [R1+0x30] ;  /* 0x0000300001107983 */ /* 0x000ea20000300a00 */
[----:B-1----:R1:W-:Y:S01]  /*25a10*/  DFMA R30, R26, R14, 1 ;  /* 0x3ff000001a1e742b */ /* 0x0023e2000000000e */
[----:B------:R-:W-:Y:S02]  /*25a20*/  IMAD.MOV.U32 R3, RZ, RZ, 0x3de5db65 ;  /* 0x3de5db65ff037424 */ /* 0x000fe400078e00ff */
[----:B-1----:R-:W2:Y:S04]  /*25a30*/  LDL.LU.64 R26, [R1+0x520] ;  /* 0x00052000011a7983 */ /* 0x002ea80000300a00 */
[----:B------:R1:W-:Y:S04]  /*25a40*/  STL.64 [R1+0x38], R32 ;  /* 0x0000382001007387 */ /* 0x0003e80000100a00 */
[----:B------:R-:W4:Y:S04]  /*25a50*/  LDL.LU R5, [R1+0x848] ;  /* 0x0008480001057983 */ /* 0x000f280000300800 */
[----:B------:R0:W5:Y:S01]  /*25a60*/  LDL.LU R2, [R1+0x10f8] ;  /* 0x0010f80001027983 */ /* 0x0001620000300800 */
[----:B-1----:R1:W-:-:S03]  /*25a70*/  DFMA R32, R28, R20, 1 ;  /* 0x3ff000001c20742b */ /* 0x0023c60000000014 */
[----:B------:R0:W5:Y:S04]  /*25a80*/  LDL.LU R4, [R1+0x10c0] ;  /* 0x0010c00001047983 */ /* 0x0001680000300800 */
[----:B-1----:R-:W4:Y:S04]  /*25a90*/  LDL.LU.64 R28, [R1+0x4f0] ;  /* 0x0004f000011c7983 */ /* 0x002f280000300a00 */
[----:B0-----:R0:W-:Y:S04]  /*25aa0*/  STL.64 [R1+0x230], R18 ;  /* 0x0002301201007387 */ /* 0x0011e80000100a00 */
[----:B------:R-:W4:Y:S04]  /*25ab0*/  LDL.LU.64 R20, [R1+0x598] ;  /* 0x0005980001147983 */ /* 0x000f280000300a00 */
[----:B0-----:R-:W4:Y:S01]  /*25ac0*/  LDL.LU.64 R18, [R1+0x1c8] ;  /* 0x0001c80001127983 */ /* 0x001f220000300a00 */
[----:B--2---:R-:W-:-:S04]  /*25ad0*/  DFMA R8, R26, R8, R8 ;  /* 0x000000081a08722b */ /* 0x004fc80000000008 */
[----:B---3--:R0:W-:Y:S02]  /*25ae0*/  DFMA R26, R22, R26, 1 ;  /* 0x3ff00000161a742b */ /* 0x0081e4000000001a */
[----:B0-----:R-:W2:Y:S02]  /*25af0*/  LDL.LU.64 R22, [R1+0x578] ;  /* 0x0005780001167983 */ /* 0x001ea40000300a00 */
[----:B----4-:R-:W0:-:S04]  /*25b00*/  DFMA R12, R28, R12, R12 ;  /* 0x0000000c1c0c722b */ /* 0x010e08000000000c */
[----:B------:R1:W-:Y:S02]  /*25b10*/  DFMA R28, R24, R28, 1 ;  /* 0x3ff00000181c742b */ /* 0x0003e4000000001c */
[----:B-1----:R-:W3:Y:S01]  /*25b20*/  LDL.LU.64 R24, [R1+0x548] ;  /* 0x0005480001187983 */ /* 0x002ee20000300a00 */
[----:B------:R-:W-:Y:S01]  /*25b30*/  IMAD.MOV.U32 R14, RZ, RZ, 0x79785eba ;  /* 0x79785ebaff0e7424 */ /* 0x000fe200078e00ff */
[----:B------:R-:W-:Y:S02]  /*25b40*/  FSEL R15, R3, -0.082518599927425384521, !P6 ;  /* 0xbda8ff83030f7808 */ /* 0x000fe40007000000 */
[----:B0-----:R0:W-:Y:S02]  /*25b50*/  STL.64 [R1+0x228], R12 ;  /* 0x0002280c01007387 */ /* 0x0011e40000100a00 */
[----:B------:R-:W-:Y:S01]  /*25b60*/  FSEL R14, -R14, 4.2945490664224492434e-19, !P6 ;  /* 0x20fd81640e0e7808 */ /* 0x000fe20007000100 */
[----:B0-----:R-:W0:-:S06]  /*25b70*/  DMUL R12, R10, R10 ;  /* 0x0000000a0a0c7228 */ /* 0x001e0c0000000000 */
[C---:B0-----:R-:W0:Y:S01]  /*25b80*/  DFMA R14, R12.reuse, R14, R34 ;  /* 0x0000000e0c0e722b */ /* 0x041e220000000022 */
[----:B------:R1:W-:Y:S04]  /*25b90*/  STL.64 [R1+0x1e0], R8 ;  /* 0x0001e00801007387 */ /* 0x0003e80000100a00 */
[----:B------:R4:W-:Y:S01]  /*25ba0*/  STL.64 [R1+0x2a0], R6 ;  /* 0x0002a00601007387 */ /* 0x0009e20000100a00 */
[----:B0-----:R0:W0:-:S03]  /*25bb0*/  DFMA R14, R12, R14, R36 ;  /* 0x0000000e0c0e722b */ /* 0x0010060000000024 */
[----:B0-----:R-:W3:Y:S03]  /*25bc0*/  LDL.LU.64 R36, [R1+0x5e0] ;  /* 0x0005e00001247983 */ /* 0x001ee60000300a00 */
[----:B------:R0:W-:Y:S01]  /*25bd0*/  DFMA R14, R12, R14, R16 ;  /* 0x0000000e0c0e722b */ /* 0x0001e20000000010 */
[----:B-1----:R-:W3:Y:S04]  /*25be0*/  LDL.LU.64 R8, [R1+0x48] ;  /* 0x0000480001087983 */ /* 0x002ee80000300a00 */
[----:B0-----:R-:W3:Y:S04]  /*25bf0*/  LDL.LU.64 R16, [R1+0x10a8] ;  /* 0x0010a80001107983 */ /* 0x001ee80000300a00 */
[----:B----4-:R-:W4:Y:S04]  /*25c00*/  LDL.LU.64 R6, [R1+0x1110] ;  /* 0x0011100001067983 */ /* 0x010f280000300a00 */
[----:B------:R-:W4:Y:S01]  /*25c10*/  LDL.64 R34, [R1+0x40] ;  /* 0x0000400001227983 */ /* 0x000f220000100a00 */
[----:B--2---:R-:W0:-:S07]  /*25c20*/  DFMA R18, R22, R18, R18 ;  /* 0x000000121612722b */ /* 0x004e0e0000000012 */
[----:B0-----:R0:W-:Y:S04]  /*25c30*/  STL.64 [R1+0x1d0], R18 ;  /* 0x0001d01201007387 */ /* 0x0011e80000100a00 */
[----:B0-----:R-:W2:Y:S01]  /*25c40*/  LDL.LU.64 R18, [R1+0x10a0] ;  /* 0x0010a00001127983 */ /* 0x001ea20000300a00 */
[----:B---3--:R-:W0:-:S07]  /*25c50*/  DFMA R20, R24, R20, R20 ;  /* 0x000000141814722b */ /* 0x008e0e0000000014 */
[----:B0-----:R0:W-:Y:S04]  /*25c60*/  STL.64 [R1+0x1d8], R20 ;  /* 0x0001d81401007387 */ /* 0x0011e80000100a00 */
[----:B0-----:R-:W3:Y:S01]  /*25c70*/  LDL.LU.64 R20, [R1+0x10b0] ;  /* 0x0010b00001147983 */ /* 0x001ee20000300a00 */
[----:B------:R0:W1:-:S03]  /*25c80*/  DFMA R14, R12, R14, R16 ;  /* 0x0000000e0c0e722b */ /* 0x0000460000000010 */
[----:B0-----:R-:W4:Y:S01]  /*25c90*/  LDL.LU.64 R16, [R1+0x1098] ;  /* 0x0010980001107983 */ /* 0x001f220000300a00 */
[----:B--2---:R0:W-:-:S03]  /*25ca0*/  DFMA R22, R18, R22, 1 ;  /* 0x3ff000001216742b */ /* 0x0041c60000000016 */
[----:B0-----:R-:W1:Y:S01]  /*25cb0*/  LDL.LU.64 R18, [R1+0x198] ;  /* 0x0001980001127983 */ /* 0x001e620000300a00 */
[----:B---3--:R0:W-:-:S03]  /*25cc0*/  DFMA R24, R20, R24, 1 ;  /* 0x3ff000001418742b */ /* 0x0081c60000000018 */
[----:B0-----:R-:W2:Y:S01]  /*25cd0*/  LDL.LU.64 R20, [R1+0x588] ;  /* 0x0005880001147983 */ /* 0x001ea20000300a00 */
[----:B-1----:R0:W-:-:S03]  /*25ce0*/  DFMA R18, R12, R14, R18 ;  /* 0x0000000e0c12722b */ /* 0x0021c60000000012 */
[----:B0-----:R-:W3:Y:S01]  /*25cf0*/  LDL.LU.64 R14, [R1+0x5a0] ;  /* 0x0005a000010e7983 */ /* 0x001ee20000300a00 */
[----:B--2---:R-:W0:-:S04]  /*25d00*/  DFMA R8, R20, R8, R8 ;  /* 0x000000081408722b */ /* 0x004e080000000008 */
[----:B----4-:R-:W-:-:S03]  /*25d10*/  DFMA R20, R16, R20, 1 ;  /* 0x3ff000001014742b */ /* 0x010fc60000000014 */
[----:B0-----:R0:W-:Y:S01]  /*25d20*/  STL.64 [R1+0x1c8], R8 ;  /* 0x0001c80801007387 */ /* 0x0011e20000100a00 */
[----:B------:R1:W2:-:S03]  /*25d30*/  DFMA R16, R12, R18, R6 ;  /* 0x000000120c10722b */ /* 0x0002860000000006 */
[----:B-1----:R1:W5:Y:S04]  /*25d40*/  LDL.LU R7, [R1+0x1088] ;  /* 0x0010880001077983 */ /* 0x0023680000300800 */
[----:B0-----:R1:W5:Y:S01]  /*25d50*/  LDL.LU.64 R8, [R1+0x1090] ;  /* 0x0010900001087983 */ /* 0x0013620000300a00 */
[----:B------:R-:W-:Y:S02]  /*25d60*/  LOP3.LUT R3, R35, 0x7fffffff, RZ, 0xc0, !PT ;  /* 0x7fffffff23037812 */ /* 0x000fe400078ec0ff */
[----:B------:R-:W-:-:S04]  /*25d70*/  ISETP.NE.AND P5, PT, R34, RZ, PT ;  /* 0x000000ff2200720c */ /* 0x000fc80003fa5270 */
[----:B------:R-:W-:-:S13]  /*25d80*/  ISETP.EQ.AND P5, PT, R3, 0x7ff00000, !P5 ;  /* 0x7ff000000300780c */ /* 0x000fda0006fa2270 */
[----:B------:R-:W0:Y:S01]  /*25d90*/  DSETP.LTU.OR P5, PT, |R34|, 2.14748364800000000000e+09, P5 ;  /* 0x41e000002200742a */ /* 0x000e220002fa9600 */
[----:B------:R-:W-:Y:S03]  /*25da0*/  BSSY B1, `(.L_x_488) ;  /* 0x000000b000017945 */ /* 0x000fe60003800000 */
[----:B--2---:R-:W2:-:S04]  /*25db0*/  DFMA R18, R16, R10, R10 ;  /* 0x0000000a1012722b */ /* 0x004e88000000000a */
[----:B------:R-:W4:-:S04]  /*25dc0*/  DFMA R16, R12, R16, 1 ;  /* 0x3ff000000c10742b */ /* 0x000f080000000010 */
[----:B---3--:R3:W0:Y:S02]  /*25dd0*/  DMUL R14, R36, R14 ;  /* 0x0000000e240e7228 */ /* 0x0086240000000000 */
[----:B---3--:R-:W3:Y:S02]  /*25de0*/  F2F.F64.F32 R36, R5 ;  /* 0x0000000500247310 */ /* 0x008ee40000201800 */
[----:B---3--:R1:W-:Y:S01]  /*25df0*/  STL.64 [R1+0x308], R36 ;  /* 0x0003082401007387 */ /* 0x0083e20000100a00 */
[----:B0-----:R-:W-:Y:S05]  /*25e00*/  @P5 BRA `(.L_x_489) ;  /* 0x0000004000005947 */ /* 0x001fea0003800000 */
[----:B--2-4-:R-:W-:Y:S01]  /*25e10*/  IMAD.MOV.U32 R6, RZ, RZ, R34 ;  /* 0x000000ffff067224 */ /* 0x014fe200078e0022 */
[----:B------:R-:W-:Y:S01]  /*25e20*/  MOV R5, 0x25e50 ;  /* 0x00025e5000057802 */ /* 0x000fe20000000f00 */
[----:B------:R-:W-:Y:S02]  /*25e30*/  IMAD.MOV.U32 R3, RZ, RZ, R35 ;  /* 0x000000ffff037224 */ /* 0x000fe400078e0023 */
[----:B-1---5:R-:W-:Y:S05]  /*25e40*/  CALL.REL.NOINC `($triton_poi_fused_cat_8$__internal_trig_reduction_slowpathd) ;  /* 0x00007d8000007944 */ /* 0x022fea0003c00000 */
.L_x_489:
[----:B--2-4-:R-:W-:Y:S05]  /*25e50*/  BSYNC B1 ;  /* 0x0000000000017941 */ /* 0x014fea0003800000 */
.L_x_488:
[----:B------:R0:W-:Y:S04]  /*25e60*/  STL.64 [R1+0x10b0], R22 ;  /* 0x0010b01601007387 */ /* 0x0001e80000100a00 */
[----:B------:R2:W-:Y:S04]  /*25e70*/  STL.64 [R1+0x10a8], R20 ;  /* 0x0010a81401007387 */ /* 0x0005e80000100a00 */
[----:B------:R3:W-:Y:S04]  /*25e80*/  STL.64 [R1+0x10c8], R28 ;  /* 0x0010c81c01007387 */ /* 0x0007e80000100a00 */
[----:B0-----:R-:W4:Y:S04]  /*25e90*/  LDL.LU.64 R22, [R1+0x580] ;  /* 0x0005800001167983 */ /* 0x001f280000300a00 */
[----:B--2---:R-:W4:Y:S04]  /*25ea0*/  LDL.LU.64 R20, [R1+0x568] ;  /* 0x0005680001147983 */ /* 0x004f280000300a00 */
[----:B------:R0:W-:Y:S04]  /*25eb0*/  STL.64 [R1+0x10c0], R26 ;  /* 0x0010c01a01007387 */ /* 0x0001e80000100a00 */
[----:B---3--:R-:W2:Y:S04]  /*25ec0*/  LDL.LU.64 R28, [R1+0x570] ;  /* 0x00057000011c7983 */ /* 0x008ea80000300a00 */
[----:B-1----:R-:W3:Y:S04]  /*25ed0*/  LDL.LU.64 R36, [R1+0x540] ;  /* 0x0005400001247983 */ /* 0x002ee80000300a00 */
[----:B0-----:R-:W2:Y:S04]  /*25ee0*/  LDL.LU.64 R26, [R1+0x558] ;  /* 0x00055800011a7983 */ /* 0x001ea80000300a00 */
[----:B------:R-:W3:Y:S04]  /*25ef0*/  LDL.LU.64 R34, [R1+0x560] ;  /* 0x0005600001227983 */ /* 0x000ee80000300a00 */
[----:B------:R-:W3:Y:S04]  /*25f00*/  LDL.LU.64 R12, [R1+0x530] ;  /* 0x00053000010c7983 */ /* 0x000ee80000300a00 */
[----:B------:R-:W3:Y:S01]  /*25f10*/  LDL.LU.64 R10, [R1+0x550] ;  /* 0x00055000010a7983 */ /* 0x000ee20000300a00 */
[----:B-----5:R-:W-:-:S04]  /*25f20*/  LOP3.LUT R2, R2, 0xfeffffff, RZ, 0xc0, !PT ;  /* 0xfeffffff02027812 */ /* 0x020fc800078ec0ff */
[----:B------:R-:W-:-:S04]  /*25f30*/  @P6 LOP3.LUT R2, R2, 0x1000000, RZ, 0xfc, !PT ;  /* 0x0100000002026812 */ /* 0x000fc800078efcff */
[----:B------:R-:W-:-:S04]  /*25f40*/  LOP3.LUT R2, R2, 0xff7fffff, RZ, 0xc0, !PT ;  /* 0xff7fffff02027812 */ /* 0x000fc800078ec0ff */
[----:B------:R-:W-:-:S04]  /*25f50*/  @P4 LOP3.LUT R2, R2, 0x800000, RZ, 0xfc, !PT ;  /* 0x0080000002024812 */ /* 0x000fc800078efcff */
[----:B------:R-:W-:-:S04]  /*25f60*/  LOP3.LUT R2, R2, 0xffbfffff, RZ, 0xc0, !PT ;  /* 0xffbfffff02027812 */ /* 0x000fc800078ec0ff */
[----:B------:R-:W-:-:S04]  /*25f70*/  @P3 LOP3.LUT R2, R2, 0x400000, RZ, 0xfc, !PT ;  /* 0x0040000002023812 */ /* 0x000fc800078efcff */
[----:B------:R-:W-:-:S04]  /*25f80*/  LOP3.LUT R2, R2, 0xffdfffff, RZ, 0xc0, !PT ;  /* 0xffdfffff02027812 */ /* 0x000fc800078ec0ff */
[----:B------:R-:W-:-:S04]  /*25f90*/  @P2 LOP3.LUT R2, R2, 0x200000, RZ, 0xfc, !PT ;  /* 0x0020000002022812 */ /* 0x000fc800078efcff */
[----:B------:R-:W-:-:S04]  /*25fa0*/  LOP3.LUT R2, R2, 0xffefffff, RZ, 0xc0, !PT ;  /* 0xffefffff02027812 */ /* 0x000fc800078ec0ff */
[----:B------:R-:W-:Y:S02]  /*25fb0*/  @P1 LOP3.LUT R2, R2, 0x100000, RZ, 0xfc, !PT ;  /* 0x0010000002021812 */ /* 0x000fe400078efcff */
[C---:B------:R-:W-:Y:S01]  /*25fc0*/  LOP3.LUT P1, RZ, R4.reuse, 0x10000, RZ, 0xc0, !PT ;  /* 0x0001000004ff7812 */ /* 0x040fe2000782c0ff */
[----:B------:R-:W-:Y:S01]  /*25fd0*/  STL.64 [R1+0x10b8], R24 ;  /* 0x0010b81801007387 */ /* 0x000fe20000100a00 */
[----:B------:R-:W-:-:S03]  /*25fe0*/  LOP3.LUT P3, RZ, R4, 0x1000000, RZ, 0xc0, !PT ;  /* 0x0100000004ff7812 */ /* 0x000fc6000786c0ff */
[----:B------:R0:W-:Y:S04]  /*25ff0*/  STL.64 [R1+0x1098], R16 ;  /* 0x0010981001007387 */ /* 0x0001e80000100a00 */
[----:B------:R1:W-:Y:S01]  /*26000*/  STL.64 [R1+0x1090], R14 ;  /* 0x0010900e01007387 */ /* 0x0003e20000100a00 */
[----:B------:R-:W-:-:S03]  /*26010*/  LOP3.LUT P5, RZ, R4, 0x800000, RZ, 0xc0, !PT ;  /* 0x0080000004ff7812 */ /* 0x000fc600078ac0ff */
[----:B------:R-:W-:Y:S04]  /*26020*/  STL [R1+0x1088], R7 ;  /* 0x0010880701007387 */ /* 0x000fe80000100800 */
[----:B0-----:R-:W3:Y:S04]  /*26030*/  LDL.LU.64 R16, [R1+0x518] ;  /* 0x0005180001107983 */ /* 0x001ee80000300a00 */
[----:B-1----:R-:W3:Y:S01]  /*26040*/  LDL.LU.64 R14, [R1+0x538] ;  /* 0x00053800010e7983 */ /* 0x002ee20000300a00 */
[----:B------:R-:W-:-:S03]  /*26050*/  LOP3.LUT P2, RZ, R4, 0x400000, RZ, 0xc0, !PT ;  /* 0x0040000004ff7812 */ /* 0x000fc6000784c0ff */
[----:B------:R0:W-:Y:S04]  /*26060*/  STL.64 [R1+0x10a0], R18 ;  /* 0x0010a01201007387 */ /* 0x0001e80000100a00 */
[----:B0-----:R-:W3:Y:S01]  /*26070*/  LDL.LU.64 R18, [R1+0x510] ;  /* 0x0005100001127983 */ /* 0x001ee20000300a00 */
[----:B----4-:R-:W-:Y:S02]  /*26080*/  FSEL R24, R22, R20, !P1 ;  /* 0x0000001416187208 */ /* 0x010fe40004800000 */
[----:B------:R-:W-:Y:S02]  /*26090*/  FSEL R25, R23, R21, !P1 ;  /* 0x0000001517197208 */ /* 0x000fe40004800000 */
[----:B------:R-:W4:Y:S04]  /*260a0*/  LDL.LU.64 R22, [R1+0x528] ;  /* 0x0005280001167983 */ /* 0x000f280000300a00 */
[----:B------:R0:W-:Y:S04]  /*260b0*/  STL.64 [R1+0x1b0], R24 ;  /* 0x0001b01801007387 */ /* 0x0001e80000100a00 */
[----:B------:R-:W4:Y:S01]  /*260c0*/  LDL.LU.64 R20, [R1+0x500] ;  /* 0x0005000001147983 */ /* 0x000f220000300a00 */
[----:B--2---:R-:W-:-:S02]  /*260d0*/  FSEL R6, R28, R26, !P3 ;  /* 0x0000001a1c067208 */ /* 0x004fc40005800000 */
[----:B------:R-:W-:Y:S01]  /*260e0*/  FSEL R7, R29, R27, !P3 ;  /* 0x0000001b1d077208 */ /* 0x000fe20005800000 */
[----:B0-----:R-:W4:Y:S04]  /*260f0*/  LDL.LU.64 R24, [R1+0x508] ;  /* 0x0005080001187983 */ /* 0x001f280000300a00 */
[----:B------:R3:W-:Y:S01]  /*26100*/  STL.64 [R1+0x1a8], R6 ;  /* 0x0001a80601007387 */ /* 0x0007e20000100a00 */
[C---:B------:R-:W-:Y:S02]  /*26110*/  LOP3.LUT P4, RZ, R4.reuse, 0x200000, RZ, 0xc0, !PT ;  /* 0x0020000004ff7812 */ /* 0x040fe4000788c0ff */
[----:B------:R-:W-:Y:S01]  /*26120*/  LOP3.LUT P6, RZ, R4, 0x100000, RZ, 0xc0, !PT ;  /* 0x0010000004ff7812 */ /* 0x000fe200078cc0ff */
[----:B------:R-:W2:Y:S01]  /*26130*/  LDL.LU.64 R28, [R1+0x218] ;  /* 0x00021800011c7983 */ /* 0x000ea20000300a00 */
[----:B------:R-:W-:-:S02]  /*26140*/  LOP3.LUT R2, R2, 0xfff7ffff, RZ, 0xc0, !PT ;  /* 0xfff7ffff02027812 */ /* 0x000fc400078ec0ff */
[----:B------:R-:W-:Y:S01]  /*26150*/  LOP3.LUT P3, RZ, R4, 0x40000, RZ, 0xc0, !PT ;  /* 0x0004000004ff7812 */ /* 0x000fe2000786c0ff */
[----:B------:R-:W2:Y:S01]  /*26160*/  LDL.LU.64 R26, [R1+0x290] ;  /* 0x00029000011a7983 */ /* 0x000ea20000300a00 */
[----:B---3--:R-:W-:Y:S02]  /*26170*/  FSEL R6, R34, R36, !P5 ;  /* 0x0000002422067208 */ /* 0x008fe40006800000 */
[----:B------:R-:W-:Y:S02]  /*26180*/  FSEL R7, R35, R37, !P5 ;  /* 0x0000002523077208 */ /* 0x000fe40006800000 */
[----:B------:R-:W-:Y:S01]  /*26190*/  @P0 LOP3.LUT R2, R2, 0x80000, RZ, 0xfc, !PT ;  /* 0x0008000002020812 */ /* 0x000fe200078efcff */
[----:B------:R-:W3:Y:S04]  /*261a0*/  LDL.LU.64 R36, [R1+0x200] ;  /* 0x0002000001247983 */ /* 0x000ee80000300a00 */
[----:B------:R0:W-:Y:S01]  /*261b0*/  STL.64 [R1+0x1a0], R6 ;  /* 0x0001a00601007387 */ /* 0x0001e20000100a00 */
[----:B------:R-:W-:-:S02]  /*261c0*/  LOP3.LUT P5, RZ, R4, 0x8000, RZ, 0xc0, !PT ;  /* 0x0000800004ff7812 */ /* 0x000fc400078ac0ff */
[----:B------:R-:W-:Y:S01]  /*261d0*/  LOP3.LUT P1, RZ, R4, 0x2000, RZ, 0xc0, !PT ;  /* 0x0000200004ff7812 */ /* 0x000fe2000782c0ff */
[----:B------:R-:W3:Y:S01]  /*261e0*/  LDL.LU.64 R34, [R1+0x278] ;  /* 0x0002780001227983 */ /* 0x000ee20000300a00 */
[----:B0-----:R-:W-:Y:S02]  /*261f0*/  FSEL R6, R10, R12, !P2 ;  /* 0x0000000c0a067208 */ /* 0x001fe40005000000 */
[----:B------:R-:W-:Y:S02]  /*26200*/  FSEL R7, R11, R13, !P2 ;  /* 0x0000000d0b077208 */ /* 0x000fe40005000000 */
[----:B------:R-:W2:Y:S04]  /*26210*/  LDL.LU.64 R12, [R1+0x4e0] ;  /* 0x0004e000010c7983 */ /* 0x000ea80000300a00 */
[----:B------:R-:W2:Y:S04]  /*26220*/  LDL.LU.64 R10, [R1+0x4f8] ;  /* 0x0004f800010a7983 */ /* 0x000ea80000300a00 */
[----:B------:R0:W-:Y:S01]  /*26230*/  STL.64 [R1+0x198], R6 ;  /* 0x0001980601007387 */ /* 0x0001e20000100a00 */
[----:B------:R-:W-:-:S02]  /*26240*/  LOP3.LUT P0, RZ, R4, 0x80000, RZ, 0xc0, !PT ;  /* 0x0008000004ff7812 */ /* 0x000fc4000780c0ff */
[----:B0-----:R-:W-:Y:S02]  /*26250*/  FSEL R6, R14, R16, !P4 ;  /* 0x000000100e067208 */ /* 0x001fe40006000000 */
[----:B------:R-:W-:Y:S02]  /*26260*/  FSEL R7, R15, R17, !P4 ;  /* 0x000000110f077208 */ /* 0x000fe40006000000 */
[----:B------:R-:W3:Y:S04]  /*26270*/  LDL.LU.64 R16, [R1+0x4d0] ;  /* 0x0004d00001107983 */ /* 0x000ee80000300a00 */
[----:B------:R-:W3:Y:S04]  /*26280*/  LDL.LU.64 R14, [R1+0x4e8] ;  /* 0x0004e800010e7983 */ /* 0x000ee80000300a00 */
[----:B------:R4:W-:Y:S02]  /*26290*/  STL.64 [R1+0x190], R6 ;  /* 0x0001900601007387 */ /* 0x0009e40000100a00 */
[----:B----4-:R-:W-:-:S02]  /*262a0*/  FSEL R6, R22, R24, !P6 ;  /* 0x0000001816067208 */ /* 0x010fc40007000000 */
[----:B------:R-:W-:Y:S02]  /*262b0*/  FSEL R7, R23, R25, !P6 ;  /* 0x0000001917077208 */ /* 0x000fe40007000000 */
[----:B------:R-:W4:Y:S04]  /*262c0*/  LDL.LU.64 R24, [R1+0x4b8] ;  /* 0x0004b80001187983 */ /* 0x000f280000300a00 */
[----:B------:R-:W4:Y:S04]  /*262d0*/  LDL.LU.64 R22, [R1+0x4d8] ;  /* 0x0004d80001167983 */ /* 0x000f280000300a00 */
[----:B------:R0:W-:Y:S02]  /*262e0*/  STL.64 [R1+0x188], R6 ;  /* 0x0001880601007387 */ /* 0x0001e40000100a00 */
[----:B0-----:R-:W-:-:S02]  /*262f0*/  FSEL R6, R18, R20, !P0 ;  /* 0x0000001412067208 */ /* 0x001fc40004000000 */
[----:B------:R-:W-:Y:S02]  /*26300*/  FSEL R7, R19, R21, !P0 ;  /* 0x0000001513077208 */ /* 0x000fe40004000000 */
[----:B------:R-:W4:Y:S04]  /*26310*/  LDL.LU.64 R20, [R1+0x4a8] ;  /* 0x0004a80001147983 */ /* 0x000f280000300a00 */
[----:B------:R-:W4:Y:S04]  /*26320*/  LDL.LU.64 R18, [R1+0x4c8] ;  /* 0x0004c80001127983 */ /* 0x000f280000300a00 */
[----:B------:R2:W-:Y:S02]  /*26330*/  STL.64 [R1+0x180], R6 ;  /* 0x0001800601007387 */ /* 0x0005e40000100a00 */
[----:B--2---:R-:W-:-:S02]  /*26340*/  FSEL R6, R10, R12, !P3 ;  /* 0x0000000c0a067208 */ /* 0x004fc40005800000 */
[----:B------:R-:W-:Y:S02]  /*26350*/  FSEL R7, R11, R13, !P3 ;  /* 0x0000000d0b077208 */ /* 0x000fe40005800000 */
[----:B------:R-:W2:Y:S04]  /*26360*/  LDL.LU.64 R12, [R1+0x490] ;  /* 0x00049000010c7983 */ /* 0x000ea80000300a00 */
[----:B------:R-:W2:Y:S01]  /*26370*/  LDL.LU.64 R10, [R1+0x4b0] ;  /* 0x0004b000010a7983 */ /* 0x000ea20000300a00 */
[----:B------:R-:W-:-:S03]  /*26380*/  LOP3.LUT P2, RZ, R4, 0x4000, RZ, 0xc0, !PT ;  /* 0x0000400004ff7812 */ /* 0x000fc6000784c0ff */
[----:B------:R3:W-:Y:S01]  /*26390*/  STL.64 [R1+0x178], R6 ;  /* 0x0001780601007387 */ /* 0x0007e20000100a00 */
[----:B------:R-:W-:Y:S02]  /*263a0*/  LOP3.LUT P4, RZ, R4, 0x1000, RZ, 0xc0, !PT ;  /* 0x0000100004ff7812 */ /* 0x000fe4000788c0ff */
[----:B---3--:R-:W-:Y:S02]  /*263b0*/  FSEL R6, R14, R16, !P5 ;  /* 0x000000100e067208 */ /* 0x008fe40006800000 */
        /* <DEDUP_REMOVED lines=20> */
[C---:B------:R-:W-:Y:S02]  /*26500*/  LOP3.LUT P3, RZ, R4.reuse, 0x400, RZ, 0xc0, !PT ;  /* 0x0000040004ff7812 */ /* 0x040fe4000786c0ff */
[----:B------:R-:W-:Y:S02]  /*26510*/  LOP3.LUT P5, RZ, R4, 0x200, RZ, 0xc0, !PT ;  /* 0x0000020004ff7812 */ /* 0x000fe400078ac0ff */
[----:B---3--:R-:W-:Y:S02]  /*26520*/  FSEL R6, R14, R16, !P0 ;  /* 0x000000100e067208 */ /* 0x008fe40004000000 */
[----:B------:R-:W-:Y:S02]  /*26530*/  FSEL R7, R15, R17, !P0 ;  /* 0x000000110f077208 */ /* 0x000fe40004000000 */
[----:B------:R-:W3:Y:S04]  /*26540*/  LDL.LU.64 R16, [R1+0x428] ;  /* 0x0004280001107983 */ /* 0x000ee80000300a00 */
[----:B------:R-:W3:Y:S04]  /*26550*/  LDL.LU.64 R14, [R1+0x448] ;  /* 0x00044800010e7983 */ /* 0x000ee80000300a00 */
[----:B------:R4:W-:Y:S01]  /*26560*/  STL.64 [R1+0x150], R6 ;  /* 0x0001500601007387 */ /* 0x0009e20000100a00 */
[----:B------:R-:W-:-:S02]  /*26570*/  LOP3.LUT P2, RZ, R4, 0x100, RZ, 0xc0, !PT ;  /* 0x0000010004ff7812 */ /* 0x000fc4000784c0ff */
[----:B----4-:R-:W-:Y:S02]  /*26580*/  FSEL R6, R22, R24, !P3 ;  /* 0x0000001816067208 */ /* 0x010fe40005800000 */
        /* <DEDUP_REMOVED lines=122> */
[----:B------:R0:W-:Y:S01]  /*26d30*/  STL.64 [R1+0xa8], R6 ;  /* 0x0000a80601007387 */ /* 0x0001e20000100a00 */
[----:B------:R-:W-:-:S03]  /*26d40*/  LOP3.LUT P0, RZ, R9, 0x80000, RZ, 0xc0, !PT ;  /* 0x0008000009ff7812 */ /* 0x000fc6000780c0ff */
[----:B------:R-:W4:Y:S01]  /*26d50*/  LDL.LU.64 R22, [R1+0x288] ;  /* 0x0002880001167983 */ /* 0x000f220000300a00 */
[----:B0-----:R-:W-:Y:S02]  /*26d60*/  FSEL R6, R18, R20, !P1 ;  /* 0x0000001412067208 */ /* 0x001fe40004800000 */
[----:B------:R-:W-:Y:S02]  /*26d70*/  FSEL R7, R19, R21, !P1 ;  /* 0x0000001513077208 */ /* 0x000fe40004800000 */
[----:B------:R-:W4:Y:S04]  /*26d80*/  LDL.LU.64 R20, [R1+0x298] ;  /* 0x0002980001147983 */ /* 0x000f280000300a00 */
[----:B------:R-:W4:Y:S04]  /*26d90*/  LDL.LU.64 R18, [R1+0x2b0] ;  /* 0x0002b00001127983 */ /* 0x000f280000300a00 */
[----:B------:R2:W-:Y:S02]  /*26da0*/  STL.64 [R1+0xa0], R6 ;  /* 0x0000a00601007387 */ /* 0x0005e40000100a00 */
[----:B--2---:R-:W-:-:S02]  /*26db0*/  FSEL R6, R10, R12, !P4 ;  /* 0x0000000c0a067208 */ /* 0x004fc40006000000 */
[----:B------:R-:W-:Y:S02]  /*26dc0*/  FSEL R7, R11, R13, !P4 ;  /* 0x0000000d0b077208 */ /* 0x000fe40006000000 */
[----:B------:R-:W2:Y:S04]  /*26dd0*/  LDL.LU.64 R12, [R1+0x220] ;  /* 0x00022000010c7983 */ /* 0x000ea80000300a00 */
[----:B------:R-:W2:Y:S04]  /*26de0*/  LDL.LU.64 R10, [R1+0x2a0] ;  /* 0x0002a000010a7983 */ /* 0x000ea80000300a00 */
[----:B------:R3:W-:Y:S01]  /*26df0*/  STL.64 [R1+0x98], R6 ;  /* 0x0000980601007387 */ /* 0x0007e20000100a00 */
[----:B------:R-:W-:-:S02]  /*26e00*/  LOP3.LUT P3, RZ, R9, 0x40000, RZ, 0xc0, !PT ;  /* 0x0004000009ff7812 */ /* 0x000fc4000786c0ff */
[----:B---3--:R-:W-:Y:S02]  /*26e10*/  FSEL R6, R14, R16, !P0 ;  /* 0x000000100e067208 */ /* 0x008fe40004000000 */
[----:B------:R-:W-:Y:S02]  /*26e20*/  FSEL R7, R15, R17, !P0 ;  /* 0x000000110f077208 */ /* 0x000fe40004000000 */
[----:B------:R-:W3:Y:S04]  /*26e30*/  LDL.LU.64 R16, [R1+0x208] ;  /* 0x0002080001107983 */ /* 0x000ee80000300a00 */
[----:B------:R-:W3:Y:S01]  /*26e40*/  LDL.LU.64 R14, [R1+0x280] ;  /* 0x00028000010e7983 */ /* 0x000ee20000300a00 */
[----:B------:R-:W-:-:S03]  /*26e50*/  LOP3.LUT P6, RZ, R9, 0x20000, RZ, 0xc0, !PT ;  /* 0x0002000009ff7812 */ /* 0x000fc600078cc0ff */
[----:B------:R4:W-:Y:S02]  /*26e60*/  STL.64 [R1+0x90], R6 ;  /* 0x0000900601007387 */ /* 0x0009e40000100a00 */
[----:B----4-:R-:W-:Y:S02]  /*26e70*/  FSEL R6, R18, R20, !P3 ;  /* 0x0000001412067208 */ /* 0x010fe40005800000 */
        /* <DEDUP_REMOVED lines=12> */
[----:B0-----:R-:W-:Y:S02]  /*26f40*/  FSEL R6, R26, R28, !P5 ;  /* 0x0000001c1a067208 */ /* 0x001fe40006800000 */
[----:B------:R-:W-:Y:S02]  /*26f50*/  FSEL R7, R27, R29, !P5 ;  /* 0x0000001d1b077208 */ /* 0x000fe40006800000 */
[C---:B------:R-:W-:Y:S01]  /*26f60*/  LOP3.LUT P4, RZ, R9.reuse, 0x2000, RZ, 0xc0, !PT ;  /* 0x0000200009ff7812 */ /* 0x040fe2000788c0ff */
[----:B------:R-:W2:Y:S04]  /*26f70*/  LDL.LU.64 R28, [R1+0x10c8] ;  /* 0x0010c800011c7983 */ /* 0x000ea80000300a00 */
[----:B------:R0:W-:Y:S01]  /*26f80*/  STL.64 [R1+0x78], R6 ;  /* 0x0000780601007387 */ /* 0x0001e20000100a00 */
[----:B------:R-:W-:-:S02]  /*26f90*/  LOP3.LUT P0, RZ, R9, 0x1000, RZ, 0xc0, !PT ;  /* 0x0000100009ff7812 */ /* 0x000fc4000780c0ff */
[----:B------:R-:W-:Y:S01]  /*26fa0*/  LOP3.LUT P3, RZ, R9, 0x800, RZ, 0xc0, !PT ;  /* 0x0000080009ff7812 */ /* 0x000fe2000786c0ff */
[----:B------:R-:W2:Y:S01]  /*26fb0*/  LDL.LU.64 R26, [R1+0x10c0] ;  /* 0x0010c000011a7983 */ /* 0x000ea20000300a00 */
[----:B0-----:R-:W-:Y:S02]  /*26fc0*/  FSEL R6, R22, R24, !P2 ;  /* 0x0000001816067208 */ /* 0x001fe40005000000 */
[----:B------:R-:W-:Y:S02]  /*26fd0*/  FSEL R7, R23, R25, !P2 ;  /* 0x0000001917077208 */ /* 0x000fe40005000000 */
[C---:B------:R-:W-:Y:S01]  /*26fe0*/  LOP3.LUT P2, RZ, R9.reuse, 0x400, RZ, 0xc0, !PT ;  /* 0x0000040009ff7812 */ /* 0x040fe2000784c0ff */
[----:B------:R-:W2:Y:S04]  /*26ff0*/  LDL.LU.64 R24, [R1+0x10b8] ;  /* 0x0010b80001187983 */ /* 0x000ea80000300a00 */
[----:B------:R3:W-:Y:S01]  /*27000*/  STL.64 [R1+0x70], R6 ;  /* 0x0000700601007387 */ /* 0x0007e20000100a00 */
[----:B------:R-:W-:-:S03]  /*27010*/  LOP3.LUT P6, RZ, R9, 0x20, RZ, 0xc0, !PT ;  /* 0x0000002009ff7812 */ /* 0x000fc600078cc0ff */
[----:B------:R-:W2:Y:S01]  /*27020*/  LDL.LU.64 R22, [R1+0x10b0] ;  /* 0x0010b00001167983 */ /* 0x000ea20000300a00 */
[----:B---3--:R-:W-:Y:S02]  /*27030*/  FSEL R6, R14, R16, !P1 ;  /* 0x000000100e067208 */ /* 0x008fe40004800000 */
[----:B------:R-:W-:Y:S02]  /*27040*/  FSEL R7, R15, R17, !P1 ;  /* 0x000000110f077208 */ /* 0x000fe40004800000 */
[----:B------:R-:W3:Y:S04]  /*27050*/  LDL.LU.64 R16, [R1+0x1b8] ;  /* 0x0001b80001107983 */ /* 0x000ee80000300a00 */
[----:B------:R0:W-:Y:S04]  /*27060*/  STL.64 [R1+0x68], R6 ;  /* 0x0000680601007387 */ /* 0x0001e80000100a00 */
[----:B------:R-:W3:Y:S01]  /*27070*/  LDL.LU.64 R14, [R1+0x260] ;  /* 0x00026000010e7983 */ /* 0x000ee20000300a00 */
[----:B0-----:R-:W-:-:S02]  /*27080*/  FSEL R6, R34, R36, !P4 ;  /* 0x0000002422067208 */ /* 0x001fc40006000000 */
[----:B------:R-:W-:Y:S02]  /*27090*/  FSEL R7, R35, R37, !P4 ;  /* 0x0000002523077208 */ /* 0x000fe40006000000 */
[----:B------:R-:W3:Y:S04]  /*270a0*/  LDL.LU.64 R34, [R1+0x1f0] ;  /* 0x0001f00001227983 */ /* 0x000ee80000300a00 */
[----:B------:R4:W-:Y:S01]  /*270b0*/  STL.64 [R1+0x60], R6 ;  /* 0x0000600601007387 */ /* 0x0009e20000100a00 */
[----:B------:R-:W-:-:S03]  /*270c0*/  LOP3.LUT P1, RZ, R9, 0x200, RZ, 0xc0, !PT ;  /* 0x0000020009ff7812 */ /* 0x000fc6000782c0ff */
[----:B------:R-:W3:Y:S01]  /*270d0*/  LDL.LU.64 R36, [R1+0x248] ;  /* 0x0002480001247983 */ /* 0x000ee20000300a00 */
[----:B----4-:R-:W-:Y:S02]  /*270e0*/  FSEL R6, R18, R20, !P0 ;  /* 0x0000001412067208 */ /* 0x010fe40004000000 */
[----:B------:R-:W-:Y:S02]  /*270f0*/  FSEL R7, R19, R21, !P0 ;  /* 0x0000001513077208 */ /* 0x000fe40004000000 */
[----:B------:R-:W4:Y:S04]  /*27100*/  LDL.LU.64 R20, [R1+0x50] ;  /* 0x0000500001147983 */ /* 0x000f280000300a00 */
[----:B------:R2:W-:Y:S04]  /*27110*/  STL.64 [R1+0x58], R6 ;  /* 0x0000580601007387 */ /* 0x0005e80000100a00 */
[----:B------:R-:W4:Y:S01]  /*27120*/  LDL.LU.64 R18, [R1+0x1e8] ;  /* 0x0001e80001127983 */ /* 0x000f220000300a00 */
[----:B--2---:R-:W-:-:S02]  /*27130*/  FSEL R6, R10, R12, !P3 ;  /* 0x0000000c0a067208 */ /* 0x004fc40005800000 */
[----:B------:R-:W-:Y:S02]  /*27140*/  FSEL R7, R11, R13, !P3 ;  /* 0x0000000d0b077208 */ /* 0x000fe40005800000 */
[----:B------:R-:W4:Y:S04]  /*27150*/  LDL.LU.64 R10, [R1+0x258] ;  /* 0x00025800010a7983 */ /* 0x000f280000300a00 */
[----:B------:R-:W2:Y:S04]  /*27160*/  LDL.LU.64 R12, [R1+0x250] ;  /* 0x00025000010c7983 */ /* 0x000ea80000300a00 */
[----:B------:R3:W-:Y:S02]  /*27170*/  STL.64 [R1+0x1c0], R6 ;  /* 0x0001c00601007387 */ /* 0x0007e40000100a00 */
[----:B---3--:R-:W-:-:S02]  /*27180*/  FSEL R6, R14, R16, !P2 ;  /* 0x000000100e067208 */ /* 0x008fc40005000000 */
[----:B------:R-:W-:Y:S02]  /*27190*/  FSEL R7, R15, R17, !P2 ;  /* 0x000000110f077208 */ /* 0x000fe40005000000 */
[----:B------:R-:W3:Y:S04]  /*271a0*/  LDL.LU.64 R16, [R1+0x38] ;  /* 0x0000380001107983 */ /* 0x000ee80000300a00 */
[----:B------:R4:W-:Y:S04]  /*271b0*/  STL.64 [R1+0x1b8], R6 ;  /* 0x0001b80601007387 */ /* 0x0009e80000100a00 */
[----:B------:R-:W3:Y:S01]  /*271c0*/  LDL.LU.64 R14, [R1+0x240] ;  /* 0x00024000010e7983 */ /* 0x000ee20000300a00 */
[----:B----4-:R-:W-:-:S02]  /*271d0*/  FSEL R6, R10, R20, !P1 ;  /* 0x000000140a067208 */ /* 0x010fc40004800000 */
[----:B------:R-:W-:Y:S02]  /*271e0*/  FSEL R7, R11, R21, !P1 ;  /* 0x000000150b077208 */ /* 0x000fe40004800000 */
[----:B------:R-:W-:Y:S01]  /*271f0*/  LOP3.LUT P0, RZ, R9, 0x100, RZ, 0xc0, !PT ;  /* 0x0000010009ff7812 */ /* 0x000fe2000780c0ff */
[----:B------:R-:W4:Y:S04]  /*27200*/  LDL.LU.64 R20, [R1+0x10a8] ;  /* 0x0010a80001147983 */ /* 0x000f280000300a00 */
[----:B------:R0:W-:Y:S04]  /*27210*/  STL.64 [R1+0x50], R6 ;  /* 0x0000500601007387 */ /* 0x0001e80000100a00 */
[----:B0-----:R-:W4:Y:S01]  /*27220*/  LDL.LU.64 R6, [R1+0x238] ;  /* 0x0002380001067983 */ /* 0x001f220000300a00 */
[----:B--2---:R-:W-:-:S02]  /*27230*/  FSEL R10, R12, R34, !P0 ;  /* 0x000000220c0a7208 */ /* 0x004fc40004000000 */
[----:B------:R-:W-:Y:S02]  /*27240*/  FSEL R11, R13, R35, !P0 ;  /* 0x000000230d0b7208 */ /* 0x000fe40004000000 */
[----:B------:R-:W2:Y:S01]  /*27250*/  LDL.LU.64 R34, [R1+0x230] ;  /* 0x0002300001227983 */ /* 0x000ea20000300a00 */
[----:B------:R-:W-:Y:S02]  /*27260*/  P2R R5, PR, RZ, 0x40 ;  /* 0x00000040ff057803 */ /* 0x000fe40000000000 */
[C---:B------:R-:W-:Y:S01]  /*27270*/  LOP3.LUT P6, RZ, R9.reuse, 0x40, RZ, 0xc0, !PT ;  /* 0x0000004009ff7812 */ /* 0x040fe200078cc0ff */
[----:B------:R-:W2:Y:S03]  /*27280*/  LDL.LU.64 R12, [R1+0x228] ;  /* 0x00022800010c7983 */ /* 0x000ea60000300a00 */
[----:B------:R-:W-:Y:S02]  /*27290*/  P2R R3, PR, RZ, 0x40 ;  /* 0x00000040ff037803 */ /* 0x000fe40000000000 */
[----:B------:R-:W-:Y:S01]  /*272a0*/  LOP3.LUT P6, RZ, R9, 0x80, RZ, 0xc0, !PT ;  /* 0x0000008009ff7812 */ /* 0x000fe200078cc0ff */
[----:B------:R0:W-:Y:S03]  /*272b0*/  STL.64 [R1+0x48], R10 ;  /* 0x0000480a01007387 */ /* 0x0001e60000100a00 */
[----:B0-----:R-:W-:-:S02]  /*272c0*/  FSEL R10, R36, R18, !P6 ;  /* 0x00000012240a7208 */ /* 0x001fc40007000000 */
[----:B------:R-:W-:Y:S02]  /*272d0*/  FSEL R11, R37, R19, !P6 ;  /* 0x00000013250b7208 */ /* 0x000fe40007000000 */
[----:B------:R-:W-:Y:S01]  /*272e0*/  ISETP.NE.AND P6, PT, R3, RZ, PT ;  /* 0x000000ff0300720c */ /* 0x000fe20003fc5270 */
[----:B------:R-:W2:Y:S04]  /*272f0*/  LDL.LU.64 R18, [R1+0x10a0] ;  /* 0x0010a00001127983 */ /* 0x000ea80000300a00 */
[----:B------:R0:W-:Y:S04]  /*27300*/  STL.64 [R1+0x40], R10 ;  /* 0x0000400a01007387 */ /* 0x0001e80000100a00 */
[----:B0-----:R-:W2:Y:S01]  /*27310*/  LDL.LU.64 R10, [R1+0x1e0] ;  /* 0x0001e000010a7983 */ /* 0x001ea20000300a00 */
[----:B---3--:R-:W-:-:S02]  /*27320*/  FSEL R36, R14, R16, !P6 ;  /* 0x000000100e247208 */ /* 0x008fc40007000000 */
[----:B------:R-:W-:Y:S02]  /*27330*/  FSEL R37, R15, R17, !P6 ;  /* 0x000000110f257208 */ /* 0x000fe40007000000 */
[----:B------:R-:W-:Y:S01]  /*27340*/  ISETP.NE.AND P6, PT, R5, RZ, PT ;  /* 0x000000ff0500720c */ /* 0x000fe20003fc5270 */
[----:B------:R-:W3:Y:S01]  /*27350*/  LDL.LU.64 R14, [R1+0x1090] ;  /* 0x00109000010e7983 */ /* 0x000ee20000300a00 */
[----:B------:R-:W-:-:S03]  /*27360*/  LOP3.LUT P4, RZ, R9, 0x10, RZ, 0xc0, !PT ;  /* 0x0000001009ff7812 */ /* 0x000fc6000788c0ff */
[----:B------:R-:W3:Y:S01]  /*27370*/  LDL.LU R5, [R1+0x84c] ;  /* 0x00084c0001057983 */ /* 0x000ee20000300800 */
[----:B------:R-:W-:Y:S02]  /*27380*/  LOP3.LUT P3, RZ, R9, 0x8, RZ, 0xc0, !PT ;  /* 0x0000000809ff7812 */ /* 0x000fe4000786c0ff */
[----:B------:R-:W-:Y:S01]  /*27390*/  LOP3.LUT P2, RZ, R4, 0x2000000, RZ, 0xc0, !PT ;  /* 0x0200000004ff7812 */ /* 0x000fe2000784c0ff */
[----:B------:R-:W3:Y:S01]  /*273a0*/  LDL.LU.64 R16, [R1+0x1098] ;  /* 0x0010980001107983 */ /* 0x000ee20000300a00 */
[----:B----4-:R-:W-:Y:S02]  /*273b0*/  FSEL R32, R6, R32, !P6 ;  /* 0x0000002006207208 */ /* 0x010fe40007000000 */
[----:B------:R-:W-:Y:S02]  /*273c0*/  FSEL R33, R7, R33, !P6 ;  /* 0x0000002107217208 */ /* 0x000fe40007000000 */
[----:B------:R-:W4:Y:S01]  /*273d0*/  LDL.LU.64 R6, [R1+0x1d8] ;  /* 0x0001d80001067983 */ /* 0x000f220000300a00 */
[----:B--2---:R-:W-:-:S02]  /*273e0*/  FSEL R30, R34, R30, !P4 ;  /* 0x0000001e221e7208 */ /* 0x004fc40006000000 */
[----:B------:R-:W-:Y:S02]  /*273f0*/  FSEL R31, R35, R31, !P4 ;  /* 0x0000001f231f7208 */ /* 0x000fe40006000000 */
[----:B------:R-:W2:Y:S01]  /*27400*/  LDL.LU.64 R34, [R1+0x1c8] ;  /* 0x0001c80001227983 */ /* 0x000ea20000300a00 */
[----:B------:R-:W-:Y:S02]  /*27410*/  FSEL R28, R12, R28, !P3 ;  /* 0x0000001c0c1c7208 */ /* 0x000fe40005800000 */
[----:B------:R-:W-:Y:S01]  /*27420*/  FSEL R29, R13, R29, !P3 ;  /* 0x0000001d0d1d7208 */ /* 0x000fe20005800000 */
[----:B------:R0:W-:Y:S01]  /*27430*/  STL.64 [R1+0x38], R36 ;  /* 0x0000382401007387 */ /* 0x0001e20000100a00 */
[----:B------:R-:W-:-:S03]  /*27440*/  LOP3.LUT P1, RZ, R9, 0x4, RZ, 0xc0, !PT ;  /* 0x0000000409ff7812 */ /* 0x000fc6000782c0ff */
[----:B------:R-:W3:Y:S04]  /*27450*/  LDL.LU.64 R12, [R1+0x5b0] ;  /* 0x0005b000010c7983 */ /* 0x000ee80000300a00 */
[----:B0-----:R-:W3:Y:S01]  /*27460*/  LDL.LU.64 R36, [R1+0x1d0] ;  /* 0x0001d00001247983 */ /* 0x001ee20000300a00 */
[----:B------:R-:W-:Y:S02]  /*27470*/  FSEL R26, R10, R26, !P2 ;  /* 0x0000001a0a1a7208 */ /* 0x000fe40005000000 */
[----:B------:R-:W-:Y:S02]  /*27480*/  FSEL R27, R11, R27, !P2 ;  /* 0x0000001b0b1b7208 */ /* 0x000fe40005000000 */
[----:B------:R-:W3:Y:S01]  /*27490*/  LDL.LU.64 R10, [R1+0x308] ;  /* 0x00030800010a7983 */ /* 0x000ee20000300a00 */
[----:B----4-:R-:W-:-:S03]  /*274a0*/  FSEL R25, R7, R25, !P1 ;  /* 0x0000001907197208 */ /* 0x010fc60004800000 */
[----:B------:R0:W5:Y:S01]  /*274b0*/  LDL.LU R7, [R1+0x1088] ;  /* 0x0010880001077983 */ /* 0x0001620000300800 */
[----:B------:R-:W-:-:S04]  /*274c0*/  LOP3.LUT P5, RZ, R9, 0x1, RZ, 0xc0, !PT ;  /* 0x0000000109ff7812 */ /* 0x000fc800078ac0ff */
[----:B--2---:R-:W-:Y:S02]  /*274d0*/  FSEL R20, R34, R20, !P5 ;  /* 0x0000001422147208 */ /* 0x004fe40006800000 */
[----:B------:R-:W-:Y:S02]  /*274e0*/  FSEL R21, R35, R21, !P5 ;  /* 0x0000001523157208 */ /* 0x000fe40006800000 */
[----:B---3--:R-:W1:Y:S01]  /*274f0*/  F2F.F64.F32 R34, R5 ;  /* 0x0000000500227310 */ /* 0x008e620000201800 */
[----:B------:R-:W-:Y:S02]  /*27500*/  LOP3.LUT R3, R15, 0x7fffffff, RZ, 0xc0, !PT ;  /* 0x7fffffff0f037812 */ /* 0x000fe400078ec0ff */
[----:B------:R-:W-:-:S04]  /*27510*/  ISETP.NE.AND P5, PT, R14, RZ, PT ;  /* 0x000000ff0e00720c */ /* 0x000fc80003fa5270 */
[----:B------:R-:W-:Y:S01]  /*27520*/  ISETP.EQ.AND P5, PT, R3, 0x7ff00000, !P5 ;  /* 0x7ff000000300780c */ /* 0x000fe20006fa2270 */
[----:B-1----:R0:W-:-:S12]  /*27530*/  STL.64 [R1+0x1c8], R34 ;  /* 0x0001c82201007387 */ /* 0x0021d80000100a00 */
[----:B------:R-:W1:Y:S01]  /*27540*/  DSETP.LTU.OR P5, PT, |R14|, 2.14748364800000000000e+09, P5 ;  /* 0x41e000000e00742a */ /* 0x000e620002fa9600 */
[----:B------:R-:W-:Y:S02]  /*27550*/  LOP3.LUT P6, RZ, R2, 0x1000000, RZ, 0xc0, !PT ;  /* 0x0100000002ff7812 */ /* 0x000fe400078cc0ff */
[----:B------:R-:W-:Y:S01]  /*27560*/  LOP3.LUT P0, RZ, R9, 0x2, RZ, 0xc0, !PT ;  /* 0x0000000209ff7812 */ /* 0x000fe2000780c0ff */
[----:B------:R-:W-:Y:S01]  /*27570*/  BSSY B1, `(.L_x_490) ;  /* 0x0000011000017945 */ /* 0x000fe20003800000 */
[----:B------:R-:W-:Y:S02]  /*27580*/  FSEL R18, R18, R16, !P6 ;  /* 0x0000001012127208 */ /* 0x000fe40007000000 */
[----:B------:R-:W-:Y:S02]  /*27590*/  FSEL R19, R19, R17, !P6 ;  /* 0x0000001113137208 */ /* 0x000fe40007000000 */
[----:B------:R-:W-:Y:S02]  /*275a0*/  FSEL R24, R6, R24, !P1 ;  /* 0x0000001806187208 */ /* 0x000fe40004800000 */
[----:B------:R-:W-:-:S02]  /*275b0*/  FSEL R22, R36, R22, !P0 ;  /* 0x0000001624167208 */ /* 0x000fc40004000000 */
[----:B------:R-:W-:Y:S02]  /*275c0*/  FSEL R23, R37, R23, !P0 ;  /* 0x0000001725177208 */ /* 0x000fe40004000000 */
[C---:B------:R-:W-:Y:S01]  /*275d0*/  LOP3.LUT P4, RZ, R2.reuse, 0x800000, RZ, 0xc0, !PT ;  /* 0x0080000002ff7812 */ /* 0x040fe2000788c0ff */
[----:B------:R0:W2:Y:S01]  /*275e0*/  DMUL R16, R10, R12 ;  /* 0x0000000c0a107228 */ /* 0x0000a20000000000 */
[C---:B------:R-:W-:Y:S02]  /*275f0*/  LOP3.LUT P3, RZ, R2.reuse, 0x400000, RZ, 0xc0, !PT ;  /* 0x0040000002ff7812 */ /* 0x040fe4000786c0ff */
[C---:B------:R-:W-:Y:S02]  /*27600*/  LOP3.LUT P2, RZ, R2.reuse, 0x200000, RZ, 0xc0, !PT ;  /* 0x0020000002ff7812 */ /* 0x040fe4000784c0ff */
[C---:B------:R-:W-:Y:S02]  /*27610*/  LOP3.LUT P1, RZ, R2.reuse, 0x100000, RZ, 0xc0, !PT ;  /* 0x0010000002ff7812 */ /* 0x040fe4000782c0ff */
[----:B------:R-:W-:Y:S01]  /*27620*/  LOP3.LUT P0, RZ, R2, 0x80000, RZ, 0xc0, !PT ;  /* 0x0008000002ff7812 */ /* 0x000fe2000780c0ff */
[----:B-1----:R-:W-:Y:S07]  /*27630*/  @P5 BRA `(.L_x_491) ;  /* 0x0000004000005947 */ /* 0x002fee0003800000 */
[----:B0-2---:R-:W-:Y:S01]  /*27640*/  IMAD.MOV.U32 R6, RZ, RZ, R14 ;  /* 0x000000ffff067224 */ /* 0x005fe200078e000e */
[----:B------:R-:W-:Y:S01]  /*27650*/  MOV R5, 0x27680 ;  /* 0x0002768000057802 */ /* 0x000fe20000000f00 */
[----:B------:R-:W-:-:S03]  /*27660*/  IMAD.MOV.U32 R3, RZ, RZ, R15 ;  /* 0x000000ffff037224 */ /* 0x000fc600078e000f */
[----:B-----5:R-:W-:Y:S05]  /*27670*/  CALL.REL.NOINC `($triton_poi_fused_cat_8$__internal_trig_reduction_slowpathd) ;  /* 0x0000655000007944 */ /* 0x020fea0003c00000 */
.L_x_491:
[----:B0-2---:R-:W-:Y:S05]  /*27680*/  BSYNC B1 ;  /* 0x0000000000017941 */ /* 0x005fea0003800000 */
.L_x_490:
[----:B------:R-:W2:Y:S04]  /*27690*/  LDL.64 R10, [R1+0x1a0] ;  /* 0x0001a000010a7983 */ /* 0x000ea80000100a00 */
[----:B------:R-:W3:Y:S04]  /*276a0*/  LDL.64 R36, [R1+0x1a8] ;  /* 0x0001a80001247983 */ /* 0x000ee80000100a00 */
[----:B------:R-:W4:Y:S04]  /*276b0*/  LDL.64 R12, [R1+0x1b0] ;  /* 0x0001b000010c7983 */ /* 0x000f280000100a00 */
[----:B------:R-:W4:Y:S04]  /*276c0*/  LDL.64 R34, [R1+0x198] ;  /* 0x0001980001227983 */ /* 0x000f280000100a00 */
[----:B------:R3:W-:Y:S04]  /*276d0*/  STL.64 [R1+0x1088], R16 ;  /* 0x0010881001007387 */ /* 0x0007e80000100a00 */
[----:B------:R4:W-:Y:S04]  /*276e0*/  STL.64 [R1+0x1090], R18 ;  /* 0x0010901201007387 */ /* 0x0009e80000100a00 */
[----:B------:R-:W4:Y:S04]  /*276f0*/  LDL.LU R3, [R1+0x107c] ;  /* 0x00107c0001037983 */ /* 0x000f280000300800 */
[----:B------:R-:W4:Y:S04]  /*27700*/  LDL.LU R6, [R1+0x1078] ;  /* 0x0010780001067983 */ /* 0x000f280000300800 */
[----:B------:R-:W4:Y:S04]  /*27710*/  LDL.LU R5, [R1+0x106c] ;  /* 0x00106c0001057983 */ /* 0x000f280000300800 */
[----:B------:R-:W4:Y:S01]  /*27720*/  LDL.LU.64 R14, [R1+0x1c8] ;  /* 0x0001c800010e7983 */ /* 0x000f220000300a00 */
[----:B--2---:R-:W0:-:S04]  /*27730*/  DFMA R10, R10, -1, RZ ;  /* 0xbff000000a0a782b */ /* 0x004e0800000000ff */
[----:B---3--:R1:W2:Y:S02]  /*27740*/  DFMA R16, R36, -1, RZ ;  /* 0xbff000002410782b */ /* 0x0082a400000000ff */
[----:B-1----:R-:W3:Y:S04]  /*27750*/  LDL.64 R36, [R1+0x168] ;  /* 0x0001680001247983 */ /* 0x002ee80000100a00 */
[----:B0-----:R0:W-:Y:S01]  /*27760*/  STL.64 [R1+0x2f8], R10 ;  /* 0x0002f80a01007387 */ /* 0x0011e20000100a00 */
[----:B----4-:R1:W-:-:S03]  /*27770*/  DFMA R18, R12, -1, RZ ;  /* 0xbff000000c12782b */ /* 0x0103c600000000ff */
[----:B-1----:R-:W4:Y:S04]  /*27780*/  LDL.64 R12, [R1+0x180] ;  /* 0x00018000010c7983 */ /* 0x002f280000100a00 */
[----:B0-----:R-:W4:Y:S04]  /*27790*/  LDL.64 R10, [R1+0x160] ;  /* 0x00016000010a7983 */ /* 0x001f280000100a00 */
[----:B--2---:R0:W-:Y:S02]  /*277a0*/  STL.64 [R1+0x300], R16 ;  /* 0x0003001001007387 */ /* 0x0041e40000100a00 */
[----:B0-----:R0:W1:-:S02]  /*277b0*/  DFMA R16, R34, -1, RZ ;  /* 0xbff000002210782b */ /* 0x00104400000000ff */
[----:B0-----:R-:W2:Y:S05]  /*277c0*/  LDL.64 R34, [R1+0x158] ;  /* 0x0001580001227983 */ /* 0x001eaa0000100a00 */
[----:B-1----:R0:W-:Y:S04]  /*277d0*/  STL.64 [R1+0x2f0], R16 ;  /* 0x0002f01001007387 */ /* 0x0021e80000100a00 */
[----:B0-----:R-:W2:Y:S01]  /*277e0*/  LDL.64 R16, [R1+0x148] ;  /* 0x0001480001107983 */ /* 0x001ea20000100a00 */
[----:B---3--:R-:W0:-:S07]  /*277f0*/  DFMA R36, R36, -1, RZ ;  /* 0xbff000002424782b */ /* 0x008e0e00000000ff */
[----:B0-----:R0:W-:Y:S01]  /*27800*/  STL.64 [R1+0x2c0], R36 ;  /* 0x0002c02401007387 */ /* 0x0011e20000100a00 */
[----:B----4-:R-:W1:-:S04]  /*27810*/  DFMA R12, R12, -1, RZ ;  /* 0xbff000000c0c782b */ /* 0x010e4800000000ff */
[----:B0-----:R0:W-:Y:S02]  /*27820*/  DFMA R36, R10, -1, RZ ;  /* 0xbff000000a24782b */ /* 0x0011e400000000ff */
[----:B0-----:R-:W3:Y:S04]  /*27830*/  LDL.64 R10, [R1+0x110] ;  /* 0x00011000010a7983 */ /* 0x001ee80000100a00 */
[----:B-1----:R0:W-:Y:S04]  /*27840*/  STL.64 [R1+0x2d8], R12 ;  /* 0x0002d80c01007387 */ /* 0x0021e80000100a00 */
[----:B0-----:R-:W4:Y:S01]  /*27850*/  LDL.64 R12, [R1+0x118] ;  /* 0x00011800010c7983 */ /* 0x001f220000100a00 */
[----:B--2---:R-:W0:-:S03]  /*27860*/  DFMA R34, R34, -1, RZ ;  /* 0xbff000002222782b */ /* 0x004e0600000000ff */
[----:B------:R1:W-:Y:S04]  /*27870*/  STL.64 [R1+0x308], R18 ;  /* 0x0003081201007387 */ /* 0x0003e80000100a00 */
[----:B0-----:R0:W-:Y:S04]  /*27880*/  STL.64 [R1+0x2b0], R34 ;  /* 0x0002b02201007387 */ /* 0x0011e80000100a00 */
[----:B-1----:R-:W2:Y:S01]  /*27890*/  LDL.64 R18, [R1+0x150] ;  /* 0x0001500001127983 */ /* 0x002ea20000100a00 */
[----:B0-----:R0:W1:-:S03]  /*278a0*/  DFMA R34, R16, -1, RZ ;  /* 0xbff000001022782b */ /* 0x00104600000000ff */
[----:B0-----:R-:W2:Y:S04]  /*278b0*/  LDL.64 R16, [R1+0x100] ;  /* 0x0001000001107983 */ /* 0x001ea80000100a00 */
[----:B-1----:R0:W-:Y:S04]  /*278c0*/  STL.64 [R1+0x2a0], R34 ;  /* 0x0002a02201007387 */ /* 0x0021e80000100a00 */
[----:B0-----:R-:W2:Y:S01]  /*278d0*/  LDL.64 R34, [R1+0xf8] ;  /* 0x0000f80001227983 */ /* 0x001ea20000100a00 */
[----:B---3--:R-:W0:-:S07]  /*278e0*/  DFMA R10, R10, -1, RZ ;  /* 0xbff000000a0a782b */ /* 0x008e0e00000000ff */
[----:B0-----:R0:W-:Y:S04]  /*278f0*/  STL.64 [R1+0x268], R10 ;  /* 0x0002680a01007387 */ /* 0x0011e80000100a00 */
[----:B0-----:R-:W3:Y:S01]  /*27900*/  LDL.64 R10, [R1+0xc0] ;  /* 0x0000c000010a7983 */ /* 0x001ee20000100a00 */
[----:B----4-:R-:W0:-:S07]  /*27910*/  DFMA R12, R12, -1, RZ ;  /* 0xbff000000c0c782b */ /* 0x010e0e00000000ff */
[----:B0-----:R0:W-:Y:S04]  /*27920*/  STL.64 [R1+0x270], R12 ;  /* 0x0002700c01007387 */ /* 0x0011e80000100a00 */
[----:B0-----:R-:W4:Y:S04]  /*27930*/  LDL.64 R12, [R1+0xc8] ;  /* 0x0000c800010c7983 */ /* 0x001f280000100a00 */
[----:B------:R2:W-:Y:S01]  /*27940*/  STL.64 [R1+0x2b8], R36 ;  /* 0x0002b82401007387 */ /* 0x0005e20000100a00 */
[----:B------:R-:W-:-:S03]  /*27950*/  LOP3.LUT P5, RZ, R3, 0x2, RZ, 0xc0, !PT ;  /* 0x0000000203ff7812 */ /* 0x000fc600078ac0ff */
[----:B------:R-:W4:Y:S01]  /*27960*/  LDL.LU R3, [R1+0x105c] ;  /* 0x00105c0001037983 */ /* 0x000f220000300800 */
[----:B--2---:R-:W0:Y:S01]  /*27970*/  DFMA R36, R18, -1, RZ ;  /* 0xbff000001224782b */ /* 0x004e2200000000ff */
[----:B------:R-:W-:Y:S02]  /*27980*/  LOP3.LUT P6, RZ, R6, 0x2, RZ, 0xc0, !PT ;  /* 0x0000000206ff7812 */ /* 0x000fe400078cc0ff */
[----:B------:R1:W-:Y:S01]  /*27990*/  STL.64 [R1+0x10b8], R28 ;  /* 0x0010b81c01007387 */ /* 0x0003e20000100a00 */
[----:B------:R-:W2:-:S03]  /*279a0*/  DFMA R34, R34, -1, RZ ;  /* 0xbff000002222782b */ /* 0x000e8600000000ff */
[----:B------:R-:W4:Y:S04]  /*279b0*/  LDL.LU R6, [R1+0x1058] ;  /* 0x0010580001067983 */ /* 0x000f280000300800 */
[----:B0-----:R0:W-:Y:S01]  /*279c0*/  STL.64 [R1+0x2a8], R36 ;  /* 0x0002a82401007387 */ /* 0x0011e20000100a00 */
[----:B------:R-:W-:Y:S02]  /*279d0*/  LOP3.LUT R4, R4, 0xff7fffff, RZ, 0xc0, !PT ;  /* 0xff7fffff04047812 */ /* 0x000fe400078ec0ff */
[----:B------:R-:W-:Y:S01]  /*279e0*/  LOP3.LUT R9, R9, 0x7fffffff, RZ, 0xc0, !PT ;  /* 0x7fffffff09097812 */ /* 0x000fe200078ec0ff */
[----:B-1----:R-:W4:Y:S04]  /*279f0*/  LDL.64 R28, [R1+0x188] ;  /* 0x00018800011c7983 */ /* 0x002f280000100a00 */
[----:B------:R-:W-:Y:S01]  /*27a00*/  STL.64 [R1+0x10b0], R26 ;  /* 0x0010b01a01007387 */ /* 0x000fe20000100a00 */
[----:B0-----:R-:W0:-:S03]  /*27a10*/  DFMA R36, R16, -1, RZ ;  /* 0xbff000001024782b */ /* 0x001e0600000000ff */
[----:B--2---:R1:W-:Y:S01]  /*27a20*/  STL.64 [R1+0x250], R34 ;  /* 0x0002502201007387 */ /* 0x0043e20000100a00 */
[----:B------:R-:W-:-:S03]  /*27a30*/  @P5 LOP3.LUT R4, R4, 0x800000, RZ, 0xfc, !PT ;  /* 0x0080000004045812 */ /* 0x000fc600078efcff */
[----:B------:R-:W-:Y:S04]  /*27a40*/  STL.64 [R1+0x10c8], R32 ;  /* 0x0010c82001007387 */ /* 0x000fe80000100a00 */
[----:B0-----:R0:W-:Y:S04]  /*27a50*/  STL.64 [R1+0x258], R36 ;  /* 0x0002582401007387 */ /* 0x0011e80000100a00 */
[----:B-1----:R-:W2:Y:S01]  /*27a60*/  LDL.64 R34, [R1+0xa0] ;  /* 0x0000a00001227983 */ /* 0x002ea20000100a00 */
[----:B------:R-:W-:-:S03]  /*27a70*/  LOP3.LUT P5, RZ, R5, 0x2, RZ, 0xc0, !PT ;  /* 0x0000000205ff7812 */ /* 0x000fc600078ac0ff */
[----:B------:R-:W2:Y:S04]  /*27a80*/  LDL.LU R5, [R1+0xfdc] ;  /* 0x000fdc0001057983 */ /* 0x000ea80000300800 */
[----:B0-----:R-:W2:Y:S01]  /*27a90*/  LDL.64 R36, [R1+0xa8] ;  /* 0x0000a80001247983 */ /* 0x001ea20000100a00 */
[----:B---3--:R-:W0:-:S04]  /*27aa0*/  DFMA R10, R10, -1, RZ ;  /* 0xbff000000a0a782b */ /* 0x008e0800000000ff */
[----:B----4-:R-:W1:-:S03]  /*27ab0*/  DFMA R12, R12, -1, RZ ;  /* 0xbff000000c0c782b */ /* 0x010e4600000000ff */
[----:B0-----:R0:W-:Y:S01]  /*27ac0*/  STL.64 [R1+0x218], R10 ;  /* 0x0002180a01007387 */ /* 0x0011e20000100a00 */
[----:B------:R-:W-:-:S03]  /*27ad0*/  LOP3.LUT R4, R4, 0xffbfffff, RZ, 0xc0, !PT ;  /* 0xffbfffff04047812 */ /* 0x000fc600078ec0ff */
[----:B------:R-:W3:Y:S04]  /*27ae0*/  LDL.64 R26, [R1+0x190] ;  /* 0x00019000011a7983 */ /* 0x000ee80000100a00 */
[----:B------:R-:W4:Y:S04]  /*27af0*/  LDL.LU.64 R32, [R1+0x590] ;  /* 0x0005900001207983 */ /* 0x000f280000300a00 */
[----:B0-----:R-:W3:Y:S04]  /*27b00*/  LDL.64 R10, [R1+0x98] ;  /* 0x00009800010a7983 */ /* 0x001ee80000100a00 */
[----:B-1----:R0:W-:Y:S04]  /*27b10*/  STL.64 [R1+0x220], R12 ;  /* 0x0002200c01007387 */ /* 0x0021e80000100a00 */
[----:B------:R-:W-:Y:S04]  /*27b20*/  STL.64 [R1+0x1098], R20 ;  /* 0x0010981401007387 */ /* 0x000fe80000100a00 */
[----:B------:R-:W-:Y:S04]  /*27b30*/  STL.64 [R1+0x10a0], R22 ;  /* 0x0010a01601007387 */ /* 0x000fe80000100a00 */
[----:B0-----:R-:W4:Y:S01]  /*27b40*/  LDL.LU R12, [R1+0x1068] ;  /* 0x00106800010c7983 */ /* 0x001f220000300800 */
[----:B------:R-:W-:-:S03]  /*27b50*/  @P6 LOP3.LUT R4, R4, 0x400000, RZ, 0xfc, !PT ;  /* 0x0040000004046812 */ /* 0x000fc600078efcff */
[----:B------:R0:W-:Y:S01]  /*27b60*/  STL.64 [R1+0x10a8], R24 ;  /* 0x0010a81801007387 */ /* 0x0001e20000100a00 */
[----:B------:R-:W-:-:S03]  /*27b70*/  LOP3.LUT R4, R4, 0xffdfffff, RZ, 0xc0, !PT ;  /* 0xffdfffff04047812 */ /* 0x000fc600078ec0ff */
[----:B------:R-:W4:Y:S01]  /*27b80*/  LDL.64 R18, [R1+0x108] ;  /* 0x0001080001127983 */ /* 0x000f220000100a00 */
[----:B------:R-:W-:Y:S02]  /*27b90*/  @P5 LOP3.LUT R4, R4, 0x200000, RZ, 0xfc, !PT ;  /* 0x0020000004045812 */ /* 0x000fe400078efcff */
[----:B------:R-:W-:Y:S01]  /*27ba0*/  LOP3.LUT P5, RZ, R3, 0x2, RZ, 0xc0, !PT ;  /* 0x0000000203ff7812 */ /* 0x000fe200078ac0ff */
[----:B------:R1:W-:Y:S04]  /*27bb0*/  STL.64 [R1+0x10c0], R30 ;  /* 0x0010c01e01007387 */ /* 0x0003e80000100a00 */
[----:B------:R-:W4:Y:S04]  /*27bc0*/  LDL.LU R3, [R1+0x8e8] ;  /* 0x0008e80001037983 */ /* 0x000f280000300800 */
[----:B------:R-:W4:Y:S01]  /*27bd0*/  LDL.64 R16, [R1+0xb0] ;  /* 0x0000b00001107983 */ /* 0x000f220000100a00 */
[----:B--2---:R-:W2:Y:S01]  /*27be0*/  DFMA R36, R36, -1, RZ ;  /* 0xbff000002424782b */ /* 0x004ea200000000ff */
[----:B------:R-:W-:-:S02]  /*27bf0*/  LOP3.LUT R4, R4, 0xffefffff, RZ, 0xc0, !PT ;  /* 0xffefffff04047812 */ /* 0x000fc400078ec0ff */
[----:B0-----:R-:W4:Y:S01]  /*27c00*/  LDL.64 R24, [R1+0x130] ;  /* 0x0001300001187983 */ /* 0x001f220000100a00 */
[----:B------:R0:W-:-:S03]  /*27c10*/  DFMA R20, R28, -1, RZ ;  /* 0xbff000001c14782b */ /* 0x0001c600000000ff */
[----:B0-----:R-:W4:Y:S04]  /*27c20*/  LDL.64 R28, [R1+0x140] ;  /* 0x00014000011c7983 */ /* 0x001f280000100a00 */
[----:B--2---:R0:W-:Y:S04]  /*27c30*/  STL.64 [R1+0x200], R36 ;  /* 0x0002002401007387 */ /* 0x0041e80000100a00 */
[----:B-1----:R-:W2:Y:S01]  /*27c40*/  LDL.64 R30, [R1+0x170] ;  /* 0x00017000011e7983 */ /* 0x002ea20000100a00 */
[----:B0-----:R0:W1:-:S03]  /*27c50*/  DFMA R36, R34, -1, RZ ;  /* 0xbff000002224782b */ /* 0x00104600000000ff */
[----:B0-----:R-:W2:Y:S04]  /*27c60*/  LDL.64 R34, [R1+0x90] ;  /* 0x0000900001227983 */ /* 0x001ea80000100a00 */
[----:B-1----:R3:W-:Y:S02]  /*27c70*/  STL.64 [R1+0x1f8], R36 ;  /* 0x0001f82401007387 */ /* 0x0027e40000100a00 */
[----:B---3--:R0:W1:Y:S02]  /*27c80*/  DFMA R36, R10, -1, RZ ;  /* 0xbff000000a24782b */ /* 0x00806400000000ff */
[----:B0-----:R-:W3:Y:S01]  /*27c90*/  LDL.64 R10, [R1+0x88] ;  /* 0x00008800010a7983 */ /* 0x001ee20000100a00 */
[----:B----4-:R-:W-:-:S03]  /*27ca0*/  LOP3.LUT P6, RZ, R12, 0x2, RZ, 0xc0, !PT ;  /* 0x000000020cff7812 */ /* 0x010fc600078cc0ff */
[----:B------:R-:W4:Y:S10]  /*27cb0*/  LDL.LU R12, [R1+0x8ec] ;  /* 0x0008ec00010c7983 */ /* 0x000f340000300800 */
[----:B------:R-:W-:-:S02]  /*27cc0*/  @P6 LOP3.LUT R4, R4, 0x100000, RZ, 0xfc, !PT ;  /* 0x0010000004046812 */ /* 0x000fc400078efcff */
[----:B------:R-:W-:Y:S02]  /*27cd0*/  LOP3.LUT P6, RZ, R6, 0x2, RZ, 0xc0, !PT ;  /* 0x0000000206ff7812 */ /* 0x000fe400078cc0ff */
[----:B------:R-:W4:Y:S01]  /*27ce0*/  LDL.LU R6, [R1+0x8d4] ;  /* 0x0008d40001067983 */ /* 0x000f220000300800 */
[----:B------:R-:W-:-:S04]  /*27cf0*/  LOP3.LUT R4, R4, 0xfff7ffff, RZ, 0xc0, !PT ;  /* 0xfff7ffff04047812 */ /* 0x000fc800078ec0ff */
[----:B------:R-:W-:Y:S02]  /*27d00*/  @P5 LOP3.LUT R4, R4, 0x80000, RZ, 0xfc, !PT ;  /* 0x0008000004045812 */ /* 0x000fe400078efcff */
[----:B------:R-:W-:Y:S02]  /*27d10*/  LOP3.LUT P5, RZ, R5, 0x2, RZ, 0xc0, !PT ;  /* 0x0000000205ff7812 */ /* 0x000fe400078ac0ff */
[----:B------:R-:W4:Y:S01]  /*27d20*/  LDL.LU R5, [R1+0x8d0] ;  /* 0x0008d00001057983 */ /* 0x000f220000300800 */
[----:B------:R-:W-:-:S04]  /*27d30*/  LOP3.LUT R4, R4, 0xfffbffff, RZ, 0xc0, !PT ;  /* 0xfffbffff04047812 */ /* 0x000fc800078ec0ff */
[----:B------:R-:W-:-:S04]  /*27d40*/  @P6 LOP3.LUT R4, R4, 0x40000, RZ, 0xfc, !PT ;  /* 0x0004000004046812 */ /* 0x000fc800078efcff */
[----:B------:R-:W-:-:S04]  /*27d50*/  LOP3.LUT R4, R4, 0xfffeffff, RZ, 0xc0, !PT ;  /* 0xfffeffff04047812 */ /* 0x000fc800078ec0ff */
[----:B------:R-:W-:Y:S02]  /*27d60*/  @P5 LOP3.LUT R4, R4, 0x10000, RZ, 0xfc, !PT ;  /* 0x0001000004045812 */ /* 0x000fe400078efcff */
[----:B------:R-:W-:Y:S02]  /*27d70*/  LOP3.LUT P5, RZ, R3, 0x2, RZ, 0xc0, !PT ;  /* 0x0000000203ff7812 */ /* 0x000fe400078ac0ff */
[----:B------:R-:W4:Y:S04]  /*27d80*/  LDL.LU R3, [R1+0x8c0] ;  /* 0x0008c00001037983 */ /* 0x000f280000300800 */
[----:B-1----:R2:W-:Y:S02]  /*27d90*/  STL.64 [R1+0x1f0], R36 ;  /* 0x0001f02401007387 */ /* 0x0025e40000100a00 */
[----:B--2---:R0:W1:-:S02]  /*27da0*/  DFMA R36, R34, -1, RZ ;  /* 0xbff000002224782b */ /* 0x00404400000000ff */
[----:B0-----:R-:W2:Y:S05]  /*27db0*/  LDL.64 R34, [R1+0x80] ;  /* 0x0000800001227983 */ /* 0x001eaa0000100a00 */
[----:B-1----:R3:W-:Y:S01]  /*27dc0*/  STL.64 [R1+0x1e8], R36 ;  /* 0x0001e82401007387 */ /* 0x0027e20000100a00 */
[----:B------:R-:W-:Y:S01]  /*27dd0*/  LOP3.LUT R4, R4, 0xffff7fff, RZ, 0xc0, !PT ;  /* 0xffff7fff04047812 */ /* 0x000fe200078ec0ff */
        /* <DEDUP_REMOVED lines=86> */
[----:B-1----:R3:W-:Y:S02]  /*28340*/  STL.64 [R1+0x348], R36 ;  /* 0x0003482401007387 */ /* 0x0027e40000100a00 */
[----:B---3--:R0:W1:Y:S02]  /*28350*/  DFMA R36, R10, -1, RZ ;  /* 0xbff000000a24782b */ /* 0x00806400000000ff */
[----:B0-----:R-:W3:Y:S01]  /*28360*/  LDL.64 R10, [R1+0x48] ;  /* 0x00004800010a7983 */ /* 0x001ee20000100a00 */
[----:B----4-:R-:W-:-:S03]  /*28370*/  LOP3.LUT P6, RZ, R12, 0x2, RZ, 0xc0, !PT ;  /* 0x000000020cff7812 */ /* 0x010fc600078cc0ff */
[----:B------:R-:W4:Y:S10]  /*28380*/  LDL.LU R12, [R1+0x808] ;  /* 0x00080800010c7983 */ /* 0x000f340000300800 */
[----:B------:R-:W-:-:S02]  /*28390*/  @P6 LOP3.LUT R9, R9, 0x80000000, RZ, 0xfc, !PT ;  /* 0x8000000009096812 */ /* 0x000fc400078efcff */
[----:B------:R-:W-:Y:S02]  /*283a0*/  LOP3.LUT P6, RZ, R6, 0x2, RZ, 0xc0, !PT ;  /* 0x0000000206ff7812 */ /* 0x000fe400078cc0ff */
[----:B------:R-:W3:Y:S01]  /*283b0*/  LDL.LU R6, [R1+0x7f8] ;  /* 0x0007f80001067983 */ /* 0x000ee20000300800 */
[----:B------:R-:W-:-:S04]  /*283c0*/  LOP3.LUT R9, R9, 0xbfffffff, RZ, 0xc0, !PT ;  /* 0xbfffffff09097812 */ /* 0x000fc800078ec0ff */
[----:B------:R-:W-:Y:S02]  /*283d0*/  @P5 LOP3.LUT R9, R9, 0x40000000, RZ, 0xfc, !PT ;  /* 0x4000000009095812 */ /* 0x000fe400078efcff */
[----:B------:R-:W-:Y:S02]  /*283e0*/  LOP3.LUT P5, RZ, R5, 0x2, RZ, 0xc0, !PT ;  /* 0x0000000205ff7812 */ /* 0x000fe400078ac0ff */
[----:B------:R-:W3:Y:S01]  /*283f0*/  LDL.LU R5, [R1+0x7f4] ;  /* 0x0007f40001057983 */ /* 0x000ee20000300800 */
[----:B------:R-:W-:-:S04]  /*28400*/  LOP3.LUT R9, R9, 0xdfffffff, RZ, 0xc0, !PT ;  /* 0xdfffffff09097812 */ /* 0x000fc800078ec0ff */
[----:B------:R-:W-:-:S04]  /*28410*/  @P6 LOP3.LUT R9, R9, 0x20000000, RZ, 0xfc, !PT ;  /* 0x2000000009096812 */ /* 0x000fc800078efcff */
[----:B------:R-:W-:-:S04]  /*28420*/  LOP3.LUT R9, R9, 0xefffffff, RZ, 0xc0, !PT ;  /* 0xefffffff09097812 */ /* 0x000fc800078ec0ff */
[----:B------:R-:W-:Y:S02]  /*28430*/  @P5 LOP3.LUT R9, R9, 0x10000000, RZ, 0xfc, !PT ;  /* 0x1000000009095812 */ /* 0x000fe400078efcff */
[----:B------:R-:W-:Y:S02]  /*28440*/  LOP3.LUT P5, RZ, R3, 0x2, RZ, 0xc0, !PT ;  /* 0x0000000203ff7812 */ /* 0x000fe400078ac0ff */
[----:B------:R-:W3:Y:S04]  /*28450*/  LDL.LU R3, [R1+0x7dc] ;  /* 0x0007dc0001037983 */ /* 0x000ee80000300800 */
[----:B-1----:R2:W-:Y:S02]  /*28460*/  STL.64 [R1+0x340], R36 ;  /* 0x0003402401007387 */ /* 0x0025e40000100a00 */
[----:B--2---:R-:W0:Y:S01]  /*28470*/  DFMA R36, R34, -1, RZ ;  /* 0xbff000002224782b */ /* 0x004e2200000000ff */
[----:B------:R-:W-:-:S03]  /*28480*/  LOP3.LUT R9, R9, 0xf7ffffff, RZ, 0xc0, !PT ;  /* 0xf7ffffff09097812 */ /* 0x000fc600078ec0ff */
[----:B------:R1:W2:Y:S01]  /*28490*/  DFMA R22, R26, -1, RZ ;  /* 0xbff000001a16782b */ /* 0x0002a200000000ff */
[----:B------:R-:W-:Y:S04]  /*284a0*/  STL.64 [R1+0x2e0], R20 ;  /* 0x0002e01401007387 */ /* 0x000fe80000100a00 */
[----:B0-----:R3:W-:Y:S04]  /*284b0*/  STL.64 [R1+0x338], R36 ;  /* 0x0003382401007387 */ /* 0x0017e80000100a00 */
[----:B-1----:R-:W3:Y:S01]  /*284c0*/  LDL.64 R26, [R1+0x138] ;  /* 0x00013800011a7983 */ /* 0x002ee20000100a00 */
[----:B----4-:R-:W-:Y:S01]  /*284d0*/  LOP3.LUT P6, RZ, R12, 0x2, RZ, 0xc0, !PT ;  /* 0x000000020cff7812 */ /* 0x010fe200078cc0ff */
[----:B---3--:R0:W-:-:S02]  /*284e0*/  DFMA R36, R10, -1, RZ ;  /* 0xbff000000a24782b */ /* 0x0081c400000000ff */
[----:B--2---:R1:W-:Y:S04]  /*284f0*/  STL.64 [R1+0x2e8], R22 ;  /* 0x0002e81601007387 */ /* 0x0043e80000100a00 */
[----:B0-----:R-:W2:Y:S04]  /*28500*/  LDL.LU R10, [R1+0x7f0] ;  /* 0x0007f000010a7983 */ /* 0x001ea80000300800 */
[----:B------:R-:W3:Y:S02]  /*28510*/  LDL.64 R20, [R1+0x120] ;  /* 0x0001200001147983 */ /* 0x000ee40000100a00 */
[----:B------:R-:W-:-:S02]  /*28520*/  @P6 LOP3.LUT R9, R9, 0x8000000, RZ, 0xfc, !PT ;  /* 0x0800000009096812 */ /* 0x000fc400078efcff */
[----:B-1----:R-:W4:Y:S01]  /*28530*/  LDL.64 R22, [R1+0x128] ;  /* 0x0001280001167983 */ /* 0x002f220000100a00 */
[----:B------:R-:W-:-:S03]  /*28540*/  LOP3.LUT P6, RZ, R6, 0x2, RZ, 0xc0, !PT ;  /* 0x0000000206ff7812 */ /* 0x000fc600078cc0ff */
[----:B------:R-:W3:Y:S01]  /*28550*/  LDL.LU R6, [R1+0x7d8] ;  /* 0x0007d80001067983 */ /* 0x000ee20000300800 */
[----:B------:R-:W-:Y:S01]  /*28560*/  LOP3.LUT R9, R9, 0xfbffffff, RZ, 0xc0, !PT ;  /* 0xfbffffff09097812 */ /* 0x000fe200078ec0ff */
[----:B------:R0:W-:Y:S02]  /*28570*/  DMUL R14, R14, R32 ;  /* 0x000000200e0e7228 */ /* 0x0001e40000000000 */
[----:B0-----:R-:W4:Y:S01]  /*28580*/  LDL.64 R32, [R1+0x178] ;  /* 0x0001780001207983 */ /* 0x001f220000100a00 */
[----:B------:R-:W-:Y:S02]  /*28590*/  @P5 LOP3.LUT R9, R9, 0x4000000, RZ, 0xfc, !PT ;  /* 0x0400000009095812 */ /* 0x000fe400078efcff */
[----:B------:R-:W-:Y:S01]  /*285a0*/  LOP3.LUT P5, RZ, R5, 0x2, RZ, 0xc0, !PT ;  /* 0x0000000205ff7812 */ /* 0x000fe200078ac0ff */
[----:B------:R-:W0:Y:S01]  /*285b0*/  DFMA R28, R28, -1, RZ ;  /* 0xbff000001c1c782b */ /* 0x000e2200000000ff */
[----:B------:R-:W4:Y:S01]  /*285c0*/  LDL.LU R5, [R1+0x7a4] ;  /* 0x0007a40001057983 */ /* 0x000f220000300800 */
[----:B------:R-:W-:-:S02]  /*285d0*/  LOP3.LUT R9, R9, 0xfdffffff, RZ, 0xc0, !PT ;  /* 0xfdffffff09097812 */ /* 0x000fc400078ec0ff */
[----:B------:R-:W-:Y:S01]  /*285e0*/  DFMA R24, R24, -1, RZ ;  /* 0xbff000001818782b */ /* 0x000fe200000000ff */
[----:B------:R-:W4:Y:S01]  /*285f0*/  LDL.64 R12, [R1+0x38] ;  /* 0x00003800010c7983 */ /* 0x000f220000100a00 */
[----:B------:R-:W-:Y:S02]  /*28600*/  @P6 LOP3.LUT R9, R9, 0x2000000, RZ, 0xfc, !PT ;  /* 0x0200000009096812 */ /* 0x000fe400078efcff */
[----:B------:R-:W-:Y:S01]  /*28610*/  DFMA R18, R18, -1, RZ ;  /* 0xbff000001212782b */ /* 0x000fe200000000ff */
[----:B------:R-:W4:Y:S01]  /*28620*/  LDL.LU R11, [R1+0x98c] ;  /* 0x00098c00010b7983 */ /* 0x000f220000300800 */
[----:B------:R-:W-:Y:S02]  /*28630*/  LOP3.LUT R9, R9, 0xfeffffff, RZ, 0xc0, !PT ;  /* 0xfeffffff09097812 */ /* 0x000fe400078ec0ff */
[----:B------:R-:W-:Y:S01]  /*28640*/  DFMA R30, R30, -1, RZ ;  /* 0xbff000001e1e782b */ /* 0x000fe200000000ff */
[----:B------:R-:W4:Y:S01]  /*28650*/  LDL.64 R34, [R1+0x40] ;  /* 0x0000400001227983 */ /* 0x000f220000100a00 */
[----:B------:R-:W-:-:S02]  /*28660*/  @P5 LOP3.LUT R9, R9, 0x1000000, RZ, 0xfc, !PT ;  /* 0x0100000009095812 */ /* 0x000fc400078efcff */
[----:B------:R-:W-:Y:S02]  /*28670*/  LOP3.LUT P5, RZ, R3, 0x2, RZ, 0xc0, !PT ;  /* 0x0000000203ff7812 */ /* 0x000fe400078ac0ff */
[----:B------:R-:W4:Y:S01]  /*28680*/  LDL.LU R3, [R1+0xcc4] ;  /* 0x000cc40001037983 */ /* 0x000f220000300800 */
[----:B------:R-:W-:Y:S02]  /*28690*/  LOP3.LUT R9, R9, 0xff7fffff, RZ, 0xc0, !PT ;  /* 0xff7fffff09097812 */ /* 0x000fe400078ec0ff */
[----:B--2---:R-:W-:Y:S02]  /*286a0*/  LOP3.LUT P6, RZ, R10, 0x2, RZ, 0xc0, !PT ;  /* 0x000000020aff7812 */ /* 0x004fe400078cc0ff */
[----:B------:R-:W2:Y:S11]  /*286b0*/  LDL.LU R10, [R1+0xd20] ;  /* 0x000d2000010a7983 */ /* 0x000eb60000300800 */
[----:B------:R-:W-:-:S02]  /*286c0*/  @P6 LOP3.LUT R9, R9, 0x800000, RZ, 0xfc, !PT ;  /* 0x0080000009096812 */ /* 0x000fc400078efcff */
[----:B---3--:R-:W-:Y:S02]  /*286d0*/  LOP3.LUT P6, RZ, R6, 0x2, RZ, 0xc0, !PT ;  /* 0x0000000206ff7812 */ /* 0x008fe400078cc0ff */
[----:B------:R-:W3:Y:S01]  /*286e0*/  LDL.LU R6, [R1+0xcc0] ;  /* 0x000cc00001067983 */ /* 0x000ee20000300800 */
[----:B------:R-:W-:-:S04]  /*286f0*/  LOP3.LUT R9, R9, 0xffbfffff, RZ, 0xc0, !PT ;  /* 0xffbfffff09097812 */ /* 0x000fc800078ec0ff */
[----:B------:R-:W-:Y:S02]  /*28700*/  @P5 LOP3.LUT R9, R9, 0x400000, RZ, 0xfc, !PT ;  /* 0x0040000009095812 */ /* 0x000fe400078efcff */
[----:B----4-:R-:W-:Y:S02]  /*28710*/  LOP3.LUT P5, RZ, R5, 0x2, RZ, 0xc0, !PT ;  /* 0x0000000205ff7812 */ /* 0x010fe400078ac0ff */
[----:B------:R-:W4:Y:S01]  /*28720*/  LDL.LU R5, [R1+0xacc] ;  /* 0x000acc0001057983 */ /* 0x000f220000300800 */
[----:B------:R-:W-:Y:S01]  /*28730*/  LOP3.LUT R9, R9, 0xffdfffff, RZ, 0xc0, !PT ;  /* 0xffdfffff09097812 */ /* 0x000fe200078ec0ff */
[----:B------:R-:W1:Y:S02]  /*28740*/  DFMA R26, R26, -1, RZ ;  /* 0xbff000001a1a782b */ /* 0x000e6400000000ff */
[----:B0-----:R0:W-:Y:S01]  /*28750*/  STL.64 [R1+0x298], R28 ;  /* 0x0002981c01007387 */ /* 0x0011e20000100a00 */
[----:B------:R-:W-:-:S04]  /*28760*/  @P6 LOP3.LUT R9, R9, 0x200000, RZ, 0xfc, !PT ;  /* 0x0020000009096812 */ /* 0x000fc800078efcff */
[----:B------:R-:W-:Y:S01]  /*28770*/  LOP3.LUT R9, R9, 0xffefffff, RZ, 0xc0, !PT ;  /* 0xffefffff09097812 */ /* 0x000fe200078ec0ff */
[----:B0-----:R-:W4:Y:S03]  /*28780*/  LDL.64 R28, [R1+0xf0] ;  /* 0x0000f000011c7983 */ /* 0x001f260000100a00 */
[----:B------:R-:W-:Y:S01]  /*28790*/  @P5 LOP3.LUT R9, R9, 0x100000, RZ, 0xfc, !PT ;  /* 0x0010000009095812 */ /* 0x000fe200078efcff */
[----:B-1----:R0:W-:Y:S01]  /*287a0*/  STL.64 [R1+0x290], R26 ;  /* 0x0002901a01007387 */ /* 0x0021e20000100a00 */
[----:B------:R-:W-:-:S03]  /*287b0*/  LOP3.LUT P5, RZ, R3, 0x2, RZ, 0xc0, !PT ;  /* 0x0000000203ff7812 */ /* 0x000fc600078ac0ff */
[----:B------:R-:W4:Y:S01]  /*287c0*/  LDL.LU R3, [R1+0xa98] ;  /* 0x000a980001037983 */ /* 0x000f220000300800 */
[----:B------:R-:W1:-:S03]  /*287d0*/  DFMA R22, R22, -1, RZ ;  /* 0xbff000001616782b */ /* 0x000e4600000000ff */
[----:B0-----:R-:W4:Y:S04]  /*287e0*/  LDL.64 R26, [R1+0xe8] ;  /* 0x0000e800011a7983 */ /* 0x001f280000100a00 */
[----:B------:R0:W-:Y:S01]  /*287f0*/  STL.64 [R1+0x288], R24 ;  /* 0x0002881801007387 */ /* 0x0001e20000100a00 */
[----:B------:R-:W0:-:S03]  /*28800*/  DFMA R20, R20, -1, RZ ;  /* 0xbff000001414782b */ /* 0x000e0600000000ff */
[----:B-1----:R1:W-:Y:S04]  /*28810*/  STL.64 [R1+0x280], R22 ;  /* 0x0002801601007387 */ /* 0x0023e80000100a00 */
[----:B0-----:R-:W4:Y:S04]  /*28820*/  LDL.64 R24, [R1+0xe0] ;  /* 0x0000e00001187983 */ /* 0x001f280000100a00 */
[----:B-1----:R-:W4:Y:S04]  /*28830*/  LDL.64 R22, [R1+0xd8] ;  /* 0x0000d80001167983 */ /* 0x002f280000100a00 */
[----:B------:R0:W-:Y:S04]  /*28840*/  STL.64 [R1+0x278], R20 ;  /* 0x0002781401007387 */ /* 0x0001e80000100a00 */
[----:B------:R1:W-:Y:S04]  /*28850*/  STL.64 [R1+0x260], R18 ;  /* 0x0002601201007387 */ /* 0x0003e80000100a00 */
[----:B0-----:R-:W4:Y:S04]  /*28860*/  LDL.64 R20, [R1+0xd0] ;  /* 0x0000d00001147983 */ /* 0x001f280000100a00 */
[----:B-1----:R-:W4:Y:S01]  /*28870*/  LDL.64 R18, [R1+0xb8] ;  /* 0x0000b80001127983 */ /* 0x002f220000100a00 */
[----:B------:R-:W-:-:S02]  /*28880*/  LOP3.LUT R9, R9, 0xfff7ffff, RZ, 0xc0, !PT ;  /* 0xfff7ffff09097812 */ /* 0x000fc400078ec0ff */
        /* <DEDUP_REMOVED lines=9> */
[----:B------:R-:W0:Y:S01]  /*28920*/  DFMA R32, R32, -1, RZ ;  /* 0xbff000002020782b */ /* 0x000e2200000000ff */
[----:B------:R-:W-:-:S06]  /*28930*/  LOP3.LUT R9, R9, 0xfffdffff, RZ, 0xc0, !PT ;  /* 0xfffdffff09097812 */ /* 0x000fcc00078ec0ff */
[----:B0-----:R0:W-:Y:S01]  /*28940*/  STL.64 [R1+0x2d0], R32 ;  /* 0x0002d02001007387 */ /* 0x0011e20000100a00 */
[----:B------:R-:W-:-:S03]  /*28950*/  @P6 LOP3.LUT R9, R9, 0x20000, RZ, 0xfc, !PT ;  /* 0x0002000009096812 */ /* 0x000fc600078efcff */
[----:B------:R1:W-:Y:S01]  /*28960*/  STL.64 [R1+0x2c8], R30 ;  /* 0x0002c81e01007387 */ /* 0x0003e20000100a00 */
[----:B------:R-:W0:-:S03]  /*28970*/  DFMA R28, R28, -1, RZ ;  /* 0xbff000001c1c782b */ /* 0x000e0600000000ff */
[----:B0-----:R-:W4:Y:S01]  /*28980*/  LDL.LU.64 R32, [R1+0x10c8] ;  /* 0x0010c80001207983 */ /* 0x001f220000300a00 */
[----:B------:R-:W-:-:S03]  /*28990*/  LOP3.LUT R9, R9, 0xfffeffff, RZ, 0xc0, !PT ;  /* 0xfffeffff09097812 */ /* 0x000fc600078ec0ff */
[----:B-1----:R-:W4:Y:S01]  /*289a0*/  LDL.LU.64 R30, [R1+0x10c0] ;  /* 0x0010c000011e7983 */ /* 0x002f220000300a00 */
[----:B------:R-:W-:Y:S02]  /*289b0*/  @P5 LOP3.LUT R9, R9, 0x10000, RZ, 0xfc, !PT ;  /* 0x0001000009095812 */ /* 0x000fe400078efcff */
[----:B------:R-:W-:Y:S01]  /*289c0*/  LOP3.LUT P5, RZ, R3, 0x2, RZ, 0xc0, !PT ;  /* 0x0000000203ff7812 */ /* 0x000fe200078ac0ff */
[----:B------:R0:W-:Y:S01]  /*289d0*/  STL.64 [R1+0x248], R28 ;  /* 0x0002481c01007387 */ /* 0x0001e20000100a00 */
[----:B------:R-:W1:-:S03]  /*289e0*/  DFMA R26, R26, -1, RZ ;  /* 0xbff000001a1a782b */ /* 0x000e4600000000ff */
[----:B------:R-:W4:Y:S04]  /*289f0*/  LDL.LU R3, [R1+0x974] ;  /* 0x0009740001037983 */ /* 0x000f280000300800 */
[----:B0-----:R-:W4:Y:S04]  /*28a00*/  LDL.LU.64 R28, [R1+0x10b8] ;  /* 0x0010b800011c7983 */ /* 0x001f280000300a00 */
[----:B-1----:R0:W-:Y:S01]  /*28a10*/  STL.64 [R1+0x240], R26 ;  /* 0x0002401a01007387 */ /* 0x0021e20000100a00 */
[----:B------:R-:W1:-:S04]  /*28a20*/  DFMA R24, R24, -1, RZ ;  /* 0xbff000001818782b */ /* 0x000e4800000000ff */
[----:B------:R-:W0:Y:S02]  /*28a30*/  DFMA R22, R22, -1, RZ ;  /* 0xbff000001616782b */ /* 0x000e2400000000ff */
[----:B0-----:R-:W4:Y:S04]  /*28a40*/  LDL.LU.64 R26, [R1+0x10b0] ;  /* 0x0010b000011a7983 */ /* 0x001f280000300a00 */
[----:B-1----:R0:W-:Y:S04]  /*28a50*/  STL.64 [R1+0x238], R24 ;  /* 0x0002381801007387 */ /* 0x0021e80000100a00 */
[----:B------:R1:W-:Y:S01]  /*28a60*/  STL.64 [R1+0x230], R22 ;  /* 0x0002301601007387 */ /* 0x0003e20000100a00 */
[----:B------:R-:W0:-:S03]  /*28a70*/  DFMA R20, R20, -1, RZ ;  /* 0xbff000001414782b */ /* 0x000e0600000000ff */
[----:B0-----:R-:W4:Y:S04]  /*28a80*/  LDL.LU.64 R24, [R1+0x10a8] ;  /* 0x0010a80001187983 */ /* 0x001f280000300a00 */
[----:B-1----:R-:W4:Y:S01]  /*28a90*/  LDL.LU.64 R22, [R1+0x10a0] ;  /* 0x0010a00001167983 */ /* 0x002f220000300a00 */
[----:B------:R-:W0:-:S03]  /*28aa0*/  DFMA R18, R18, -1, RZ ;  /* 0xbff000001212782b */ /* 0x000e0600000000ff */
[----:B------:R1:W-:Y:S04]  /*28ab0*/  STL.64 [R1+0x228], R20 ;  /* 0x0002281401007387 */ /* 0x0003e80000100a00 */
[----:B0-----:R0:W-:Y:S04]  /*28ac0*/  STL.64 [R1+0x210], R18 ;  /* 0x0002101201007387 */ /* 0x0011e80000100a00 */
[----:B-1----:R-:W4:Y:S04]  /*28ad0*/  LDL.LU.64 R20, [R1+0x1098] ;  /* 0x0010980001147983 */ /* 0x002f280000300a00 */
[----:B0-----:R-:W4:Y:S01]  /*28ae0*/  LDL.LU.64 R18, [R1+0x1090] ;  /* 0x0010900001127983 */ /* 0x001f220000300a00 */
        /* <DEDUP_REMOVED lines=11> */
[----:B------:R-:W-:-:S04]  /*28ba0*/  LOP3.LUT R9, R9, 0xffffdfff, RZ, 0xc0, !PT ;  /* 0xffffdfff09097812 */ /* 0x000fc800078ec0ff */
[----:B------:R-:W-:Y:S02]  /*28bb0*/  @P6 LOP3.LUT R9, R9, 0x2000, RZ, 0xfc, !PT ;  /* 0x0000200009096812 */ /* 0x000fe400078efcff */
[----:B0-----:R0:W-:Y:S01]  /*28bc0*/  STL.64 [R1+0x350], R12 ;  /* 0x0003500c01007387 */ /* 0x0011e20000100a00 */
[----:B------:R-:W-:Y:S02]  /*28bd0*/  LOP3.LUT P6, RZ, R11, 0x2, RZ, 0xc0, !PT ;  /* 0x000000020bff7812 */ /* 0x000fe400078cc0ff */
[----:B------:R-:W-:Y:S01]  /*28be0*/  LOP3.LUT R9, R9, 0xffffefff, RZ, 0xc0, !PT ;  /* 0xffffefff09097812 */ /* 0x000fe200078ec0ff */
[----:B0-----:R-:W0:-:S03]  /*28bf0*/  DFMA R12, R32, -1, RZ ;  /* 0xbff00000200c782b */ /* 0x001e0600000000ff */
[----:B------:R-:W-:-:S04]  /*28c00*/  @P5 LOP3.LUT R9, R9, 0x1000, RZ, 0xfc, !PT ;  /* 0x0000100009095812 */ /* 0x000fc800078efcff */
[----:B0-----:R0:W-:Y:S01]  /*28c10*/  STL.64 [R1+0x358], R12 ;  /* 0x0003580c01007387 */ /* 0x0011e20000100a00 */
[----:B------:R-:W-:Y:S01]  /*28c20*/  LOP3.LUT R9, R9, 0xfffff7ff, RZ, 0xc0, !PT ;  /* 0xfffff7ff09097812 */ /* 0x000fe200078ec0ff */
[----:B0-----:R-:W0:-:S03]  /*28c30*/  DFMA R12, R30, -1, RZ ;  /* 0xbff000001e0c782b */ /* 0x001e0600000000ff */
[----:B------:R-:W-:Y:S02]  /*28c40*/  @P6 LOP3.LUT R9, R9, 0x800, RZ, 0xfc, !PT ;  /* 0x0000080009096812 */ /* 0x000fe400078efcff */
[----:B------:R-:W-:Y:S02]  /*28c50*/  LOP3.LUT P6, RZ, R3, 0x2, RZ, 0xc0, !PT ;  /* 0x0000000203ff7812 */ /* 0x000fe400078cc0ff */
[----:B------:R-:W4:Y:S04]  /*28c60*/  LDL.LU R3, [R1+0x69c] ;  /* 0x00069c0001037983 */ /* 0x000f280000300800 */
[----:B0-----:R0:W-:Y:S01]  /*28c70*/  STL.64 [R1+0x360], R12 ;  /* 0x0003600c01007387 */ /* 0x0011e20000100a00 */
[----:B------:R-:W-:-:S04]  /*28c80*/  DFMA R34, R34, -1, RZ ;  /* 0xbff000002222782b */ /* 0x000fc800000000ff */
[----:B0-----:R-:W0:Y:S01]  /*28c90*/  DFMA R12, R28, -1, RZ ;  /* 0xbff000001c0c782b */ /* 0x001e2200000000ff */
[----:B------:R1:W-:Y:S06]  /*28ca0*/  STL.64 [R1+0x330], R36 ;  /* 0x0003302401007387 */ /* 0x0003ec0000100a00 */
[----:B0-----:R0:W-:Y:S04]  /*28cb0*/  STL.64 [R1+0x380], R12 ;  /* 0x0003800c01007387 */ /* 0x0011e80000100a00 */
[----:B-1----:R-:W4:Y:S01]  /*28cc0*/  LDL.LU R36, [R1+0x698] ;  /* 0x0006980001247983 */ /* 0x002f220000300800 */
[----:B0-----:R-:W0:-:S03]  /*28cd0*/  DFMA R12, R26, -1, RZ ;  /* 0xbff000001a0c782b */ /* 0x001e0600000000ff */
[----:B------:R1:W-:Y:S04]  /*28ce0*/  STL.64 [R1+0x328], R34 ;  /* 0x0003282201007387 */ /* 0x0003e80000100a00 */
[----:B0-----:R0:W-:Y:S04]  /*28cf0*/  STL.64 [R1+0x378], R12 ;  /* 0x0003780c01007387 */ /* 0x0011e80000100a00 */
[----:B-1----:R-:W4:Y:S04]  /*28d00*/  LDL.LU R35, [R1+0x688] ;  /* 0x0006880001237983 */ /* 0x002f280000300800 */
[----:B------:R-:W4:Y:S01]  /*28d10*/  LDL.LU R34, [R1+0x674] ;  /* 0x0006740001227983 */ /* 0x000f220000300800 */
[----:B0-----:R-:W0:-:S07]  /*28d20*/  DFMA R12, R24, -1, RZ ;  /* 0xbff00000180c782b */ /* 0x001e0e00000000ff */
[----:B0-----:R0:W-:Y:S02]  /*28d30*/  STL.64 [R1+0x370], R12 ;  /* 0x0003700c01007387 */ /* 0x0011e40000100a00 */
[----:B0-----:R-:W0:-:S07]  /*28d40*/  DFMA R12, R22, -1, RZ ;  /* 0xbff00000160c782b */ /* 0x001e0e00000000ff */
[----:B0-----:R0:W-:Y:S04]  /*28d50*/  STL.64 [R1+0x368], R12 ;  /* 0x0003680c01007387 */ /* 0x0011e80000100a00 */
[----:B0-----:R-:W4:Y:S04]  /*28d60*/  LDL.LU R13, [R1+0x670] ;  /* 0x00067000010d7983 */ /* 0x001f280000300800 */
[----:B------:R-:W4:Y:S01]  /*28d70*/  LDL.LU R12, [R1+0x63c] ;  /* 0x00063c00010c7983 */ /* 0x000f220000300800 */
[----:B------:R-:W-:Y:S01]  /*28d80*/  LOP3.LUT R9, R9, 0xfffffbff, RZ, 0xc0, !PT ;  /* 0xfffffbff09097812 */ /* 0x000fe200078ec0ff */
[----:B------:R-:W0:-:S07]  /*28d90*/  DFMA R16, R16, -1, RZ ;  /* 0xbff000001010782b */ /* 0x000e0e00000000ff */
[----:B0-----:R0:W-:Y:S04]  /*28da0*/  STL.64 [R1+0x208], R16 ;  /* 0x0002081001007387 */ /* 0x0011e80000100a00 */
[----:B0-----:R-:W4:Y:S01]  /*28db0*/  LDL.LU.64 R16, [R1+0x1088] ;  /* 0x0010880001107983 */ /* 0x001f220000300a00 */
[----:B--2---:R-:W-:Y:S01]  /*28dc0*/  LOP3.LUT P5, RZ, R10, 0x2, RZ, 0xc0, !PT ;  /* 0x000000020aff7812 */ /* 0x004fe200078ac0ff */
[----:B------:R-:W0:-:S07]  /*28dd0*/  DFMA R10, R20, -1, RZ ;  /* 0xbff00000140a782b */ /* 0x000e0e00000000ff */
[----:B0-----:R0:W-:Y:S02]  /*28de0*/  STL.64 [R1+0x388], R10 ;  /* 0x0003880a01007387 */ /* 0x0011e40000100a00 */
[----:B0-----:R-:W0:-:S07]  /*28df0*/  DFMA R10, R18, -1, RZ ;  /* 0xbff00000120a782b */ /* 0x001e0e00000000ff */
[----:B0-----:R0:W-:Y:S04]  /*28e00*/  STL.64 [R1+0x390], R10 ;  /* 0x0003900a01007387 */ /* 0x0011e80000100a00 */
[----:B0-----:R-:W2:Y:S04]  /*28e10*/  LDL.LU R11, [R1+0x61c] ;  /* 0x00061c00010b7983 */ /* 0x001ea80000300800 */
[----:B------:R-:W2:Y:S01]  /*28e20*/  LDL.LU R10, [R1+0x68c] ;  /* 0x00068c00010a7983 */ /* 0x000ea20000300800 */
[----:B------:R-:W-:Y:S02]  /*28e30*/  @P5 LOP3.LUT R9, R9, 0x400, RZ, 0xfc, !PT ;  /* 0x0000040009095812 */ /* 0x000fe400078efcff */
[----:B---3--:R-:W-:-:S02]  /*28e40*/  LOP3.LUT P5, RZ, R6, 0x2, RZ, 0xc0, !PT ;  /* 0x0000000206ff7812 */ /* 0x008fc400078ac0ff */
[----:B------:R-:W3:Y:S01]  /*28e50*/  LDL.LU R6, [R1+0x638] ;  /* 0x0006380001067983 */ /* 0x000ee20000300800 */
[----:B------:R-:W-:-:S04]  /*28e60*/  LOP3.LUT R9, R9, 0xfffffdff, RZ, 0xc0, !PT ;  /* 0xfffffdff09097812 */ /* 0x000fc800078ec0ff */
[----:B------:R-:W-:Y:S02]  /*28e70*/  @P6 LOP3.LUT R9, R9, 0x200, RZ, 0xfc, !PT ;  /* 0x0000020009096812 */ /* 0x000fe400078efcff */
[----:B----4-:R-:W-:Y:S02]  /*28e80*/  LOP3.LUT P6, RZ, R5, 0x2, RZ, 0xc0, !PT ;  /* 0x0000000205ff7812 */ /* 0x010fe400078cc0ff */
[----:B------:R-:W4:Y:S01]  /*28e90*/  LDL.LU R5, [R1+0x1080] ;  /* 0x0010800001057983 */ /* 0x000f220000300800 */
[----:B------:R-:W-:-:S04]  /*28ea0*/  LOP3.LUT R9, R9, 0xfffffeff, RZ, 0xc0, !PT ;  /* 0xfffffeff09097812 */ /* 0x000fc800078ec0ff */
[----:B------:R-:W-:-:S04]  /*28eb0*/  @P5 LOP3.LUT R9, R9, 0x100, RZ, 0xfc, !PT ;  /* 0x0000010009095812 */ /* 0x000fc800078efcff */
[----:B------:R-:W-:Y:S02]  /*28ec0*/  LOP3.LUT R9, R9, 0xffffff7f, RZ, 0xc0, !PT ;  /* 0xffffff7f09097812 */ /* 0x000fe400078ec0ff */
[----:B------:R-:W-:Y:S02]  /*28ed0*/  LOP3.LUT P5, RZ, R3, 0x2, RZ, 0xc0, !PT ;  /* 0x0000000203ff7812 */ /* 0x000fe400078ac0ff */
[----:B------:R-:W-:-:S04]  /*28ee0*/  @P6 LOP3.LUT R9, R9, 0x80, RZ, 0xfc, !PT ;  /* 0x0000008009096812 */ /* 0x000fc800078efcff */
[----:B------:R-:W-:-:S07]  /*28ef0*/  LOP3.LUT R9, R9, 0xffffffbf, RZ, 0xc0, !PT ;  /* 0xffffffbf09097812 */ /* 0x000fce00078ec0ff */
[----:B------:R-:W-:-:S04]  /*28f00*/  @P5 LOP3.LUT R9, R9, 0x40, RZ, 0xfc, !PT ;  /* 0x0000004009095812 */ /* 0x000fc800078efcff */
[----:B------:R-:W-:Y:S02]  /*28f10*/  LOP3.LUT R9, R9, 0xffffffdf, RZ, 0xc0, !PT ;  /* 0xffffffdf09097812 */ /* 0x000fe400078ec0ff */
[----:B------:R-:W-:-:S13]  /*28f20*/  LOP3.LUT P6, RZ, R36, 0x2, RZ, 0xc0, !PT ;  /* 0x0000000224ff7812 */ /* 0x000fda00078cc0ff */
[----:B------:R-:W-:Y:S02]  /*28f30*/  @P6 LOP3.LUT R9, R9, 0x20, RZ, 0xfc, !PT ;  /* 0x0000002009096812 */ /* 0x000fe400078efcff */
[----:B------:R-:W-:Y:S02]  /*28f40*/  LOP3.LUT P5, RZ, R35, 0x2, RZ, 0xc0, !PT ;  /* 0x0000000223ff7812 */ /* 0x000fe400078ac0ff */
[----:B------:R-:W-:Y:S02]  /*28f50*/  LOP3.LUT R9, R9, 0xffffffef, RZ, 0xc0, !PT ;  /* 0xffffffef09097812 */ /* 0x000fe400078ec0ff */
[----:B------:R-:W-:-:S09]  /*28f60*/  LOP3.LUT P6, RZ, R34, 0x2, RZ, 0xc0, !PT ;  /* 0x0000000222ff7812 */ /* 0x000fd200078cc0ff */
[----:B------:R-:W-:-:S04]  /*28f70*/  @P5 LOP3.LUT R9, R9, 0x10, RZ, 0xfc, !PT ;  /* 0x0000001009095812 */ /* 0x000fc800078efcff */
[----:B------:R-:W-:-:S04]  /*28f80*/  LOP3.LUT R9, R9, 0xfffffff7, RZ, 0xc0, !PT ;  /* 0xfffffff709097812 */ /* 0x000fc800078ec0ff */
[----:B------:R-:W-:-:S04]  /*28f90*/  @P6 LOP3.LUT R9, R9, 0x8, RZ, 0xfc, !PT ;  /* 0x0000000809096812 */ /* 0x000fc800078efcff */
[----:B------:R-:W-:Y:S02]  /*28fa0*/  LOP3.LUT R9, R9, 0xfffffffb, RZ, 0xc0, !PT ;  /* 0xfffffffb09097812 */ /* 0x000fe400078ec0ff */
[----:B------:R-:W-:Y:S02]  /*28fb0*/  LOP3.LUT P5, RZ, R13, 0x2, RZ, 0xc0, !PT ;  /* 0x000000020dff7812 */ /* 0x000fe400078ac0ff */
[----:B------:R-:W-:-:S11]  /*28fc0*/  LOP3.LUT P6, RZ, R12, 0x2, RZ, 0xc0, !PT ;  /* 0x000000020cff7812 */ /* 0x000fd600078cc0ff */
[----:B------:R-:W-:-:S04]  /*28fd0*/  @P5 LOP3.LUT R9, R9, 0x4, RZ, 0xfc, !PT ;  /* 0x0000000409095812 */ /* 0x000fc800078efcff */
[----:B------:R-:W-:-:S04]  /*28fe0*/  LOP3.LUT R9, R9, 0xfffffffd, RZ, 0xc0, !PT ;  /* 0xfffffffd09097812 */ /* 0x000fc800078ec0ff */
[----:B------:R-:W-:-:S04]  /*28ff0*/  @P6 LOP3.LUT R9, R9, 0x2, RZ, 0xfc, !PT ;  /* 0x0000000209096812 */ /* 0x000fc800078efcff */
[----:B------:R-:W-:Y:S02]  /*29000*/  LOP3.LUT R9, R9, 0xfffffffe, RZ, 0xc0, !PT ;  /* 0xfffffffe09097812 */ /* 0x000fe400078ec0ff */
[----:B------:R-:W-:Y:S02]  /*29010*/  LOP3.LUT R4, R4, 0xf7ffffff, RZ, 0xc0, !PT ;  /* 0xf7ffffff04047812 */ /* 0x000fe400078ec0ff */
[----:B------:R-:W-:Y:S01]  /*29020*/  LOP3.LUT R3, R17, 0x7fffffff, RZ, 0xc0, !PT ;  /* 0x7fffffff11037812 */ /* 0x000fe200078ec0ff */
[----:B------:R-:W-:Y:S01]  /*29030*/  BSSY B1, `(.L_x_492) ;  /* 0x0000024000017945 */ /* 0x000fe20003800000 */
[----:B--2---:R-:W-:Y:S02]  /*29040*/  LOP3.LUT P5, RZ, R11, 0x2, RZ, 0xc0, !PT ;  /* 0x000000020bff7812 */ /* 0x004fe400078ac0ff */
[----:B------:R-:W-:-:S11]  /*29050*/  LOP3.LUT P6, RZ, R10, 0x2, RZ, 0xc0, !PT ;  /* 0x000000020aff7812 */ /* 0x000fd600078cc0ff */
[----:B------:R-:W-:Y:S02]  /*29060*/  @P5 LOP3.LUT R9, R9, 0x1, RZ, 0xfc, !PT ;  /* 0x0000000109095812 */ /* 0x000fe400078efcff */
[----:B---3--:R-:W-:Y:S02]  /*29070*/  LOP3.LUT P5, RZ, R6, 0x2, RZ, 0xc0, !PT ;  /* 0x0000000206ff7812 */ /* 0x008fe400078ac0ff */
[----:B------:R-:W-:Y:S02]  /*29080*/  @P6 LOP3.LUT R4, R4, 0x8000000, RZ, 0xfc, !PT ;  /* 0x0800000004046812 */ /* 0x000fe400078efcff */
[----:B----4-:R-:W-:Y:S02]  /*29090*/  LOP3.LUT P6, RZ, R5, 0x2, RZ, 0xc0, !PT ;  /* 0x0000000205ff7812 */ /* 0x010fe400078cc0ff */
[----:B------:R-:W-:-:S07]  /*290a0*/  LOP3.LUT R4, R4, 0xfdffffff, RZ, 0xc0, !PT ;  /* 0xfdffffff04047812 */ /* 0x000fce00078ec0ff */
[----:B------:R-:W-:-:S04]  /*290b0*/  @P5 LOP3.LUT R4, R4, 0x2000000, RZ, 0xfc, !PT ;  /* 0x0200000004045812 */ /* 0x000fc800078efcff */
[----:B------:R-:W-:Y:S02]  /*290c0*/  LOP3.LUT R4, R4, 0xfeffffff, RZ, 0xc0, !PT ;  /* 0xfeffffff04047812 */ /* 0x000fe400078ec0ff */
[----:B------:R-:W-:Y:S02]  /*290d0*/  ISETP.EQ.AND P5, PT, R3, 0x7ff00000, PT ;  /* 0x7ff000000300780c */ /* 0x000fe40003fa2270 */
[----:B------:R-:W-:Y:S02]  /*290e0*/  @P6 LOP3.LUT R4, R4, 0x1000000, RZ, 0xfc, !PT ;  /* 0x0100000004046812 */ /* 0x000fe400078efcff */
[----:B------:R-:W-:-:S13]  /*290f0*/  ISETP.NE.AND P6, PT, R16, RZ, PT ;  /* 0x000000ff1000720c */ /* 0x000fda0003fc5270 */
[----:B------:R-:W-:Y:S05]  /*29100*/  @!P6 BRA P5, `(.L_x_493) ;  /* 0x000001400000e947 */ /* 0x000fea0002800000 */
[C---:B------:R-:W0:Y:S01]  /*29110*/  DMUL R10, R16.reuse, c[0x2][0x8] ;  /* 0x00800200100a7a28 */ /* 0x040e220000000000 */
[----:B------:R-:W-:Y:S03]  /*29120*/  BSSY B2, `(.L_x_494) ;  /* 0x0000010000027945 */ /* 0x000fe60003800000 */
[----:B------:R-:W-:Y:S02]  /*29130*/  DSETP.GE.AND P5, PT, |R16|, 2.14748364800000000000e+09, PT ;  /* 0x41e000001000742a */ /* 0x000fe40003fa6200 */
[----:B0-----:R-:W0:Y:S08]  /*29140*/  F2I.F64 R3, R10 ;  /* 0x0000000a00037311 */ /* 0x001e300000301100 */
[----:B0-----:R-:W0:Y:S01]  /*29150*/  I2F.F64 R10, R3 ;  /* 0x00000003000a7312 */ /* 0x001e220000201c00 */
[----:B------:R1:W-:Y:S01]  /*29160*/  STL [R1], R3 ;  /* 0x0000000301007387 */ /* 0x0003e20000100800 */
[----:B0-----:R-:W0:-:S06]  /*29170*/  DFMA R12, -R10, c[0x2][0x10], R16 ;  /* 0x008004000a0c7a2b */ /* 0x001e0c0000000110 */
[----:B0-----:R-:W0:-:S06]  /*29180*/  DFMA R12, -R10, c[0x2][0x18], R12 ;  /* 0x008006000a0c7a2b */ /* 0x001e0c000000010c */
[----:B0-----:R1:W0:Y:S01]  /*29190*/  DFMA R10, -R10, c[0x2][0x20], R12 ;  /* 0x008008000a0a7a2b */ /* 0x001222000000010c */
[----:B------:R-:W-:Y:S05]  /*291a0*/  @!P5 BRA `(.L_x_495) ;  /* 0x000000700000d947 */ /* 0x000fea0003800000 */
[----:B------:R-:W-:Y:S01]  /*291b0*/  BSSY B3, `(.L_x_496) ;  /* 0x0000005000037945 */ /* 0x000fe20003800000 */
[----:B------:R-:W-:Y:S01]  /*291c0*/  IMAD.MOV.U32 R6, RZ, RZ, R16 ;  /* 0x000000ffff067224 */ /* 0x000fe200078e0010 */
[----:B------:R-:W-:Y:S01]  /*291d0*/  MOV R5, 0x29200 ;  /* 0x0002920000057802 */ /* 0x000fe20000000f00 */
[----:B-1----:R-:W-:Y:S02]  /*291e0*/  IMAD.MOV.U32 R3, RZ, RZ, R17 ;  /* 0x000000ffff037224 */ /* 0x002fe400078e0011 */
[----:B0----5:R-:W-:Y:S05]  /*291f0*/  CALL.REL.NOINC `($triton_poi_fused_cat_8$__internal_trig_reduction_slowpathd) ;  /* 0x000049d000007944 */ /* 0x021fea0003c00000 */
[----:B------:R-:W-:Y:S05]  /*29200*/  BSYNC B3 ;  /* 0x0000000000037941 */ /* 0x000fea0003800000 */
.L_x_496:
[----:B------:R0:W5:Y:S02]  /*29210*/  LDL R3, [R1] ;  /* 0x0000000001037983 */ /* 0x0001640000100800 */
.L_x_495:
[----:B------:R-:W-:Y:S05]  /*29220*/  BSYNC B2 ;  /* 0x0000000000027941 */ /* 0x000fea0003800000 */
.L_x_494:
[----:B-----5:R-:W-:Y:S01]  /*29230*/  IADD3 R6, R3, 0x1, RZ ;  /* 0x0000000103067810 */ /* 0x020fe20007ffe0ff */
[----:B------:R-:W-:Y:S05]  /*29240*/  BRA `(.L_x_497) ;  /* 0x0000002000007947 */ /* 0x000fea0003800000 */
.L_x_493:
[----:B------:R0:W1:Y:S01]  /*29250*/  DMUL R10, RZ, R16 ;  /* 0x00000010ff0a7228 */ /* 0x0000620000000000 */
[----:B------:R-:W-:-:S05]  /*29260*/  IMAD.MOV.U32 R6, RZ, RZ, 0x1 ;  /* 0x00000001ff067424 */ /* 0x000fca00078e00ff */
.L_x_497:
[----:B------:R-:W-:Y:S05]  /*29270*/  BSYNC B1 ;  /* 0x0000000000017941 */ /* 0x000fea0003800000 */
.L_x_492:
[----:B------:R2:W-:Y:S04]  /*29280*/  STL.64 [R1+0x10c0], R26 ;  /* 0x0010c01a01007387 */ /* 0x0005e80000100a00 */
[----:B01----:R0:W-:Y:S04]  /*29290*/  STL.64 [R1+0x10a0], R10 ;  /* 0x0010a00a01007387 */ /* 0x0031e80000100a00 */
[----:B------:R-:W3:Y:S04]  /*292a0*/  LDL.LU.64 R36, [R1+0x198] ;  /* 0x0001980001247983 */ /* 0x000ee80000300a00 */
[----:B--2---:R-:W2:Y:S04]  /*292b0*/  LDL.LU.64 R26, [R1+0x1b0] ;  /* 0x0001b000011a7983 */ /* 0x004ea80000300a00 */
[----:B0-----:R-:W2:Y:S04]  /*292c0*/  LDL.LU.64 R10, [R1+0x308] ;  /* 0x00030800010a7983 */ /* 0x001ea80000300a00 */
[----:B------:R0:W-:Y:S04]  /*292d0*/  STL.64 [R1+0x10b0], R22 ;  /* 0x0010b01601007387 */ /* 0x0001e80000100a00 */
[----:B-----5:R1:W-:Y:S04]  /*292e0*/  STL.64 [R1+0x10a8], R6 ;  /* 0x0010a80601007387 */ /* 0x0203e80000100a00 */
[----:B------:R4:W-:Y:S04]  /*292f0*/  STL.64 [R1+0x10d8], R32 ;  /* 0x0010d82001007387 */ /* 0x0009e80000100a00 */
[----:B0-----:R-:W3:Y:S04]  /*29300*/  LDL.LU.64 R22, [R1+0x1a8] ;  /* 0x0001a80001167983 */ /* 0x001ee80000300a00 */
[----:B-1----:R-:W3:Y:S01]  /*29310*/  LDL.LU.64 R6, [R1+0x300] ;  /* 0x0003000001067983 */ /* 0x002ee20000300a00 */
[----:B------:R-:W-:-:S02]  /*29320*/  P2R R16, PR, RZ, 0x4 ;  /* 0x00000004ff107803 */ /* 0x000fc40000000000 */
[C---:B------:R-:W-:Y:S01]  /*29330*/  LOP3.LUT P2, RZ, R4.reuse, 0x1000000, RZ, 0xc0, !PT ;  /* 0x0100000004ff7812 */ /* 0x040fe2000784c0ff */
[----:B------:R-:W-:Y:S04]  /*29340*/  STL.64 [R1+0x10c8], R28 ;  /* 0x0010c81c01007387 */ /* 0x000fe80000100a00 */
[----:B------:R0:W-:Y:S04]  /*29350*/  STL.64 [R1+0x10d0], R30 ;  /* 0x0010d01e01007387 */ /* 0x0001e80000100a00 */
[----:B------:R1:W-:Y:S01]  /*29360*/  STL.64 [R1+0x10b8], R24 ;  /* 0x0010b81801007387 */ /* 0x0003e20000100a00 */
[----:B------:R-:W-:-:S03]  /*29370*/  LOP3.LUT P5, RZ, R4, 0x800000, RZ, 0xc0, !PT ;  /* 0x0080000004ff7812 */ /* 0x000fc600078ac0ff */
[----:B----4-:R-:W4:Y:S04]  /*29380*/  LDL.LU.64 R32, [R1+0x2f0] ;  /* 0x0002f00001207983 */ /* 0x010f280000300a00 */
[----:B0-----:R-:W4:Y:S04]  /*29390*/  LDL.LU.64 R30, [R1+0x1a0] ;  /* 0x0001a000011e7983 */ /* 0x001f280000300a00 */
[----:B-1----:R-:W4:Y:S04]  /*293a0*/  LDL.LU.64 R24, [R1+0x2f8] ;  /* 0x0002f80001187983 */ /* 0x002f280000300a00 */
[----:B------:R0:W-:Y:S04]  /*293b0*/  STL.64 [R1+0x1098], R20 ;  /* 0x0010981401007387 */ /* 0x0001e80000100a00 */
[----:B------:R1:W-:Y:S04]  /*293c0*/  STL.64 [R1+0x1090], R18 ;  /* 0x0010901201007387 */ /* 0x0003e80000100a00 */
[----:B0-----:R-:W4:Y:S04]  /*293d0*/  LDL.LU.64 R20, [R1+0x188] ;  /* 0x0001880001147983 */ /* 0x001f280000300a00 */
[----:B-1----:R-:W4:Y:S01]  /*293e0*/  LDL.LU.64 R18, [R1+0x2d8] ;  /* 0x0002d80001127983 */ /* 0x002f220000300a00 */
[----:B--2---:R-:W-:-:S02]  /*293f0*/  FSEL R28, R26, R10, !P2 ;  /* 0x0000000a1a1c7208 */ /* 0x004fc40005000000 */
[----:B------:R-:W-:Y:S02]  /*29400*/  FSEL R29, R27, R11, !P2 ;  /* 0x0000000b1b1d7208 */ /* 0x000fe40005000000 */
[----:B------:R-:W2:Y:S04]  /*29410*/  LDL.LU.64 R26, [R1+0x190] ;  /* 0x00019000011a7983 */ /* 0x000ea80000300a00 */
[----:B------:R0:W-:Y:S04]  /*29420*/  STL.64 [R1+0x1b0], R28 ;  /* 0x0001b01c01007387 */ /* 0x0001e80000100a00 */
[----:B------:R-:W2:Y:S04]  /*29430*/  LDL.LU.64 R10, [R1+0x180] ;  /* 0x00018000010a7983 */ /* 0x000ea80000300a00 */
[----:B0-----:R-:W2:Y:S01]  /*29440*/  LDL.LU.64 R28, [R1+0x2e8] ;  /* 0x0002e800011c7983 */ /* 0x001ea20000300a00 */
[----:B---3--:R-:W-:-:S02]  /*29450*/  FSEL R5, R22, R6, !P5 ;  /* 0x0000000616057208 */ /* 0x008fc40006800000 */
[----:B------:R-:W-:Y:S02]  /*29460*/  FSEL R3, R23, R7, !P5 ;  /* 0x0000000717037208 */ /* 0x000fe40006800000 */
[----:B------:R-:W3:Y:S01]  /*29470*/  LDL.LU.64 R22, [R1+0x2e0] ;  /* 0x0002e00001167983 */ /* 0x000ee20000300a00 */
[----:B------:R-:W-:Y:S02]  /*29480*/  P2R R17, PR, RZ, 0x2 ;  /* 0x00000002ff117803 */ /* 0x000fe40000000000 */
[----:B------:R-:W-:Y:S01]  /*29490*/  P2R R12, PR, RZ, 0x10 ;  /* 0x00000010ff0c7803 */ /* 0x000fe20000000000 */
[----:B------:R0:W-:Y:S01]  /*294a0*/  STL.64 [R1+0x1088], R14 ;  /* 0x0010880e01007387 */ /* 0x0001e20000100a00 */
[C---:B------:R-:W-:Y:S02]  /*294b0*/  LOP3.LUT P1, RZ, R4.reuse, 0x400000, RZ, 0xc0, !PT ;  /* 0x0040000004ff7812 */ /* 0x040fe4000782c0ff */
[----:B------:R-:W-:Y:S01]  /*294c0*/  LOP3.LUT P4, RZ, R4, 0x100000, RZ, 0xc0, !PT ;  /* 0x0010000004ff7812 */ /* 0x000fe2000788c0ff */
[----:B------:R-:W3:Y:S04]  /*294d0*/  LDL.LU.64 R6, [R1+0x178] ;  /* 0x0001780001067983 */ /* 0x000ee80000300a00 */
[----:B------:R4:W-:Y:S04]  /*294e0*/  STL [R1+0x308], R5 ;  /* 0x0003080501007387 */ /* 0x0009e80000100800 */
[----:B0-----:R-:W3:Y:S04]  /*294f0*/  LDL.LU.64 R14, [R1+0x2d0] ;  /* 0x0002d000010e7983 */ /* 0x001ee80000300a00 */
[----:B------:R0:W-:Y:S01]  /*29500*/  STL [R1+0x304], R3 ;  /* 0x0003040301007387 */ /* 0x0001e20000100800 */
[----:B----4-:R-:W-:-:S02]  /*29510*/  FSEL R5, R30, R24, !P1 ;  /* 0x000000181e057208 */ /* 0x010fc40004800000 */
[----:B0-----:R-:W-:Y:S02]  /*29520*/  FSEL R3, R31, R25, !P1 ;  /* 0x000000191f037208 */ /* 0x001fe40004800000 */
[----:B------:R-:W-:Y:S01]  /*29530*/  P2R R13, PR, RZ, 0x8 ;  /* 0x00000008ff0d7803 */ /* 0x000fe20000000000 */
[----:B------:R0:W-:Y:S01]  /*29540*/  STL [R1+0x300], R5 ;  /* 0x0003000501007387 */ /* 0x0001e20000100800 */
[----:B------:R-:W-:-:S03]  /*29550*/  LOP3.LUT P3, RZ, R4, 0x200000, RZ, 0xc0, !PT ;  /* 0x0020000004ff7812 */ /* 0x000fc6000786c0ff */
[----:B------:R1:W-:Y:S01]  /*29560*/  STL [R1+0x2f8], R3 ;  /* 0x0002f80301007387 */ /* 0x0003e20000100800 */
[C---:B------:R-:W-:Y:S02]  /*29570*/  LOP3.LUT P6, RZ, R4.reuse, 0x80000, RZ, 0xc0, !PT ;  /* 0x0008000004ff7812 */ /* 0x040fe400078cc0ff */
[----:B------:R-:W-:Y:S01]  /*29580*/  LOP3.LUT P2, RZ, R4, 0x40000, RZ, 0xc0, !PT ;  /* 0x0004000004ff7812 */ /* 0x000fe2000784c0ff */
[----:B------:R-:W4:Y:S01]  /*29590*/  LDL.LU.64 R30, [R1+0x80] ;  /* 0x00008000011e7983 */ /* 0x000f220000300a00 */
[----:B0-----:R-:W-:Y:S02]  /*295a0*/  FSEL R5, R36, R32, !P3 ;  /* 0x0000002024057208 */ /* 0x001fe40005800000 */
[----:B-1----:R-:W-:-:S03]  /*295b0*/  FSEL R3, R37, R33, !P3 ;  /* 0x0000002125037208 */ /* 0x002fc60005800000 */
[----:B------:R3:W-:Y:S04]  /*295c0*/  STL [R1+0x2fc], R5 ;  /* 0x0002fc0501007387 */ /* 0x0007e80000100800 */
[----:B------:R0:W-:Y:S01]  /*295d0*/  STL [R1+0x2f0], R3 ;  /* 0x0002f00301007387 */ /* 0x0001e20000100800 */
[----:B--2---:R-:W-:-:S03]  /*295e0*/  FSEL R24, R26, R28, !P4 ;  /* 0x0000001c1a187208 */ /* 0x004fc60006000000 */
[----:B------:R-:W4:Y:S01]  /*295f0*/  LDL.LU.64 R32, [R1+0x1d8] ;  /* 0x0001d80001207983 */ /* 0x000f220000300a00 */
[----:B------:R-:W-:-:S03]  /*29600*/  FSEL R25, R27, R29, !P4 ;  /* 0x0000001d1b197208 */ /* 0x000fc60006000000 */
[----:B------:R-:W2:Y:S04]  /*29610*/  LDL.LU.64 R26, [R1+0x2c8] ;  /* 0x0002c800011a7983 */ /* 0x000ea80000300a00 */
[----:B------:R1:W-:Y:S01]  /*29620*/  STL.64 [R1+0x190], R24 ;  /* 0x0001901801007387 */ /* 0x0003e20000100a00 */
[----:B---3--:R-:W-:Y:S02]  /*29630*/  FSEL R5, R20, R22, !P6 ;  /* 0x0000001614057208 */ /* 0x008fe40007000000 */
[----:B0-----:R-:W-:Y:S01]  /*29640*/  FSEL R3, R21, R23, !P6 ;  /* 0x0000001715037208 */ /* 0x001fe20007000000 */
[----:B------:R-:W3:Y:S04]  /*29650*/  LDL.LU.64 R28, [R1+0x2b0] ;  /* 0x0002b000011c7983 */ /* 0x000ee80000300a00 */
[----:B------:R-:W2:Y:S04]  /*29660*/  LDL.LU.64 R22, [R1+0x2c0] ;  /* 0x0002c00001167983 */ /* 0x000ea80000300a00 */
[----:B-1----:R-:W2:Y:S04]  /*29670*/  LDL.LU.64 R24, [R1+0x170] ;  /* 0x0001700001187983 */ /* 0x002ea80000300a00 */
[----:B------:R-:W3:Y:S04]  /*29680*/  LDL.LU.64 R20, [R1+0x168] ;  /* 0x0001680001147983 */ /* 0x000ee80000300a00 */
[----:B------:R0:W-:Y:S04]  /*29690*/  STL [R1+0x2e8], R5 ;  /* 0x0002e80501007387 */ /* 0x0001e80000100800 */
[----:B------:R1:W-:Y:S01]  /*296a0*/  STL [R1+0x2e0], R3 ;  /* 0x0002e00301007387 */ /* 0x0003e20000100800 */
[----:B------:R-:W-:-:S02]  /*296b0*/  LOP3.LUT P5, RZ, R4, 0x10000, RZ, 0xc0, !PT ;  /* 0x0001000004ff7812 */ /* 0x000fc400078ac0ff */
[----:B------:R-:W-:Y:S01]  /*296c0*/  LOP3.LUT P1, RZ, R4, 0x8000, RZ, 0xc0, !PT ;  /* 0x0000800004ff7812 */ /* 0x000fe2000782c0ff */
[----:B------:R-:W3:Y:S01]  /*296d0*/  LDL.LU.64 R36, [R1+0x1d0] ;  /* 0x0001d00001247983 */ /* 0x000ee20000300a00 */
[----:B0-----:R-:W-:Y:S02]  /*296e0*/  FSEL R5, R10, R18, !P2 ;  /* 0x000000120a057208 */ /* 0x001fe40005000000 */
[----:B-1----:R-:W-:Y:S02]  /*296f0*/  FSEL R3, R11, R19, !P2 ;  /* 0x000000130b037208 */ /* 0x002fe40005000000 */
[----:B------:R-:W3:Y:S04]  /*29700*/  LDL.LU.64 R18, [R1+0x2b8] ;  /* 0x0002b80001127983 */ /* 0x000ee80000300a00 */
[----:B------:R-:W4:Y:S04]  /*29710*/  LDL.LU.64 R10, [R1+0x160] ;  /* 0x00016000010a7983 */ /* 0x000f280000300a00 */
[----:B------:R0:W-:Y:S04]  /*29720*/  STL [R1+0x2d8], R5 ;  /* 0x0002d80501007387 */ /* 0x0001e80000100800 */
[----:B------:R1:W-:Y:S01]  /*29730*/  STL [R1+0x1a4], R3 ;  /* 0x0001a40301007387 */ /* 0x0003e20000100800 */
[----:B0-----:R-:W-:-:S02]  /*29740*/  FSEL R5, R6, R14, !P5 ;  /* 0x0000000e06057208 */ /* 0x001fc40006800000 */
[----:B-1----:R-:W-:Y:S02]  /*29750*/  FSEL R3, R7, R15, !P5 ;  /* 0x0000000f07037208 */ /* 0x002fe40006800000 */
[----:B------:R-:W4:Y:S01]  /*29760*/  LDL.LU.64 R14, [R1+0x158] ;  /* 0x00015800010e7983 */ /* 0x000f220000300a00 */
[----:B------:R-:W-:Y:S02]  /*29770*/  P2R R34, PR, RZ, 0x1 ;  /* 0x00000001ff227803 */ /* 0x000fe40000000000 */
[C---:B------:R-:W-:Y:S02]  /*29780*/  LOP3.LUT P0, RZ, R4.reuse, 0x4000, RZ, 0xc0, !PT ;  /* 0x0000400004ff7812 */ /* 0x040fe4000780c0ff */
[----:B------:R-:W-:Y:S02]  /*29790*/  LOP3.LUT P4, RZ, R4, 0x2000, RZ, 0xc0, !PT ;  /* 0x0000200004ff7812 */ /* 0x000fe4000788c0ff */
[----:B--2---:R-:W-:Y:S02]  /*297a0*/  FSEL R6, R24, R26, !P1 ;  /* 0x0000001a18067208 */ /* 0x004fe40004800000 */
[----:B------:R-:W-:-:S02]  /*297b0*/  FSEL R7, R25, R27, !P1 ;  /* 0x0000001b19077208 */ /* 0x000fc40004800000 */
[----:B------:R-:W2:Y:S04]  /*297c0*/  LDL.LU.64 R26, [R1+0x2a8] ;  /* 0x0002a800011a7983 */ /* 0x000ea80000300a00 */
[----:B------:R-:W2:Y:S04]  /*297d0*/  LDL.LU.64 R24, [R1+0x150] ;  /* 0x0001500001187983 */ /* 0x000ea80000300a00 */
[----:B------:R3:W-:Y:S02]  /*297e0*/  STL.64 [R1+0x170], R6 ;  /* 0x0001700601007387 */ /* 0x0007e40000100a00 */
[----:B---3--:R-:W-:-:S02]  /*297f0*/  FSEL R6, R20, R22, !P0 ;  /* 0x0000001614067208 */ /* 0x008fc40004000000 */
[----:B------:R-:W-:Y:S02]  /*29800*/  FSEL R7, R21, R23, !P0 ;  /* 0x0000001715077208 */ /* 0x000fe40004000000 */
[----:B------:R-:W3:Y:S04]  /*29810*/  LDL.LU.64 R22, [R1+0x2a0] ;  /* 0x0002a00001167983 */ /* 0x000ee80000300a00 */
[----:B------:R-:W3:Y:S04]  /*29820*/  LDL.LU.64 R20, [R1+0x148] ;  /* 0x0001480001147983 */ /* 0x000ee80000300a00 */
[----:B------:R4:W-:Y:S02]  /*29830*/  STL.64 [R1+0x168], R6 ;  /* 0x0001680601007387 */ /* 0x0009e40000100a00 */
[----:B----4-:R-:W-:-:S02]  /*29840*/  FSEL R6, R10, R18, !P4 ;  /* 0x000000120a067208 */ /* 0x010fc40006000000 */
[----:B------:R-:W-:Y:S02]  /*29850*/  FSEL R7, R11, R19, !P4 ;  /* 0x000000130b077208 */ /* 0x000fe40006000000 */
[----:B------:R-:W4:Y:S04]  /*29860*/  LDL.LU.64 R18, [R1+0x298] ;  /* 0x0002980001127983 */ /* 0x000f280000300a00 */
[----:B------:R-:W4:Y:S01]  /*29870*/  LDL.LU.64 R10, [R1+0x140] ;  /* 0x00014000010a7983 */ /* 0x000f220000300a00 */
[----:B------:R-:W-:-:S03]  /*29880*/  LOP3.LUT P3, RZ, R4, 0x1000, RZ, 0xc0, !PT ;  /* 0x0000100004ff7812 */ /* 0x000fc6000786c0ff */
[----:B------:R0:W-:Y:S01]  /*29890*/  STL.64 [R1+0x160], R6 ;  /* 0x0001600601007387 */ /* 0x0001e20000100a00 */
[----:B------:R-:W-:Y:S02]  /*298a0*/  LOP3.LUT P2, RZ, R4, 0x800, RZ, 0xc0, !PT ;  /* 0x0000080004ff7812 */ /* 0x000fe4000784c0ff */
[----:B0-----:R-:W-:Y:S02]  /*298b0*/  FSEL R6, R14, R28, !P3 ;  /* 0x0000001c0e067208 */ /* 0x001fe40005800000 */
[----:B------:R-:W-:Y:S02]  /*298c0*/  FSEL R7, R15, R29, !P3 ;  /* 0x0000001d0f077208 */ /* 0x000fe40005800000 */
[----:B------:R-:W4:Y:S04]  /*298d0*/  LDL.LU.64 R14, [R1+0x290] ;  /* 0x00029000010e7983 */ /* 0x000f280000300a00 */
[----:B------:R0:W-:Y:S04]  /*298e0*/  STL.64 [R1+0x158], R6 ;  /* 0x0001580601007387 */ /* 0x0001e80000100a00 */
[----:B------:R2:W-:Y:S04]  /*298f0*/  STL [R1+0x2dc], R5 ;  /* 0x0002dc0501007387 */ /* 0x0005e80000100800 */
[----:B------:R1:W-:Y:S04]  /*29900*/  STL [R1+0x2d0], R3 ;  /* 0x0002d00301007387 */ /* 0x0003e80000100800 */
[----:B0-----:R-:W4:Y:S01]  /*29910*/  LDL.LU.64 R6, [R1+0x138] ;  /* 0x0001380001067983 */ /* 0x001f220000300a00 */
[----:B------:R-:W-:-:S02]  /*29920*/  LOP3.LUT P5, RZ, R4, 0x400, RZ, 0xc0, !PT ;  /* 0x0000040004ff7812 */ /* 0x000fc400078ac0ff */
[----:B------:R-:W-:Y:S01]  /*29930*/  LOP3.LUT P1, RZ, R4, 0x200, RZ, 0xc0, !PT ;  /* 0x0000020004ff7812 */ /* 0x000fe2000782c0ff */
[----:B------:R-:W4:Y:S01]  /*29940*/  LDL.LU.64 R28, [R1+0x268] ;  /* 0x00026800011c7983 */ /* 0x000f220000300a00 */
[----:B--2---:R-:W-:Y:S02]  /*29950*/  FSEL R5, R24, R26, !P2 ;  /* 0x0000001a18057208 */ /* 0x004fe40005000000 */
[----:B-1----:R-:W-:Y:S02]  /*29960*/  FSEL R3, R25, R27, !P2 ;  /* 0x0000001b19037208 */ /* 0x002fe40005000000 */
[----:B------:R-:W2:Y:S04]  /*29970*/  LDL.LU.64 R26, [R1+0x288] ;  /* 0x00028800011a7983 */ /* 0x000ea80000300a00 */
[----:B------:R-:W2:Y:S04]  /*29980*/  LDL.LU.64 R24, [R1+0x130] ;  /* 0x0001300001187983 */ /* 0x000ea80000300a00 */
[----:B------:R3:W-:Y:S04]  /*29990*/  STL [R1+0x18c], R5 ;  /* 0x00018c0501007387 */ /* 0x0007e80000100800 */
[----:B------:R0:W-:Y:S01]  /*299a0*/  STL [R1+0x188], R3 ;  /* 0x0001880301007387 */ /* 0x0001e20000100800 */
[----:B---3--:R-:W-:-:S02]  /*299b0*/  FSEL R5, R20, R22, !P5 ;  /* 0x0000001614057208 */ /* 0x008fc40006800000 */
[----:B0-----:R-:W-:Y:S02]  /*299c0*/  FSEL R3, R21, R23, !P5 ;  /* 0x0000001715037208 */ /* 0x001fe40006800000 */
[----:B------:R-:W3:Y:S04]  /*299d0*/  LDL.LU.64 R22, [R1+0x280] ;  /* 0x0002800001167983 */ /* 0x000ee80000300a00 */
[----:B------:R-:W3:Y:S04]  /*299e0*/  LDL.LU.64 R20, [R1+0x128] ;  /* 0x0001280001147983 */ /* 0x000ee80000300a00 */
[----:B------:R4:W-:Y:S04]  /*299f0*/  STL [R1+0x2a8], R5 ;  /* 0x0002a80501007387 */ /* 0x0009e80000100800 */
[----:B------:R0:W-:Y:S01]  /*29a00*/  STL [R1+0x2a0], R3 ;  /* 0x0002a00301007387 */ /* 0x0001e20000100800 */
[----:B----4-:R-:W-:-:S02]  /*29a10*/  FSEL R5, R10, R18, !P1 ;  /* 0x000000120a057208 */ /* 0x010fc40004800000 */
[----:B0-----:R-:W-:Y:S02]  /*29a20*/  FSEL R3, R11, R19, !P1 ;  /* 0x000000130b037208 */ /* 0x001fe40004800000 */
[----:B------:R-:W4:Y:S04]  /*29a30*/  LDL.LU.64 R18, [R1+0x278] ;  /* 0x0002780001127983 */ /* 0x000f280000300a00 */
[----:B------:R-:W4:Y:S01]  /*29a40*/  LDL.LU.64 R10, [R1+0x120] ;  /* 0x00012000010a7983 */ /* 0x000f220000300a00 */
[----:B------:R-:W-:-:S03]  /*29a50*/  LOP3.LUT P0, RZ, R4, 0x100, RZ, 0xc0, !PT ;  /* 0x0000010004ff7812 */ /* 0x000fc6000780c0ff */
[----:B------:R0:W-:Y:S01]  /*29a60*/  STL [R1+0x184], R5 ;  /* 0x0001840501007387 */ /* 0x0001e20000100800 */
[----:B------:R-:W-:-:S03]  /*29a70*/  LOP3.LUT P4, RZ, R4, 0x80, RZ, 0xc0, !PT ;  /* 0x0000008004ff7812 */ /* 0x000fc6000788c0ff */
[----:B------:R1:W-:Y:S01]  /*29a80*/  STL [R1+0x180], R3 ;  /* 0x0001800301007387 */ /* 0x0003e20000100800 */
[----:B------:R-:W-:Y:S02]  /*29a90*/  LOP3.LUT P3, RZ, R4, 0x40, RZ, 0xc0, !PT ;  /* 0x0000004004ff7812 */ /* 0x000fe4000786c0ff */
[----:B0-----:R-:W-:Y:S02]  /*29aa0*/  FSEL R5, R6, R14, !P0 ;  /* 0x0000000e06057208 */ /* 0x001fe40004000000 */
[----:B-1----:R-:W-:Y:S02]  /*29ab0*/  FSEL R3, R7, R15, !P0 ;  /* 0x0000000f07037208 */ /* 0x002fe40004000000 */
[----:B------:R-:W4:Y:S04]  /*29ac0*/  LDL.LU.64 R14, [R1+0x270] ;  /* 0x00027000010e7983 */ /* 0x000f280000300a00 */
[----:B------:R2:W-:Y:S04]  /*29ad0*/  STL [R1+0x298], R5 ;  /* 0x0002980501007387 */ /* 0x0005e80000100800 */
[----:B------:R0:W-:Y:S04]  /*29ae0*/  STL [R1+0x290], R3 ;  /* 0x0002900301007387 */ /* 0x0001e80000100800 */
[----:B------:R-:W4:Y:S01]  /*29af0*/  LDL.LU.64 R6, [R1+0x118] ;  /* 0x0001180001067983 */ /* 0x000f220000300a00 */
[----:B------:R-:W-:-:S02]  /*29b00*/  LOP3.LUT P2, RZ, R4, 0x20, RZ, 0xc0, !PT ;  /* 0x0000002004ff7812 */ /* 0x000fc4000784c0ff */
[----:B--2---:R-:W-:Y:S02]  /*29b10*/  FSEL R5, R24, R26, !P4 ;  /* 0x0000001a18057208 */ /* 0x004fe40006000000 */
[----:B0-----:R-:W-:Y:S02]  /*29b20*/  FSEL R3, R25, R27, !P4 ;  /* 0x0000001b19037208 */ /* 0x001fe40006000000 */
[----:B------:R-:W2:Y:S04]  /*29b30*/  LDL.LU.64 R26, [R1+0x110] ;  /* 0x00011000011a7983 */ /* 0x000ea80000300a00 */
[----:B------:R3:W-:Y:S04]  /*29b40*/  STL [R1+0x178], R5 ;  /* 0x0001780501007387 */ /* 0x0007e80000100800 */
[----:B------:R0:W-:Y:S04]  /*29b50*/  STL [R1+0x150], R3 ;  /* 0x0001500301007387 */ /* 0x0001e80000100800 */
[----:B------:R-:W2:Y:S01]  /*29b60*/  LDL.LU.64 R24, [R1+0x260] ;  /* 0x0002600001187983 */ /* 0x000ea20000300a00 */
[----:B---3--:R-:W-:-:S02]  /*29b70*/  FSEL R5, R20, R22, !P3 ;  /* 0x0000001614057208 */ /* 0x008fc40005800000 */
[----:B0-----:R-:W-:Y:S02]  /*29b80*/  FSEL R3, R21, R23, !P3 ;  /* 0x0000001715037208 */ /* 0x001fe40005800000 */
[----:B------:R-:W3:Y:S04]  /*29b90*/  LDL.LU.64 R20, [R1+0x108] ;  /* 0x0001080001147983 */ /* 0x000ee80000300a00 */
[----:B------:R4:W-:Y:S04]  /*29ba0*/  STL [R1+0x280], R5 ;  /* 0x0002800501007387 */ /* 0x0009e80000100800 */
[----:B------:R0:W-:Y:S01]  /*29bb0*/  STL [R1+0x1ac], R3 ;  /* 0x0001ac0301007387 */ /* 0x0001e20000100800 */
[----:B----4-:R-:W-:-:S02]  /*29bc0*/  FSEL R5, R10, R18, !P2 ;  /* 0x000000120a057208 */ /* 0x010fc40005000000 */
[----:B0-----:R-:W-:Y:S02]  /*29bd0*/  FSEL R3, R11, R19, !P2 ;  /* 0x000000130b037208 */ /* 0x001fe40005000000 */
[----:B------:R-:W4:Y:S04]  /*29be0*/  LDL.LU.64 R18, [R1+0x258] ;  /* 0x0002580001127983 */ /* 0x000f280000300a00 */
[----:B------:R-:W4:Y:S01]  /*29bf0*/  LDL.LU.64 R10, [R1+0x100] ;  /* 0x00010000010a7983 */ /* 0x000f220000300a00 */
[C---:B------:R-:W-:Y:S02]  /*29c00*/  LOP3.LUT P1, RZ, R4.reuse, 0x8, RZ, 0xc0, !PT ;  /* 0x0000000804ff7812 */ /* 0x040fe4000782c0ff */
[C---:B------:R-:W-:Y:S01]  /*29c10*/  LOP3.LUT P5, RZ, R4.reuse, 0x10, RZ, 0xc0, !PT ;  /* 0x0000001004ff7812 */ /* 0x040fe200078ac0ff */
[----:B------:R0:W-:Y:S04]  /*29c20*/  STL [R1+0x14c], R5 ;  /* 0x00014c0501007387 */ /* 0x0001e80000100800 */
[----:B------:R1:W-:Y:S01]  /*29c30*/  STL [R1+0x148], R3 ;  /* 0x0001480301007387 */ /* 0x0003e20000100800 */
[----:B------:R-:W-:-:S02]  /*29c40*/  LOP3.LUT P0, RZ, R4, 0x4, RZ, 0xc0, !PT ;  /* 0x0000000404ff7812 */ /* 0x000fc4000780c0ff */
[----:B------:R-:W-:Y:S02]  /*29c50*/  LOP3.LUT P4, RZ, R4, 0x2, RZ, 0xc0, !PT ;  /* 0x0000000204ff7812 */ /* 0x000fe4000788c0ff */
[----:B0-----:R-:W-:Y:S02]  /*29c60*/  FSEL R5, R6, R14, !P5 ;  /* 0x0000000e06057208 */ /* 0x001fe40006800000 */
[----:B-1----:R-:W-:Y:S02]  /*29c70*/  FSEL R3, R7, R15, !P5 ;  /* 0x0000000f07037208 */ /* 0x002fe40006800000 */
[----:B------:R-:W4:Y:S04]  /*29c80*/  LDL.LU.64 R14, [R1+0x250] ;  /* 0x00025000010e7983 */ /* 0x000f280000300a00 */
[----:B------:R-:W4:Y:S04]  /*29c90*/  LDL.LU.64 R6, [R1+0xf8] ;  /* 0x0000f80001067983 */ /* 0x000f280000300a00 */
[----:B------:R-:W-:Y:S04]  /*29ca0*/  STL [R1+0x1a0], R5 ;  /* 0x0001a00501007387 */ /* 0x000fe80000100800 */
[----:B------:R-:W-:Y:S01]  /*29cb0*/  STL [R1+0x198], R3 ;  /* 0x0001980301007387 */ /* 0x000fe20000100800 */
        /* <DEDUP_REMOVED lines=8> */
[----:B------:R-:W3:Y:S04]  /*29d40*/  LDL.LU.64 R24, [R1+0xe8] ;  /* 0x0000e80001187983 */ /* 0x000ee80000300a00 */
[----:B------:R4:W-:Y:S04]  /*29d50*/  STL [R1+0x268], R5 ;  /* 0x0002680501007387 */ /* 0x0009e80000100800 */
[----:B------:R0:W-:Y:S01]  /*29d60*/  STL [R1+0x260], R3 ;  /* 0x0002600301007387 */ /* 0x0001e20000100800 */
[----:B----4-:R-:W-:-:S02]  /*29d70*/  FSEL R5, R10, R18, !P4 ;  /* 0x000000120a057208 */ /* 0x010fc40006000000 */
[----:B0-----:R-:W-:Y:S02]  /*29d80*/  FSEL R3, R11, R19, !P4 ;  /* 0x000000130b037208 */ /* 0x001fe40006000000 */
[----:B------:R-:W4:Y:S04]  /*29d90*/  LDL.LU.64 R18, [R1+0x238] ;  /* 0x0002380001127983 */ /* 0x000f280000300a00 */
[----:B------:R-:W4:Y:S01]  /*29da0*/  LDL.LU.64 R10, [R1+0xe0] ;  /* 0x0000e000010a7983 */ /* 0x000f220000300a00 */
[----:B------:R-:W-:Y:S02]  /*29db0*/  LOP3.LUT P3, RZ, R4, 0x1, RZ, 0xc0, !PT ;  /* 0x0000000104ff7812 */ /* 0x000fe4000786c0ff */
        /* <DEDUP_REMOVED lines=9> */
[----:B------:R3:W-:Y:S04]  /*29e50*/  STL [R1+0x1a8], R5 ;  /* 0x0001a80501007387 */ /* 0x0007e80000100800 */
[----:B------:R0:W-:Y:S01]  /*29e60*/  STL [R1+0x19c], R3 ;  /* 0x00019c0301007387 */ /* 0x0001e20000100800 */
[----:B--2---:R-:W-:-:S02]  /*29e70*/  FSEL R20, R22, R28, !P2 ;  /* 0x0000001c16147208 */ /* 0x004fc40005000000 */
[----:B------:R-:W-:Y:S02]  /*29e80*/  FSEL R21, R23, R29, !P2 ;  /* 0x0000001d17157208 */ /* 0x000fe40005000000 */
        /* <DEDUP_REMOVED lines=18> */
[C---:B------:R-:W-:Y:S02]  /*29fb0*/  LOP3.LUT P3, RZ, R9.reuse, 0x4000000, RZ, 0xc0, !PT ;  /* 0x0400000009ff7812 */ /* 0x040fe4000786c0ff */
[----:B------:R-:W-:Y:S02]  /*29fc0*/  LOP3.LUT P2, RZ, R9, 0x2000000, RZ, 0xc0, !PT ;  /* 0x0200000009ff7812 */ /* 0x000fe4000784c0ff */
[----:B0-----:R-:W-:Y:S02]  /*29fd0*/  FSEL R5, R6, R14, !P0 ;  /* 0x0000000e06057208 */ /* 0x001fe40004000000 */
[----:B-1----:R-:W-:Y:S02]  /*29fe0*/  FSEL R3, R7, R15, !P0 ;  /* 0x0000000f07037208 */ /* 0x002fe40004000000 */
[----:B------:R-:W4:Y:S01]  /*29ff0*/  LDL.LU.64 R14, [R1+0xb8] ;  /* 0x0000b800010e7983 */ /* 0x000f220000300a00 */
[----:B--2---:R-:W-:-:S02]  /*2a000*/  FSEL R6, R20, R22, !P4 ;  /* 0x0000001614067208 */ /* 0x004fc40006000000 */
[----:B------:R-:W-:Y:S02]  /*2a010*/  FSEL R7, R21, R23, !P4 ;  /* 0x0000001715077208 */ /* 0x000fe40006000000 */
[----:B------:R-:W2:Y:S04]  /*2a020*/  LDL.LU.64 R22, [R1+0x208] ;  /* 0x0002080001167983 */ /* 0x000ea80000300a00 */
[----:B------:R3:W-:Y:S04]  /*2a030*/  STL.64 [R1+0xd0], R6 ;  /* 0x0000d00601007387 */ /* 0x0007e80000100a00 */
[----:B------:R-:W2:Y:S01]  /*2a040*/  LDL.LU.64 R20, [R1+0xb0] ;  /* 0x0000b00001147983 */ /* 0x000ea20000300a00 */
[----:B---3--:R-:W-:-:S02]  /*2a050*/  FSEL R6, R24, R26, !P3 ;  /* 0x0000001a18067208 */ /* 0x008fc40005800000 */
[----:B------:R-:W-:Y:S02]  /*2a060*/  FSEL R7, R25, R27, !P3 ;  /* 0x0000001b19077208 */ /* 0x000fe40005800000 */
[----:B------:R-:W3:Y:S04]  /*2a070*/  LDL.LU.64 R26, [R1+0x200] ;  /* 0x00020000011a7983 */ /* 0x000ee80000300a00 */
[----:B------:R4:W-:Y:S04]  /*2a080*/  STL.64 [R1+0xc8], R6 ;  /* 0x0000c80601007387 */ /* 0x0009e80000100a00 */
[----:B------:R-:W3:Y:S01]  /*2a090*/  LDL.LU.64 R24, [R1+0xa8] ;  /* 0x0000a80001187983 */ /* 0x000ee20000300a00 */
[----:B----4-:R-:W-:-:S02]  /*2a0a0*/  FSEL R6, R10, R18, !P2 ;  /* 0x000000120a067208 */ /* 0x010fc40005000000 */
[----:B------:R-:W-:Y:S02]  /*2a0b0*/  FSEL R7, R11, R19, !P2 ;  /* 0x000000130b077208 */ /* 0x000fe40005000000 */
[----:B------:R-:W4:Y:S04]  /*2a0c0*/  LDL.LU.64 R18, [R1+0x1f8] ;  /* 0x0001f80001127983 */ /* 0x000f280000300a00 */
[----:B------:R0:W-:Y:S04]  /*2a0d0*/  STL.64 [R1+0xc0], R6 ;  /* 0x0000c00601007387 */ /* 0x0001e80000100a00 */
[----:B0-----:R-:W4:Y:S01]  /*2a0e0*/  LDL.LU.64 R6, [R1+0xa0] ;  /* 0x0000a00001067983 */ /* 0x001f220000300a00 */
[----:B------:R-:W-:-:S04]  /*2a0f0*/  LOP3.LUT P5, RZ, R9, 0x1000000, RZ, 0xc0, !PT ;  /* 0x0100000009ff7812 */ /* 0x000fc800078ac0ff */
[----:B------:R-:W-:Y:S02]  /*2a100*/  FSEL R10, R14, R28, !P5 ;  /* 0x0000001c0e0a7208 */ /* 0x000fe40006800000 */
[----:B------:R-:W-:Y:S02]  /*2a110*/  FSEL R11, R15, R29, !P5 ;  /* 0x0000001d0f0b7208 */ /* 0x000fe40006800000 */
[----:B------:R-:W4:Y:S01]  /*2a120*/  LDL.LU.64 R14, [R1+0x1f0] ;  /* 0x0001f000010e7983 */ /* 0x000f220000300a00 */
[----:B------:R-:W-:-:S03]  /*2a130*/  LOP3.LUT P1, RZ, R9, 0x800000, RZ, 0xc0, !PT ;  /* 0x0080000009ff7812 */ /* 0x000fc6000782c0ff */
[----:B------:R0:W-:Y:S01]  /*2a140*/  STL.64 [R1+0xb8], R10 ;  /* 0x0000b80a01007387 */ /* 0x0001e20000100a00 */
[----:B------:R-:W-:-:S03]  /*2a150*/  LOP3.LUT P0, RZ, R9, 0x400000, RZ, 0xc0, !PT ;  /* 0x0040000009ff7812 */ /* 0x000fc6000780c0ff */
[----:B------:R2:W-:Y:S04]  /*2a160*/  STL [R1+0x238], R5 ;  /* 0x0002380501007387 */ /* 0x0005e80000100800 */
[----:B------:R1:W-:Y:S04]  /*2a170*/  STL [R1+0x230], R3 ;  /* 0x0002300301007387 */ /* 0x0003e80000100800 */
[----:B0-----:R-:W4:Y:S01]  /*2a180*/  LDL.LU.64 R10, [R1+0x98] ;  /* 0x00009800010a7983 */ /* 0x001f220000300a00 */
[C---:B------:R-:W-:Y:S02]  /*2a190*/  LOP3.LUT P4, RZ, R9.reuse, 0x200000, RZ, 0xc0, !PT ;  /* 0x0020000009ff7812 */ /* 0x040fe4000788c0ff */
[----:B------:R-:W-:Y:S01]  /*2a1a0*/  LOP3.LUT P3, RZ, R9, 0x100000, RZ, 0xc0, !PT ;  /* 0x0010000009ff7812 */ /* 0x000fe2000786c0ff */
[----:B------:R-:W4:Y:S01]  /*2a1b0*/  LDL.LU.64 R28, [R1+0x1c8] ;  /* 0x0001c800011c7983 */ /* 0x000f220000300a00 */
[----:B--2---:R-:W-:-:S02]  /*2a1c0*/  FSEL R5, R20, R22, !P1 ;  /* 0x0000001614057208 */ /* 0x004fc40004800000 */
[----:B-1----:R-:W-:Y:S02]  /*2a1d0*/  FSEL R3, R21, R23, !P1 ;  /* 0x0000001715037208 */ /* 0x002fe40004800000 */
[----:B------:R-:W2:Y:S04]  /*2a1e0*/  LDL.LU.64 R22, [R1+0x1e8] ;  /* 0x0001e80001167983 */ /* 0x000ea80000300a00 */
[----:B------:R-:W2:Y:S04]  /*2a1f0*/  LDL.LU.64 R20, [R1+0x90] ;  /* 0x0000900001147983 */ /* 0x000ea80000300a00 */
[----:B------:R3:W-:Y:S04]  /*2a200*/  STL [R1+0x10c], R5 ;  /* 0x00010c0501007387 */ /* 0x0007e80000100800 */
[----:B------:R0:W-:Y:S01]  /*2a210*/  STL [R1+0x104], R3 ;  /* 0x0001040301007387 */ /* 0x0001e20000100800 */
[----:B---3--:R-:W-:-:S02]  /*2a220*/  FSEL R5, R24, R26, !P0 ;  /* 0x0000001a18057208 */ /* 0x008fc40004000000 */
[----:B0-----:R-:W-:-:S03]  /*2a230*/  FSEL R3, R25, R27, !P0 ;  /* 0x0000001b19037208 */ /* 0x001fc60004000000 */
[----:B------:R4:W-:Y:S04]  /*2a240*/  STL [R1+0x11c], R5 ;  /* 0x00011c0501007387 */ /* 0x0009e80000100800 */
[----:B------:R0:W-:Y:S01]  /*2a250*/  STL [R1+0x118], R3 ;  /* 0x0001180301007387 */ /* 0x0001e20000100800 */
[----:B------:R-:W-:-:S03]  /*2a260*/  LOP3.LUT P2, RZ, R9, 0x80000, RZ, 0xc0, !PT ;  /* 0x0008000009ff7812 */ /* 0x000fc6000784c0ff */
[----:B------:R-:W3:Y:S04]  /*2a270*/  LDL.LU.64 R26, [R1+0x320] ;  /* 0x00032000011a7983 */ /* 0x000ee80000300a00 */
[----:B------:R-:W3:Y:S01]  /*2a280*/  LDL.LU.64 R24, [R1+0x68] ;  /* 0x0000680001187983 */ /* 0x000ee20000300a00 */
[----:B----4-:R-:W-:Y:S02]  /*2a290*/  FSEL R5, R6, R18, !P4 ;  /* 0x0000001206057208 */ /* 0x010fe40006000000 */
[----:B0-----:R-:W-:Y:S02]  /*2a2a0*/  FSEL R3, R7, R19, !P4 ;  /* 0x0000001307037208 */ /* 0x001fe40006000000 */
[----:B------:R-:W4:Y:S04]  /*2a2b0*/  LDL.LU.64 R18, [R1+0x1e0] ;  /* 0x0001e00001127983 */ /* 0x000f280000300a00 */
[----:B------:R-:W4:Y:S04]  /*2a2c0*/  LDL.LU.64 R6, [R1+0x88] ;  /* 0x0000880001067983 */ /* 0x000f280000300a00 */
[----:B------:R0:W-:Y:S04]  /*2a2d0*/  STL [R1+0xec], R5 ;  /* 0x0000ec0501007387 */ /* 0x0001e80000100800 */
[----:B------:R1:W-:Y:S01]  /*2a2e0*/  STL [R1+0xe4], R3 ;  /* 0x0000e40301007387 */ /* 0x0003e20000100800 */
[----:B0-----:R-:W-:-:S02]  /*2a2f0*/  FSEL R5, R10, R14, !P3 ;  /* 0x0000000e0a057208 */ /* 0x001fc40005800000 */
[----:B-1----:R-:W-:Y:S02]  /*2a300*/  FSEL R3, R11, R15, !P3 ;  /* 0x0000000f0b037208 */ /* 0x002fe40005800000 */
[----:B------:R-:W3:Y:S04]  /*2a310*/  LDL.LU.64 R10, [R1+0x78] ;  /* 0x00007800010a7983 */ /* 0x000ee80000300a00 */
[----:B------:R-:W3:Y:S04]  /*2a320*/  LDL.LU.64 R14, [R1+0x70] ;  /* 0x00007000010e7983 */ /* 0x000ee80000300a00 */
[----:B------:R2:W-:Y:S01]  /*2a330*/  STL [R1+0x100], R3 ;  /* 0x0001000301007387 */ /* 0x0005e20000100800 */
[----:B------:R-:W-:-:S02]  /*2a340*/  LOP3.LUT P6, RZ, R9, 0x40000, RZ, 0xc0, !PT ;  /* 0x0004000009ff7812 */ /* 0x000fc400078cc0ff */
[----:B--2---:R-:W-:-:S05]  /*2a350*/  FSEL R3, R20, R22, !P2 ;  /* 0x0000001614037208 */ /* 0x004fca0005000000 */
[----:B------:R0:W-:Y:S02]  /*2a360*/  STL [R1+0xe0], R3 ;  /* 0x0000e00301007387 */ /* 0x0001e40000100800 */
[----:B0-----:R-:W-:Y:S02]  /*2a370*/  FSEL R3, R21, R23, !P2 ;  /* 0x0000001715037208 */ /* 0x001fe40005000000 */
[----:B------:R-:W2:Y:S04]  /*2a380*/  LDL.LU.64 R22, [R1+0x318] ;  /* 0x0003180001167983 */ /* 0x000ea80000300a00 */
[----:B------:R-:W2:Y:S04]  /*2a390*/  LDL.LU.64 R20, [R1+0x60] ;  /* 0x0000600001147983 */ /* 0x000ea80000300a00 */
[----:B------:R4:W-:Y:S02]  /*2a3a0*/  STL [R1+0xd8], R3 ;  /* 0x0000d80301007387 */ /* 0x0009e40000100800 */
[----:B----4-:R-:W-:-:S05]  /*2a3b0*/  FSEL R3, R6, R18, !P6 ;  /* 0x0000001206037208 */ /* 0x010fca0007000000 */
[----:B------:R0:W-:Y:S02]  /*2a3c0*/  STL [R1+0xfc], R3 ;  /* 0x0000fc0301007387 */ /* 0x0001e40000100800 */
[----:B0-----:R-:W-:Y:S02]  /*2a3d0*/  FSEL R3, R7, R19, !P6 ;  /* 0x0000001307037208 */ /* 0x001fe40007000000 */
[----:B------:R-:W4:Y:S04]  /*2a3e0*/  LDL.LU.64 R18, [R1+0x310] ;  /* 0x0003100001127983 */ /* 0x000f280000300a00 */
[----:B------:R-:W4:Y:S01]  /*2a3f0*/  LDL.LU.64 R6, [R1+0x58] ;  /* 0x0000580001067983 */ /* 0x000f220000300a00 */
[----:B------:R-:W-:-:S03]  /*2a400*/  LOP3.LUT P5, RZ, R9, 0x20000, RZ, 0xc0, !PT ;  /* 0x0002000009ff7812 */ /* 0x000fc600078ac0ff */
[----:B------:R0:W-:Y:S01]  /*2a410*/  STL [R1+0xf8], R3 ;  /* 0x0000f80301007387 */ /* 0x0001e20000100800 */
[C---:B------:R-:W-:Y:S02]  /*2a420*/  LOP3.LUT P1, RZ, R9.reuse, 0x10000, RZ, 0xc0, !PT ;  /* 0x0001000009ff7812 */ /* 0x040fe4000782c0ff */
[C---:B------:R-:W-:Y:S01]  /*2a430*/  LOP3.LUT P0, RZ, R9.reuse, 0x8000, RZ, 0xc0, !PT ;  /* 0x0000800009ff7812 */ /* 0x040fe2000780c0ff */
[----:B------:R3:W-:Y:S01]  /*2a440*/  STL [R1+0x108], R5 ;  /* 0x0001080501007387 */ /* 0x0007e20000100800 */
[----:B0-----:R-:W-:Y:S02]  /*2a450*/  FSEL R3, R30, R32, !P5 ;  /* 0x000000201e037208 */ /* 0x001fe40006800000 */
[----:B------:R-:W-:-:S03]  /*2a460*/  LOP3.LUT P4, RZ, R9, 0x4000, RZ, 0xc0, !PT ;  /* 0x0000400009ff7812 */ /* 0x000fc6000788c0ff */
[----:B------:R0:W-:Y:S01]  /*2a470*/  STL [R1+0xb4], R3 ;  /* 0x0000b40301007387 */ /* 0x0001e20000100800 */
[----:B---3--:R-:W-:Y:S02]  /*2a480*/  FSEL R5, R10, R36, !P1 ;  /* 0x000000240a057208 */ /* 0x008fe40004800000 */
[----:B------:R-:W-:Y:S02]  /*2a490*/  FSEL R10, R14, R28, !P0 ;  /* 0x0000001c0e0a7208 */ /* 0x000fe40004000000 */
[----:B0-----:R-:W-:Y:S02]  /*2a4a0*/  FSEL R3, R11, R37, !P1 ;  /* 0x000000250b037208 */ /* 0x001fe40004800000 */
[----:B------:R-:W-:Y:S02]  /*2a4b0*/  FSEL R11, R15, R29, !P0 ;  /* 0x0000001d0f0b7208 */ /* 0x000fe40004000000 */
[----:B------:R-:W-:Y:S01]  /*2a4c0*/  LOP3.LUT P3, RZ, R9, 0x2000, RZ, 0xc0, !PT ;  /* 0x0000200009ff7812 */ /* 0x000fe2000786c0ff */
[----:B------:R0:W-:Y:S04]  /*2a4d0*/  STL [R1+0xdc], R3 ;  /* 0x0000dc0301007387 */ /* 0x0001e80000100800 */
[----:B------:R1:W-:Y:S04]  /*2a4e0*/  STL.64 [R1+0x70], R10 ;  /* 0x0000700a01007387 */ /* 0x0003e80000100a00 */
[----:B------:R-:W3:Y:S01]  /*2a4f0*/  LDL.LU.64 R14, [R1+0x348] ;  /* 0x00034800010e7983 */ /* 0x000ee20000300a00 */
[----:B0-----:R-:W-:-:S03]  /*2a500*/  FSEL R3, R24, R26, !P4 ;  /* 0x0000001a18037208 */ /* 0x001fc60006000000 */
[----:B------:R2:W-:Y:S04]  /*2a510*/  STL [R1+0xe8], R5 ;  /* 0x0000e80501007387 */ /* 0x0005e80000100800 */
[----:B-1----:R-:W3:Y:S04]  /*2a520*/  LDL.LU.64 R10, [R1+0x1c0] ;  /* 0x0001c000010a7983 */ /* 0x002ee80000300a00 */
[----:B------:R0:W-:Y:S04]  /*2a530*/  STL [R1+0x134], R3 ;  /* 0x0001340301007387 */ /* 0x0001e80000100800 */
[----:B------:R-:W3:Y:S01]  /*2a540*/  LDL.LU.64 R28, [R1+0x340] ;  /* 0x00034000011c7983 */ /* 0x000ee20000300a00 */
[----:B------:R-:W-:-:S02]  /*2a550*/  LOP3.LUT P2, RZ, R9, 0x1000, RZ, 0xc0, !PT ;  /* 0x0000100009ff7812 */ /* 0x000fc4000784c0ff */
[----:B------:R-:W-:Y:S01]  /*2a560*/  FSEL R24, R25, R27, !P4 ;  /* 0x0000001b19187208 */ /* 0x000fe20006000000 */
[----:B------:R-:W3:Y:S04]  /*2a570*/  LDL.LU.64 R36, [R1+0x38] ;  /* 0x0000380001247983 */ /* 0x000ee80000300a00 */
[----:B------:R-:W3:Y:S01]  /*2a580*/  LDL.LU.64 R26, [R1+0x338] ;  /* 0x00033800011a7983 */ /* 0x000ee20000300a00 */
[----:B--2---:R-:W-:Y:S02]  /*2a590*/  FSEL R5, R20, R22, !P3 ;  /* 0x0000001614057208 */ /* 0x004fe40005800000 */
[----:B0-----:R-:W-:Y:S02]  /*2a5a0*/  FSEL R3, R21, R23, !P3 ;  /* 0x0000001715037208 */ /* 0x001fe40005800000 */
[----:B------:R-:W2:Y:S04]  /*2a5b0*/  LDL.LU.64 R20, [R1+0x1b8] ;  /* 0x0001b80001147983 */ /* 0x000ea80000300a00 */
[----:B------:R4:W-:Y:S04]  /*2a5c0*/  STL [R1+0xa8], R5 ;  /* 0x0000a80501007387 */ /* 0x0009e80000100800 */
[----:B------:R-:W-:Y:S01]  /*2a5d0*/  STL [R1+0x9c], R3 ;  /* 0x00009c0301007387 */ /* 0x000fe20000100800 */
[----:B------:R-:W-:-:S02]  /*2a5e0*/  LOP3.LUT P1, RZ, R9, 0x800, RZ, 0xc0, !PT ;  /* 0x0000080009ff7812 */ /* 0x000fc4000782c0ff */
[----:B------:R-:W-:Y:S01]  /*2a5f0*/  FSEL R35, R31, R33, !P5 ;  /* 0x000000211f237208 */ /* 0x000fe20006800000 */
[----:B------:R0:W-:Y:S01]  /*2a600*/  STL [R1+0x130], R24 ;  /* 0x0001301801007387 */ /* 0x0001e20000100800 */
[----:B------:R-:W-:-:S03]  /*2a610*/  LOP3.LUT P0, RZ, R9, 0x400, RZ, 0xc0, !PT ;  /* 0x0000040009ff7812 */ /* 0x000fc6000780c0ff */
[----:B------:R-:W2:Y:S01]  /*2a620*/  LDL.LU.64 R22, [R1+0x328] ;  /* 0x0003280001167983 */ /* 0x000ea20000300a00 */
[----:B----4-:R-:W-:-:S03]  /*2a630*/  FSEL R5, R6, R18, !P2 ;  /* 0x0000001206057208 */ /* 0x010fc60005000000 */
[----:B0-----:R-:W4:Y:S01]  /*2a640*/  LDL.LU.64 R24, [R1+0x330] ;  /* 0x0003300001187983 */ /* 0x001f220000300a00 */
[----:B------:R-:W-:-:S03]  /*2a650*/  FSEL R3, R7, R19, !P2 ;  /* 0x0000001307037208 */ /* 0x000fc60005000000 */
[----:B------:R-:W4:Y:S04]  /*2a660*/  LDL.LU.64 R18, [R1+0x50] ;  /* 0x0000500001127983 */ /* 0x000f280000300a00 */
[----:B------:R-:W-:Y:S01]  /*2a670*/  STL [R1+0xac], R35 ;  /* 0x0000ac2301007387 */ /* 0x000fe20000100800 */
[----:B------:R-:W-:-:S03]  /*2a680*/  LOP3.LUT P5, RZ, R9, 0x200, RZ, 0xc0, !PT ;  /* 0x0000020009ff7812 */ /* 0x000fc600078ac0ff */
[----:B------:R-:W4:Y:S04]  /*2a690*/  LDL.LU.64 R32, [R1+0x10d8] ;  /* 0x0010d80001207983 */ /* 0x000f280000300a00 */
[----:B------:R-:W4:Y:S01]  /*2a6a0*/  LDL.LU.64 R30, [R1+0x10d0] ;  /* 0x0010d000011e7983 */ /* 0x000f220000300a00 */
[----:B---3--:R-:W-:Y:S02]  /*2a6b0*/  FSEL R6, R10, R14, !P1 ;  /* 0x0000000e0a067208 */ /* 0x008fe40004800000 */
[----:B------:R-:W-:Y:S02]  /*2a6c0*/  FSEL R7, R11, R15, !P1 ;  /* 0x0000000f0b077208 */ /* 0x000fe40004800000 */
[----:B------:R-:W3:Y:S04]  /*2a6d0*/  LDL.LU.64 R14, [R1+0x48] ;  /* 0x00004800010e7983 */ /* 0x000ee80000300a00 */
[----:B------:R0:W-:Y:S04]  /*2a6e0*/  STL.64 [R1+0x60], R6 ;  /* 0x0000600601007387 */ /* 0x0001e80000100a00 */
[----:B------:R-:W3:Y:S04]  /*2a6f0*/  LDL.LU.64 R10, [R1+0x350] ;  /* 0x00035000010a7983 */ /* 0x000ee80000300a00 */
[----:B0-----:R-:W3:Y:S01]  /*2a700*/  LDL.LU.64 R6, [R1+0x40] ;  /* 0x0000400001067983 */ /* 0x001ee20000300a00 */
[----:B--2---:R-:W-:-:S05]  /*2a710*/  FSEL R35, R20, R28, !P0 ;  /* 0x0000001c14237208 */ /* 0x004fca0004000000 */
[----:B------:R0:W-:Y:S02]  /*2a720*/  STL [R1+0x17c], R35 ;  /* 0x00017c2301007387 */ /* 0x0001e40000100800 */
[----:B0-----:R-:W-:Y:S02]  /*2a730*/  FSEL R35, R21, R29, !P0 ;  /* 0x0000001d15237208 */ /* 0x001fe40004000000 */
[----:B------:R-:W2:Y:S04]  /*2a740*/  LDL.LU.64 R20, [R1+0x358] ;  /* 0x0003580001147983 */ /* 0x000ea80000300a00 */
[----:B------:R4:W-:Y:S01]  /*2a750*/  STL [R1+0x154], R35 ;  /* 0x0001542301007387 */ /* 0x0009e20000100800 */
[----:B------:R-:W-:-:S03]  /*2a760*/  LOP3.LUT P4, RZ, R9, 0x40, RZ, 0xc0, !PT ;  /* 0x0000004009ff7812 */ /* 0x000fc6000788c0ff */
[----:B------:R-:W-:Y:S04]  /*2a770*/  STL [R1+0x120], R3 ;  /* 0x0001200301007387 */ /* 0x000fe80000100800 */
[----:B------:R-:W-:Y:S01]  /*2a780*/  STL [R1+0x128], R5 ;  /* 0x0001280501007387 */ /* 0x000fe20000100800 */
[C---:B------:R-:W-:Y:S02]  /*2a790*/  LOP3.LUT P3, RZ, R9.reuse, 0x20, RZ, 0xc0, !PT ;  /* 0x0000002009ff7812 */ /* 0x040fe4000786c0ff */
[----:B------:R-:W-:Y:S01]  /*2a7a0*/  LOP3.LUT P2, RZ, R9, 0x10, RZ, 0xc0, !PT ;  /* 0x0000001009ff7812 */ /* 0x000fe2000784c0ff */
[----:B------:R-:W2:Y:S01]  /*2a7b0*/  LDL.LU.64 R28, [R1+0x10c8] ;  /* 0x0010c800011c7983 */ /* 0x000ea20000300a00 */
[----:B----4-:R-:W-:-:S05]  /*2a7c0*/  FSEL R35, R18, R26, !P5 ;  /* 0x0000001a12237208 */ /* 0x010fca0006800000 */
[----:B------:R0:W-:Y:S02]  /*2a7d0*/  STL [R1+0x94], R35 ;  /* 0x0000942301007387 */ /* 0x0001e40000100800 */
[----:B0-----:R-:W-:Y:S02]  /*2a7e0*/  FSEL R35, R19, R27, !P5 ;  /* 0x0000001b13237208 */ /* 0x001fe40006800000 */
[----:B------:R-:W4:Y:S01]  /*2a7f0*/  LDL.LU.64 R18, [R1+0x360] ;  /* 0x0003600001127983 */ /* 0x000f220000300a00 */
[----:B------:R-:W-:Y:S02]  /*2a800*/  P2R R3, PR, RZ, 0x10 ;  /* 0x00000010ff037803 */ /* 0x000fe40000000000 */
[----:B------:R-:W-:Y:S01]  /*2a810*/  LOP3.LUT P4, RZ, R9, 0x80, RZ, 0xc0, !PT ;  /* 0x0000008009ff7812 */ /* 0x000fe2000788c0ff */
[----:B------:R-:W4:Y:S03]  /*2a820*/  LDL.LU.64 R26, [R1+0x10c0] ;  /* 0x0010c000011a7983 */ /* 0x000f260000300a00 */
[----:B------:R-:W-:-:S02]  /*2a830*/  P2R R5, PR, RZ, 0x10 ;  /* 0x00000010ff057803 */ /* 0x000fc40000000000 */
[C---:B------:R-:W-:Y:S01]  /*2a840*/  LOP3.LUT P4, RZ, R9.reuse, 0x100, RZ, 0xc0, !PT ;  /* 0x0000010009ff7812 */ /* 0x040fe2000788c0ff */
[----:B------:R3:W-:Y:S01]  /*2a850*/  STL [R1+0x90], R35 ;  /* 0x0000902301007387 */ /* 0x0007e20000100800 */
[C---:B------:R-:W-:Y:S02]  /*2a860*/  LOP3.LUT P1, RZ, R9.reuse, 0x8, RZ, 0xc0, !PT ;  /* 0x0000000809ff7812 */ /* 0x040fe4000782c0ff */
[C---:B------:R-:W-:Y:S02]  /*2a870*/  LOP3.LUT P0, RZ, R9.reuse, 0x4, RZ, 0xc0, !PT ;  /* 0x0000000409ff7812 */ /* 0x040fe4000780c0ff */
[C---:B------:R-:W-:Y:S02]  /*2a880*/  LOP3.LUT P6, RZ, R9.reuse, 0x2, RZ, 0xc0, !PT ;  /* 0x0000000209ff7812 */ /* 0x040fe400078cc0ff */
[----:B------:R-:W-:Y:S02]  /*2a890*/  LOP3.LUT P5, RZ, R9, 0x1, RZ, 0xc0, !PT ;  /* 0x0000000109ff7812 */ /* 0x000fe400078ac0ff */
[----:B---3--:R-:W-:-:S02]  /*2a8a0*/  FSEL R35, R14, R24, !P4 ;  /* 0x000000180e237208 */ /* 0x008fc40006000000 */
[----:B------:R-:W-:Y:S02]  /*2a8b0*/  FSEL R9, R15, R25, !P4 ;  /* 0x000000190f097208 */ /* 0x000fe40006000000 */
[----:B------:R-:W-:Y:S01]  /*2a8c0*/  ISETP.NE.AND P4, PT, R5, RZ, PT ;  /* 0x000000ff0500720c */ /* 0x000fe20003f85270 */
[----:B------:R-:W3:Y:S03]  /*2a8d0*/  LDL.LU.64 R24, [R1+0x10b8] ;  /* 0x0010b80001187983 */ /* 0x000ee60000300a00 */
[----:B------:R-:W-:Y:S02]  /*2a8e0*/  FSEL R14, R6, R22, !P4 ;  /* 0x00000016060e7208 */ /* 0x000fe40006000000 */
[----:B------:R-:W-:Y:S02]  /*2a8f0*/  FSEL R15, R7, R23, !P4 ;  /* 0x00000017070f7208 */ /* 0x000fe40006000000 */
[----:B------:R-:W-:Y:S01]  /*2a900*/  ISETP.NE.AND P4, PT, R3, RZ, PT ;  /* 0x000000ff0300720c */ /* 0x000fe20003f85270 */
[----:B------:R-:W3:Y:S04]  /*2a910*/  LDL.LU.64 R22, [R1+0x10b0] ;  /* 0x0010b00001167983 */ /* 0x000ee80000300a00 */
[----:B------:R0:W-:Y:S04]  /*2a920*/  STL.64 [R1+0x50], R14 ;  /* 0x0000500e01007387 */ /* 0x0001e80000100a00 */
[----:B------:R-:W3:Y:S01]  /*2a930*/  LDL.LU.64 R6, [R1+0x10a8] ;  /* 0x0010a80001067983 */ /* 0x000ee20000300a00 */
[----:B0-----:R-:W-:-:S02]  /*2a940*/  FSEL R14, R36, R10, !P4 ;  /* 0x0000000a240e7208 */ /* 0x001fc40006000000 */
[----:B------:R-:W-:Y:S02]  /*2a950*/  FSEL R15, R37, R11, !P4 ;  /* 0x0000000b250f7208 */ /* 0x000fe40006000000 */
[----:B------:R-:W-:Y:S01]  /*2a960*/  ISETP.NE.AND P4, PT, R12, RZ, PT ;  /* 0x000000ff0c00720c */ /* 0x000fe20003f85270 */
[----:B------:R-:W3:Y:S04]  /*2a970*/  LDL.LU.64 R36, [R1+0x368] ;  /* 0x0003680001247983 */ /* 0x000ee80000300a00 */
[----:B------:R2:W-:Y:S04]  /*2a980*/  STL.64 [R1+0x48], R14 ;  /* 0x0000480e01007387 */ /* 0x0005e80000100a00 */
[----:B------:R-:W-:Y:S04]  /*2a990*/  STL [R1+0x140], R35 ;  /* 0x0001402301007387 */ /* 0x000fe80000100800 */
[----:B------:R-:W3:Y:S01]  /*2a9a0*/  LDL.LU.64 R10, [R1+0x10a0] ;  /* 0x0010a000010a7983 */ /* 0x000ee20000300a00 */
[----:B--2---:R-:W-:-:S02]  /*2a9b0*/  FSEL R14, R32, R20, !P3 ;  /* 0x00000014200e7208 */ /* 0x004fc40005800000 */
[----:B------:R-:W-:Y:S02]  /*2a9c0*/  FSEL R15, R33, R21, !P3 ;  /* 0x00000015210f7208 */ /* 0x000fe40005800000 */
[----:B------:R-:W-:Y:S01]  /*2a9d0*/  ISETP.NE.AND P3, PT, R13, RZ, PT ;  /* 0x000000ff0d00720c */ /* 0x000fe20003f65270 */
[----:B------:R-:W3:Y:S04]  /*2a9e0*/  LDL.LU.64 R32, [R1+0x370] ;  /* 0x0003700001207983 */ /* 0x000ee80000300a00 */
[----:B------:R4:W-:Y:S04]  /*2a9f0*/  STL.64 [R1+0x58], R14 ;  /* 0x0000580e01007387 */ /* 0x0009e80000100a00 */
[----:B------:R-:W2:Y:S04]  /*2aa00*/  LDL.LU.64 R12, [R1+0x378] ;  /* 0x00037800010c7983 */ /* 0x000ea80000300a00 */
[----:B------:R-:W-:Y:S04]  /*2aa10*/  STL [R1+0x138], R9 ;  /* 0x0001380901007387 */ /* 0x000fe80000100800 */
[----:B------:R-:W2:Y:S01]  /*2aa20*/  LDL.LU.64 R20, [R1+0x1098] ;  /* 0x0010980001147983 */ /* 0x000ea20000300a00 */
[----:B----4-:R-:W-:-:S02]  /*2aa30*/  FSEL R14, R30, R18, !P2 ;  /* 0x000000121e0e7208 */ /* 0x010fc40005000000 */
[----:B------:R-:W-:Y:S02]  /*2aa40*/  FSEL R15, R31, R19, !P2 ;  /* 0x000000131f0f7208 */ /* 0x000fe40005000000 */
[----:B------:R-:W4:Y:S01]  /*2aa50*/  LDL.LU.64 R30, [R1+0x380] ;  /* 0x00038000011e7983 */ /* 0x000f220000300a00 */
[----:B------:R-:W-:-:S03]  /*2aa60*/  ISETP.NE.AND P2, PT, R16, RZ, PT ;  /* 0x000000ff1000720c */ /* 0x000fc60003f45270 */
[----:B------:R-:W2:Y:S04]  /*2aa70*/  LDL.LU.64 R18, [R1+0x1090] ;  /* 0x0010900001127983 */ /* 0x000ea80000300a00 */
[----:B------:R0:W-:Y:S04]  /*2aa80*/  STL.64 [R1+0x40], R14 ;  /* 0x0000400e01007387 */ /* 0x0001e80000100a00 */
[----:B0-----:R-:W3:Y:S01]  /*2aa90*/  LDL.LU.64 R14, [R1+0x1088] ;  /* 0x00108800010e7983 */ /* 0x001ee20000300a00 */
[----:B----4-:R-:W-:-:S05]  /*2aaa0*/  FSEL R3, R28, R30, !P1 ;  /* 0x0000001e1c037208 */ /* 0x010fca0004800000 */
[----:B------:R2:W-:Y:S01]  /*2aab0*/  STL [R1+0x88], R3 ;  /* 0x0000880301007387 */ /* 0x0005e20000100800 */
[----:B------:R-:W-:Y:S02]  /*2aac0*/  FSEL R5, R29, R31, !P1 ;  /* 0x0000001f1d057208 */ /* 0x000fe40004800000 */
[----:B--2---:R-:W-:-:S05]  /*2aad0*/  FSEL R3, R26, R12, !P0 ;  /* 0x0000000c1a037208 */ /* 0x004fca0004000000 */
[----:B------:R3:W-:Y:S04]  /*2aae0*/  STL [R1+0xb0], R3 ;  /* 0x0000b00301007387 */ /* 0x0007e80000100800 */
[----:B------:R0:W-:Y:S01]  /*2aaf0*/  STL [R1+0x84], R5 ;  /* 0x0000840501007387 */ /* 0x0001e20000100800 */
[----:B---3--:R-:W-:Y:S02]  /*2ab00*/  FSEL R3, R24, R32, !P6 ;  /* 0x0000002018037208 */ /* 0x008fe40007000000 */
[----:B0-----:R-:W-:-:S03]  /*2ab10*/  FSEL R5, R27, R13, !P0 ;  /* 0x0000000d1b057208 */ /* 0x001fc60004000000 */
[----:B------:R0:W-:Y:S04]  /*2ab20*/  STL [R1+0x7c], R3 ;  /* 0x00007c0301007387 */ /* 0x0001e80000100800 */
[----:B------:R1:W-:Y:S01]  /*2ab30*/  STL [R1+0xa4], R5 ;  /* 0x0000a40501007387 */ /* 0x0003e20000100800 */
[----:B0-----:R-:W-:Y:S02]  /*2ab40*/  FSEL R3, R23, R37, !P5 ;  /* 0x0000002517037208 */ /* 0x001fe40006800000 */
[----:B-1----:R-:W-:-:S03]  /*2ab50*/  FSEL R5, R22, R36, !P5 ;  /* 0x0000002416057208 */ /* 0x002fc60006800000 */
[----:B------:R0:W-:Y:S01]  /*2ab60*/  STL [R1+0x98], R3 ;  /* 0x0000980301007387 */ /* 0x0001e20000100800 */
[----:B------:R-:W-:Y:S01]  /*2ab70*/  ISETP.NE.AND P0, PT, R34, RZ, PT ;  /* 0x000000ff2200720c */ /* 0x000fe20003f05270 */
[----:B------:R-:W-:Y:S01]  /*2ab80*/  IMAD.MOV.U32 R34, RZ, RZ, 0x8 ;  /* 0x00000008ff227424 */ /* 0x000fe200078e00ff */
[----:B------:R-:W-:Y:S01]  /*2ab90*/  ISETP.NE.AND P1, PT, R17, RZ, PT ;  /* 0x000000ff1100720c */ /* 0x000fe20003f25270 */
[----:B------:R-:W2:Y:S01]  /*2aba0*/  LDL.LU.64 R36, [R1+0x390] ;  /* 0x0003900001247983 */ /* 0x000ea20000300a00 */
[----:B0-----:R-:W-:-:S05]  /*2abb0*/  LOP3.LUT P5, R3, R6, 0x1, RZ, 0xc0, !PT ;  /* 0x0000000106037812 */ /* 0x001fca00078ac0ff */
[----:B------:R-:W-:-:S04]  /*2abc0*/  IMAD.SHL.U32 R3, R3, 0x8, RZ ;  /* 0x0000000803037824 */ /* 0x000fc800078e00ff */
[----:B------:R-:W-:-:S05]  /*2abd0*/  IMAD.WIDE.U32 R34, R3, R34, c[0x4][0x18] ;  /* 0x0100060003227625 */ /* 0x000fca00078e0022 */
[----:B------:R0:W3:Y:S04]  /*2abe0*/  LDG.E.64.CONSTANT R12, [R34.64+0x8] ;  /* 0x00000808220c7981 */ /* 0x0000e8000c1e9b00 */
[----:B------:R0:W4:Y:S04]  /*2abf0*/  LDG.E.64.CONSTANT R16, [R34.64+0x10] ;  /* 0x0000100822107981 */ /* 0x000128000c1e9b00 */
[----:B------:R0:W2:Y:S01]  /*2ac00*/  LDG.E.64.CONSTANT R22, [R34.64+0x18] ;  /* 0x0000180822167981 */ /* 0x0000a2000c1e9b00 */
[----:B------:R-:W-:-:S03]  /*2ac10*/  FSEL R9, R25, R33, !P6 ;  /* 0x0000002119097208 */ /* 0x000fc60007000000 */
[----:B------:R0:W2:Y:S04]  /*2ac20*/  LDG.E.64.CONSTANT R24, [R34.64+0x20] ;  /* 0x0000200822187981 */ /* 0x0000a8000c1e9b00 */
[----:B------:R0:W2:Y:S04]  /*2ac30*/  LDG.E.64.CONSTANT R26, [R34.64+0x28] ;  /* 0x00002808221a7981 */ /* 0x0000a8000c1e9b00 */
[----:B------:R0:W2:Y:S04]  /*2ac40*/  LDG.E.64.CONSTANT R28, [R34.64+0x30] ;  /* 0x00003008221c7981 */ /* 0x0000a8000c1e9b00 */
[----:B0-----:R-:W2:Y:S01]  /*2ac50*/  LDL.LU.64 R34, [R1+0x388] ;  /* 0x0003880001227983 */ /* 0x001ea20000300a00 */
[----:B------:R-:W-:-:S02]  /*2ac60*/  IMAD.MOV.U32 R32, RZ, RZ, 0x79785eba ;  /* 0x79785ebaff207424 */ /* 0x000fc400078e00ff */
[----:B------:R-:W-:Y:S01]  /*2ac70*/  IMAD.MOV.U32 R3, RZ, RZ, 0x3de5db65 ;  /* 0x3de5db65ff037424 */ /* 0x000fe200078e00ff */
[----:B------:R-:W3:Y:S02]  /*2ac80*/  DMUL R30, R10, R10 ;  /* 0x0000000a0a1e7228 */ /* 0x000ee40000000000 */
[----:B------:R-:W-:Y:S02]  /*2ac90*/  FSEL R32, -R32, 4.2945490664224492434e-19, !P5 ;  /* 0x20fd816420207808 */ /* 0x000fe40006800100 */
[----:B------:R-:W-:Y:S02]  /*2aca0*/  FSEL R33, R3, -0.082518599927425384521, !P5 ;  /* 0xbda8ff8303217808 */ /* 0x000fe40006800000 */
[----:B------:R-:W-:Y:S01]  /*2acb0*/  LOP3.LUT P6, RZ, R4, 0x2000000, RZ, 0xc0, !PT ;  /* 0x0200000004ff7812 */ /* 0x000fe200078cc0ff */
[----:B------:R0:W-:Y:S04]  /*2acc0*/  STL [R1+0xa0], R5 ;  /* 0x0000a00501007387 */ /* 0x0001e80000100800 */
[----:B------:R1:W-:Y:S01]  /*2acd0*/  STL [R1+0x78], R9 ;  /* 0x0000780901007387 */ /* 0x0003e20000100800 */
[----:B------:R-:W-:Y:S01]  /*2ace0*/  BSSY B1, `(.L_x_498) ;  /* 0x0000030000017945 */ /* 0x000fe20003800000 */
[----:B---3--:R-:W4:-:S06]  /*2acf0*/  DFMA R12, R30, R32, R12 ;  /* 0x000000201e0c722b */ /* 0x008f0c000000000c */
[----:B----4-:R-:W2:-:S06]  /*2ad00*/  DFMA R12, R30, R12, R16 ;  /* 0x0000000c1e0c722b */ /* 0x010e8c0000000010 */
[----:B--2---:R-:W2:-:S06]  /*2ad10*/  DFMA R12, R30, R12, R22 ;  /* 0x0000000c1e0c722b */ /* 0x004e8c0000000016 */
[----:B--2---:R-:W2:-:S06]  /*2ad20*/  DFMA R12, R30, R12, R24 ;  /* 0x0000000c1e0c722b */ /* 0x004e8c0000000018 */
[----:B--2---:R-:W2:-:S06]  /*2ad30*/  DFMA R12, R30, R12, R26 ;  /* 0x0000000c1e0c722b */ /* 0x004e8c000000001a */
[----:B--2---:R-:W2:-:S06]  /*2ad40*/  DFMA R12, R30, R12, R28 ;  /* 0x0000000c1e0c722b */ /* 0x004e8c000000001c */
[----:B--2---:R-:W-:-:S04]  /*2ad50*/  DFMA R10, R12, R10, R10 ;  /* 0x0000000a0c0a722b */ /* 0x004fc8000000000a */
[----:B------:R-:W2:Y:S01]  /*2ad60*/  DFMA R12, R30, R12, 1 ;  /* 0x3ff000001e0c742b */ /* 0x000ea2000000000c */
[----:B0-----:R-:W-:Y:S02]  /*2ad70*/  FSEL R5, R18, R36, !P6 ;  /* 0x0000002412057208 */ /* 0x001fe40007000000 */
[----:B------:R-:W-:-:S07]  /*2ad80*/  FSEL R3, R19, R37, !P6 ;  /* 0x0000002513037208 */ /* 0x000fce0007000000 */
[----:B--2---:R-:W-:Y:S02]  /*2ad90*/  FSEL R10, R10, R12, !P5 ;  /* 0x0000000c0a0a7208 */ /* 0x004fe40006800000 */
[----:B------:R-:W-:Y:S02]  /*2ada0*/  FSEL R11, R11, R13, !P5 ;  /* 0x0000000d0b0b7208 */ /* 0x000fe40006800000 */
[----:B------:R-:W-:-:S04]  /*2adb0*/  LOP3.LUT P5, RZ, R4, 0x8000000, RZ, 0xc0, !PT ;  /* 0x0800000004ff7812 */ /* 0x000fc800078ac0ff */
[----:B------:R-:W0:Y:S01]  /*2adc0*/  DFMA R12, R10, -1, RZ ;  /* 0xbff000000a0c782b */ /* 0x000e2200000000ff */
[----:B------:R-:W-:Y:S01]  /*2add0*/  FSEL R17, R20, R34, !P5 ;  /* 0x0000002214117208 */ /* 0x000fe20006800000 */
[----:B------:R-:W-:Y:S01]  /*2ade0*/  STL [R1+0x8c], R5 ;  /* 0x00008c0501007387 */ /* 0x000fe20000100800 */
[----:B------:R-:W-:Y:S02]  /*2adf0*/  FSEL R20, R21, R35, !P5 ;  /* 0x0000002315147208 */ /* 0x000fe40006800000 */
[----:B------:R-:W-:Y:S01]  /*2ae00*/  LOP3.LUT P5, RZ, R6, 0x2, RZ, 0xc0, !PT ;  /* 0x0000000206ff7812 */ /* 0x000fe200078ac0ff */
[----:B------:R2:W-:Y:S01]  /*2ae10*/  STL [R1+0x80], R3 ;  /* 0x0000800301007387 */ /* 0x0005e20000100800 */
[----:B------:R-:W-:-:S03]  /*2ae20*/  ISETP.NE.AND P6, PT, R14, RZ, PT ;  /* 0x000000ff0e00720c */ /* 0x000fc60003fc5270 */
[----:B0-----:R-:W-:Y:S02]  /*2ae30*/  FSEL R16, R10, R12, !P5 ;  /* 0x0000000c0a107208 */ /* 0x001fe40006800000 */
[----:B-1----:R-:W-:Y:S02]  /*2ae40*/  FSEL R9, R11, R13, !P5 ;  /* 0x0000000d0b097208 */ /* 0x002fe40006800000 */
[----:B--2---:R-:W-:-:S04]  /*2ae50*/  LOP3.LUT R3, R15, 0x7fffffff, RZ, 0xc0, !PT ;  /* 0x7fffffff0f037812 */ /* 0x004fc800078ec0ff */
[----:B------:R-:W-:-:S13]  /*2ae60*/  ISETP.EQ.AND P5, PT, R3, 0x7ff00000, PT ;  /* 0x7ff000000300780c */ /* 0x000fda0003fa2270 */
        /* <DEDUP_REMOVED lines=14> */
[----:B------:R-:W-:Y:S02]  /*2af50*/  IMAD.MOV.U32 R3, RZ, RZ, R15 ;  /* 0x000000ffff037224 */ /* 0x000fe400078e000f */
[----:B01----:R-:W-:Y:S05]  /*2af60*/  CALL.REL.NOINC `($triton_poi_fused_cat_8$__internal_trig_reduction_slowpathd) ;  /* 0x00002c6000007944 */ /* 0x003fea0003c00000 */
[----:B------:R-:W-:Y:S05]  /*2af70*/  BSYNC B3 ;  /* 0x0000000000037941 */ /* 0x000fea0003800000 */
.L_x_502:
[----:B------:R0:W5:Y:S02]  /*2af80*/  LDL R27, [R1] ;  /* 0x00000000011b7983 */ /* 0x0001640000100800 */
.L_x_501:
[----:B------:R-:W-:Y:S05]  /*2af90*/  BSYNC B2 ;  /* 0x0000000000027941 */ /* 0x000fea0003800000 */
.L_x_500:
[----:B-1---5:R-:W-:Y:S01]  /*2afa0*/  IADD3 R27, R27, 0x1, RZ ;  /* 0x000000011b1b7810 */ /* 0x022fe20007ffe0ff */
[----:B------:R-:W-:Y:S05]  /*2afb0*/  BRA `(.L_x_503) ;  /* 0x0000002000007947 */ /* 0x000fea0003800000 */
.L_x_499:
[----:B------:R0:W1:Y:S01]  /*2afc0*/  DMUL R10, RZ, R14 ;  /* 0x0000000eff0a7228 */ /* 0x0000620000000000 */
[----:B------:R-:W-:-:S05]  /*2afd0*/  IMAD.MOV.U32 R27, RZ, RZ, 0x1 ;  /* 0x00000001ff1b7424 */ /* 0x000fca00078e00ff */
.L_x_503:
[----:B------:R-:W-:Y:S05]  /*2afe0*/  BSYNC B1 ;  /* 0x0000000000017941 */ /* 0x000fea0003800000 */
.L_x_498:
[----:B------:R-:W2:Y:S04]  /*2aff0*/  LDL.LU R19, [R1+0xec] ;  /* 0x0000ec0001137983 */ /* 0x000ea80000300800 */
[----:B------:R-:W3:Y:S04]  /*2b000*/  LDL.LU R18, [R1+0xe4] ;  /* 0x0000e40001127983 */ /* 0x000ee80000300800 */
[----:B------:R-:W4:Y:S01]  /*2b010*/  LDL.LU R32, [R1+0x5a8] ;  /* 0x0005a80001207983 */ /* 0x000f220000300800 */
[----:B------:R-:W-:-:S02]  /*2b020*/  LOP3.LUT P5, RZ, R0, 0x1000000, RZ, 0xc0, !PT ;  /* 0x0100000000ff7812 */ /* 0x000fc400078ac0ff */
[----:B------:R-:W-:Y:S01]  /*2b030*/  P2R R21, PR, RZ, 0x10 ;  /* 0x00000010ff157803 */ /* 0x000fe20000000000 */
[----:B------:R-:W5:Y:S04]  /*2b040*/  LDL.LU R13, [R1+0x10c] ;  /* 0x00010c00010d7983 */ /* 0x000f680000300800 */
[----:B0-----:R-:W5:Y:S04]  /*2b050*/  LDL.LU R14, [R1+0x104] ;  /* 0x00010400010e7983 */ /* 0x001f680000300800 */
[----:B------:R0:W-:Y:S01]  /*2b060*/  STL [R1+0x6c], R21 ;  /* 0x00006c1501007387 */ /* 0x0001e20000100800 */
[----:B------:R-:W-:-:S03]  /*2b070*/  P2R R15, PR, RZ, 0x4 ;  /* 0x00000004ff0f7803 */ /* 0x000fc60000000000 */
[----:B------:R-:W5:Y:S01]  /*2b080*/  LDL.LU R8, [R1+0xb4] ;  /* 0x0000b40001087983 */ /* 0x000f620000300800 */
[----:B------:R-:W-:-:S03]  /*2b090*/  LOP3.LUT P6, RZ, R2, 0x8, RZ, 0xc0, !PT ;  /* 0x0000000802ff7812 */ /* 0x000fc600078cc0ff */
[----:B------:R-:W5:Y:S04]  /*2b0a0*/  LDL.LU R22, [R1+0xd8] ;  /* 0x0000d80001167983 */ /* 0x000f680000300800 */
[----:B0-----:R-:W5:Y:S04]  /*2b0b0*/  LDL.LU R21, [R1+0x148] ;  /* 0x0001480001157983 */ /* 0x001f680000300800 */
[----:B------:R-:W5:Y:S01]  /*2b0c0*/  LDL.LU R12, [R1+0xac] ;  /* 0x0000ac00010c7983 */ /* 0x000f620000300800 */
[----:B------:R-:W-:-:S03]  /*2b0d0*/  P2R R5, PR, RZ, 0x8 ;  /* 0x00000008ff057803 */ /* 0x000fc60000000000 */
[----:B------:R-:W5:Y:S04]  /*2b0e0*/  LDL.LU R26, [R1+0xe0] ;  /* 0x0000e000011a7983 */ /* 0x000f680000300800 */
[----:B------:R-:W5:Y:S04]  /*2b0f0*/  LDL.LU R25, [R1+0x18c] ;  /* 0x00018c0001197983 */ /* 0x000f680000300800 */
[----:B------:R-:W5:Y:S04]  /*2b100*/  LDL.LU R24, [R1+0x188] ;  /* 0x0001880001187983 */ /* 0x000f680000300800 */
[----:B------:R-:W5:Y:S04]  /*2b110*/  LDL.LU R23, [R1+0x14c] ;  /* 0x00014c0001177983 */ /* 0x000f680000300800 */
[----:B------:R-:W5:Y:S01]  /*2b120*/  LDL.LU R30, [R1+0x7c] ;  /* 0x00007c00011e7983 */ /* 0x000f620000300800 */
[----:B------:R-:W-:-:S02]  /*2b130*/  P2R R3, PR, RZ, 0x2 ;  /* 0x00000002ff037803 */ /* 0x000fc40000000000 */
[----:B------:R-:W-:Y:S01]  /*2b140*/  P2R R7, PR, RZ, 0x1 ;  /* 0x00000001ff077803 */ /* 0x000fe20000000000 */
[----:B------:R-:W5:Y:S04]  /*2b150*/  LDL.LU R29, [R1+0x12c] ;  /* 0x00012c00011d7983 */ /* 0x000f680000300800 */
[----:B------:R-:W5:Y:S01]  /*2b160*/  LDL.LU R28, [R1+0x124] ;  /* 0x00012400011c7983 */ /* 0x000f620000300800 */
[----:B--2---:R-:W-:-:S03]  /*2b170*/  FSEL R37, R19, RZ, P5 ;  /* 0x000000ff13257208 */ /* 0x004fc60002800000 */
[----:B------:R-:W2:Y:S04]  /*2b180*/  LDL.LU R19, [R1+0x180] ;  /* 0x0001800001137983 */ /* 0x000ea80000300800 */
[----:B------:R0:W-:Y:S01]  /*2b190*/  STL [R1+0x68], R15 ;  /* 0x0000680f01007387 */ /* 0x0001e20000100800 */
[----:B---3--:R-:W-:Y:S02]  /*2b1a0*/  FSEL R36, R18, RZ, P5 ;  /* 0x000000ff12247208 */ /* 0x008fe40002800000 */
[----:B----4-:R-:W-:Y:S01]  /*2b1b0*/  ISETP.NE.AND P5, PT, R32, 0x2, PT ;  /* 0x000000022000780c */ /* 0x010fe20003fa5270 */
[----:B------:R-:W3:Y:S04]  /*2b1c0*/  LDL.LU R18, [R1+0x178] ;  /* 0x0001780001127983 */ /* 0x000ee80000300800 */
[----:B0-----:R-:W4:Y:S01]  /*2b1d0*/  LDL.LU R15, [R1+0x184] ;  /* 0x00018400010f7983 */ /* 0x001f220000300800 */
[----:B------:R-:W-:-:S02]  /*2b1e0*/  P2R R6, PR, RZ, 0x40 ;  /* 0x00000040ff067803 */ /* 0x000fc40000000000 */
[----:B------:R-:W-:Y:S02]  /*2b1f0*/  LOP3.LUT P6, RZ, R0, 0x4000000, RZ, 0xc0, !PT ;  /* 0x0400000000ff7812 */ /* 0x000fe400078cc0ff */
[----:B------:R-:W-:Y:S02]  /*2b200*/  LOP3.LUT P3, RZ, R2, 0x80, RZ, 0xc0, !PT ;  /* 0x0000008002ff7812 */ /* 0x000fe4000786c0ff */
[----:B-----5:R-:W-:Y:S02]  /*2b210*/  FSEL R13, R13, RZ, P6 ;  /* 0x000000ff0d0d7208 */ /* 0x020fe40003000000 */
[----:B------:R-:W-:Y:S02]  /*2b220*/  FSEL R14, R14, RZ, P6 ;  /* 0x000000ff0e0e7208 */ /* 0x000fe40003000000 */
[----:B------:R-:W-:Y:S02]  /*2b230*/  ISETP.NE.AND P6, PT, R6, RZ, PT ;  /* 0x000000ff0600720c */ /* 0x000fe40003fc5270 */
[----:B------:R-:W-:-:S02]  /*2b240*/  LOP3.LUT P1, RZ, R0, 0x100000, RZ, 0xc0, !PT ;  /* 0x0010000000ff7812 */ /* 0x000fc4000782c0ff */
[----:B--2---:R-:W-:Y:S02]  /*2b250*/  FSEL R19, R19, RZ, P3 ;  /* 0x000000ff13137208 */ /* 0x004fe40001800000 */
[----:B------:R-:W-:Y:S02]  /*2b260*/  @P5 FSEL R19, R21, RZ, P6 ;  /* 0x000000ff15135208 */ /* 0x000fe40003000000 */
[----:B------:R-:W2:Y:S01]  /*2b270*/  LDL.LU R21, [R1+0x78] ;  /* 0x0000780001157983 */ /* 0x000ea20000300800 */
[----:B------:R-:W-:-:S03]  /*2b280*/  @P5 FSEL R37, R8, RZ, P1 ;  /* 0x000000ff08255208 */ /* 0x000fc60000800000 */
[----:B------:R-:W5:Y:S01]  /*2b290*/  LDL.LU R8, [R1+0x150] ;  /* 0x0001500001087983 */ /* 0x000f620000300800 */
[----:B------:R-:W-:Y:S02]  /*2b2a0*/  LOP3.LUT P4, RZ, R0, 0x400000, RZ, 0xc0, !PT ;  /* 0x0040000000ff7812 */ /* 0x000fe4000788c0ff */
[----:B------:R-:W-:Y:S02]  /*2b2b0*/  @P5 FSEL R36, R12, RZ, P1 ;  /* 0x000000ff0c245208 */ /* 0x000fe40000800000 */
[----:B------:R-:W-:Y:S01]  /*2b2c0*/  @P5 FSEL R14, R22, RZ, P4 ;  /* 0x000000ff160e5208 */ /* 0x000fe20002000000 */
[----:B------:R-:W5:Y:S01]  /*2b2d0*/  LDL.LU R12, [R1+0x88] ;  /* 0x00008800010c7983 */ /* 0x000f620000300800 */
[----:B----4-:R-:W-:-:S03]  /*2b2e0*/  FSEL R22, R15, RZ, P3 ;  /* 0x000000ff0f167208 */ /* 0x010fc60001800000 */
[----:B------:R-:W4:Y:S01]  /*2b2f0*/  LDL.LU R15, [R1+0x84] ;  /* 0x00008400010f7983 */ /* 0x000f220000300800 */
[----:B------:R-:W-:Y:S02]  /*2b300*/  LOP3.LUT P0, RZ, R2, 0x100, RZ, 0xc0, !PT ;  /* 0x0000010002ff7812 */ /* 0x000fe4000780c0ff */
[----:B------:R-:W-:Y:S02]  /*2b310*/  @P5 FSEL R13, R26, RZ, P4 ;  /* 0x000000ff1a0d5208 */ /* 0x000fe40002000000 */
[----:B------:R-:W-:Y:S02]  /*2b320*/  FSEL R26, R25, RZ, P0 ;  /* 0x000000ff191a7208 */ /* 0x000fe40000000000 */
[----:B------:R-:W-:Y:S01]  /*2b330*/  FSEL R6, R24, RZ, P0 ;  /* 0x000000ff18067208 */ /* 0x000fe20000000000 */
[----:B------:R-:W4:Y:S01]  /*2b340*/  LDL.LU R25, [R1+0x144] ;  /* 0x0001440001197983 */ /* 0x000f220000300800 */
[----:B------:R-:W-:-:S03]  /*2b350*/  LOP3.LUT P3, RZ, R0, 0x10, RZ, 0xc0, !PT ;  /* 0x0000001000ff7812 */ /* 0x000fc6000786c0ff */
[----:B------:R-:W4:Y:S01]  /*2b360*/  LDL.LU R24, [R1+0x13c] ;  /* 0x00013c0001187983 */ /* 0x000f220000300800 */
[----:B------:R-:W-:Y:S02]  /*2b370*/  @P5 FSEL R22, R23, RZ, P6 ;  /* 0x000000ff17165208 */ /* 0x000fe40003000000 */
[----:B------:R-:W-:Y:S01]  /*2b380*/  FSEL R31, R30, RZ, P3 ;  /* 0x000000ff1e1f7208 */ /* 0x000fe20001800000 */
[----:B------:R-:W4:Y:S01]  /*2b390*/  LDL.LU R23, [R1+0x2d8] ;  /* 0x0002d80001177983 */ /* 0x000f220000300800 */
[----:B--2---:R-:W-:-:S03]  /*2b3a0*/  FSEL R30, R21, RZ, P3 ;  /* 0x000000ff151e7208 */ /* 0x004fc60001800000 */
[----:B------:R-:W2:Y:S01]  /*2b3b0*/  LDL.LU R21, [R1+0x1a4] ;  /* 0x0001a40001157983 */ /* 0x000ea20000300800 */
[----:B------:R-:W-:-:S04]  /*2b3c0*/  LOP3.LUT P2, RZ, R2, 0x10, RZ, 0xc0, !PT ;  /* 0x0000001002ff7812 */ /* 0x000fc8000784c0ff */
[----:B---3--:R-:W-:Y:S02]  /*2b3d0*/  @P5 FSEL R26, R18, RZ, P2 ;  /* 0x000000ff121a5208 */ /* 0x008fe40001000000 */
[----:B-----5:R-:W-:Y:S02]  /*2b3e0*/  @P5 FSEL R6, R8, RZ, P2 ;  /* 0x000000ff08065208 */ /* 0x020fe40001000000 */
[C---:B------:R-:W-:Y:S02]  /*2b3f0*/  LOP3.LUT P2, RZ, R0.reuse, 0x20000000, RZ, 0xc0, !PT ;  /* 0x2000000000ff7812 */ /* 0x040fe4000784c0ff */
[----:B------:R-:W-:Y:S02]  /*2b400*/  LOP3.LUT P1, RZ, R0, 0x20, RZ, 0xc0, !PT ;  /* 0x0000002000ff7812 */ /* 0x000fe4000782c0ff */
[----:B------:R-:W-:Y:S02]  /*2b410*/  P2R R8, PR, RZ, 0x4 ;  /* 0x00000004ff087803 */ /* 0x000fe40000000000 */
[----:B------:R-:W-:-:S02]  /*2b420*/  ISETP.NE.AND P2, PT, R32, 0x2, PT ;  /* 0x000000022000780c */ /* 0x000fc40003f45270 */
[----:B------:R-:W-:Y:S02]  /*2b430*/  ISETP.GE.AND P3, PT, R32, 0x1, PT ;  /* 0x000000012000780c */ /* 0x000fe40003f66270 */
[----:B------:R-:W-:Y:S02]  /*2b440*/  FSEL R12, R12, RZ, P1 ;  /* 0x000000ff0c0c7208 */ /* 0x000fe40000800000 */
[----:B----4-:R-:W-:Y:S02]  /*2b450*/  FSEL R15, R15, RZ, P1 ;  /* 0x000000ff0f0f7208 */ /* 0x010fe40000800000 */
[----:B------:R-:W-:Y:S02]  /*2b460*/  LOP3.LUT P1, RZ, R2, 0x2000, RZ, 0xc0, !PT ;  /* 0x0000200002ff7812 */ /* 0x000fe4000782c0ff */
[----:B------:R-:W-:Y:S02]  /*2b470*/  LOP3.LUT P0, RZ, R4, 0x40000000, RZ, 0xc0, !PT ;  /* 0x4000000004ff7812 */ /* 0x000fe4000780c0ff */
[----:B------:R-:W-:-:S02]  /*2b480*/  P2R R18, PR, RZ, 0x2 ;  /* 0x00000002ff127803 */ /* 0x000fc40000000000 */
[----:B------:R-:W-:Y:S02]  /*2b490*/  LOP3.LUT P4, RZ, R4, 0x20000000, RZ, 0xc0, !PT ;  /* 0x2000000004ff7812 */ /* 0x000fe4000788c0ff */
[----:B------:R-:W-:Y:S02]  /*2b4a0*/  LOP3.LUT P1, RZ, R0, 0x40000000, RZ, 0xc0, !PT ;  /* 0x4000000000ff7812 */ /* 0x000fe4000782c0ff */
[----:B------:R-:W-:Y:S02]  /*2b4b0*/  @P2 FSEL R12, R17, RZ, P0 ;  /* 0x000000ff110c2208 */ /* 0x000fe40000000000 */
[----:B------:R-:W-:Y:S01]  /*2b4c0*/  @P2 FSEL R15, R20, RZ, P0 ;  /* 0x000000ff140f2208 */ /* 0x000fe20000000000 */
[----:B------:R-:W-:Y:S01]  /*2b4d0*/  STL [R1+0x109c], R0 ;  /* 0x00109c0001007387 */ /* 0x000fe20000100800 */
[----:B------:R-:W-:Y:S02]  /*2b4e0*/  @P2 FSEL R31, R16, RZ, P4 ;  /* 0x000000ff101f2208 */ /* 0x000fe40002000000 */
[----:B------:R-:W-:Y:S01]  /*2b4f0*/  @P2 FSEL R30, R9, RZ, P4 ;  /* 0x000000ff091e2208 */ /* 0x000fe20002000000 */
[----:B------:R-:W3:Y:S01]  /*2b500*/  LDL.LU R20, [R1+0x100] ;  /* 0x0001000001147983 */ /* 0x000ee20000300800 */
[----:B------:R-:W-:-:S02]  /*2b510*/  @!P3 FSEL R13, R25, RZ, P1 ;  /* 0x000000ff190db208 */ /* 0x000fc40000800000 */
[----:B------:R-:W-:Y:S01]  /*2b520*/  @!P3 FSEL R14, R24, RZ, P1 ;  /* 0x000000ff180eb208 */ /* 0x000fe20000800000 */
[----:B------:R-:W4:Y:S01]  /*2b530*/  LDL.LU R25, [R1+0xa8] ;  /* 0x0000a80001197983 */ /* 0x000f220000300800 */
[----:B------:R-:W-:Y:S02]  /*2b540*/  ISETP.NE.AND P2, PT, R8, RZ, PT ;  /* 0x000000ff0800720c */ /* 0x000fe40003f45270 */
[----:B------:R-:W-:Y:S01]  /*2b550*/  ISETP.NE.AND P1, PT, R18, RZ, PT ;  /* 0x000000ff1200720c */ /* 0x000fe20003f25270 */
[----:B------:R0:W-:Y:S01]  /*2b560*/  STL [R1+0x1098], R13 ;  /* 0x0010980d01007387 */ /* 0x0001e20000100800 */
[----:B------:R-:W-:Y:S02]  /*2b570*/  @!P3 FSEL R37, R29, RZ, P2 ;  /* 0x000000ff1d25b208 */ /* 0x000fe40001000000 */
[----:B------:R-:W-:Y:S01]  /*2b580*/  @!P3 FSEL R36, R28, RZ, P2 ;  /* 0x000000ff1c24b208 */ /* 0x000fe20001000000 */
[----:B------:R-:W5:Y:S01]  /*2b590*/  LDL.LU R24, [R1+0x9c] ;  /* 0x00009c0001187983 */ /* 0x000f620000300800 */
[----:B------:R-:W-:-:S03]  /*2b5a0*/  @!P3 FSEL R22, R23, RZ, P1 ;  /* 0x000000ff1716b208 */ /* 0x000fc60000800000 */
[----:B------:R-:W-:Y:S04]  /*2b5b0*/  STL [R1+0x34], R31 ;  /* 0x0000341f01007387 */ /* 0x000fe80000100800 */
[----:B0-----:R-:W3:Y:S04]  /*2b5c0*/  LDL.LU R13, [R1+0x6bc] ;  /* 0x0006bc00010d7983 */ /* 0x001ee80000300800 */
[----:B------:R0:W-:Y:S04]  /*2b5d0*/  STL [R1+0x1088], R37 ;  /* 0x0010882501007387 */ /* 0x0001e80000100800 */
[----:B------:R-:W-:Y:S04]  /*2b5e0*/  STL [R1+0x30], R30 ;  /* 0x0000301e01007387 */ /* 0x000fe80000100800 */
[----:B------:R1:W-:Y:S04]  /*2b5f0*/  STL [R1+0x108c], R36 ;  /* 0x00108c2401007387 */ /* 0x0003e80000100800 */
[----:B------:R1:W-:Y:S04]  /*2b600*/  STL [R1+0x3c], R22 ;  /* 0x00003c1601007387 */ /* 0x0003e80000100800 */
[----:B0-----:R-:W3:Y:S04]  /*2b610*/  LDL.LU R37, [R1+0x34] ;  /* 0x0000340001257983 */ /* 0x001ee80000300800 */
[----:B-1----:R-:W3:Y:S04]  /*2b620*/  LDL.LU R36, [R1+0x30] ;  /* 0x0000300001247983 */ /* 0x002ee80000300800 */
[----:B------:R-:W3:Y:S04]  /*2b630*/  LDL.LU R23, [R1+0x94] ;  /* 0x0000940001177983 */ /* 0x000ee80000300800 */
[----:B------:R-:W3:Y:S04]  /*2b640*/  LDL.LU R22, [R1+0x90] ;  /* 0x0000900001167983 */ /* 0x000ee80000300800 */
[----:B------:R-:W3:Y:S04]  /*2b650*/  LDL.LU R8, [R1+0x11c] ;  /* 0x00011c0001087983 */ /* 0x000ee80000300800 */
[----:B------:R-:W3:Y:S01]  /*2b660*/  LDL.LU R9, [R1+0xf8] ;  /* 0x0000f80001097983 */ /* 0x000ee20000300800 */
[----:B------:R-:W-:-:S03]  /*2b670*/  LOP3.LUT P5, RZ, R0, 0x4000, RZ, 0xc0, !PT ;  /* 0x0000400000ff7812 */ /* 0x000fc600078ac0ff */
[----:B------:R-:W3:Y:S01]  /*2b680*/  LDL.LU R28, [R1+0x2f8] ;  /* 0x0002f800011c7983 */ /* 0x000ee20000300800 */
[C---:B------:R-:W-:Y:S02]  /*2b690*/  LOP3.LUT P0, RZ, R0.reuse, 0x2000, RZ, 0xc0, !PT ;  /* 0x0000200000ff7812 */ /* 0x040fe4000780c0ff */
[C---:B------:R-:W-:Y:S01]  /*2b6a0*/  LOP3.LUT P4, RZ, R0.reuse, 0x80000, RZ, 0xc0, !PT ;  /* 0x0008000000ff7812 */ /* 0x040fe2000788c0ff */
[----:B------:R-:W3:Y:S01]  /*2b6b0*/  LDL.LU R29, [R1+0x300] ;  /* 0x00030000011d7983 */ /* 0x000ee20000300800 */
[----:B------:R-:W-:-:S03]  /*2b6c0*/  LOP3.LUT P2, RZ, R0, 0x200000, RZ, 0xc0, !PT ;  /* 0x0020000000ff7812 */ /* 0x000fc6000784c0ff */
[----:B------:R-:W3:Y:S04]  /*2b6d0*/  LDL.LU R0, [R1+0xa9c] ;  /* 0x000a9c0001007983 */ /* 0x000ee80000300800 */
[----:B------:R-:W3:Y:S04]  /*2b6e0*/  LDL.LU R17, [R1+0xdc] ;  /* 0x0000dc0001117983 */ /* 0x000ee80000300800 */
[----:B------:R-:W3:Y:S04]  /*2b6f0*/  LDL.LU R16, [R1+0xfc] ;  /* 0x0000fc0001107983 */ /* 0x000ee80000300800 */
[----:B------:R-:W3:Y:S01]  /*2b700*/  LDL.LU R18, [R1+0xe8] ;  /* 0x0000e80001127983 */ /* 0x000ee20000300800 */
[----:B--2---:R-:W-:-:S03]  /*2b710*/  @!P3 FSEL R19, R21, RZ, P1 ;  /* 0x000000ff1513b208 */ /* 0x004fc60000800000 */
[----:B------:R-:W2:Y:S04]  /*2b720*/  LDL.LU R21, [R1+0x108] ;  /* 0x0001080001157983 */ /* 0x000ea80000300800 */
[----:B------:R0:W-:Y:S04]  /*2b730*/  STL [R1+0x38], R19 ;  /* 0x0000381301007387 */ /* 0x0001e80000100800 */
[----:B0-----:R-:W2:Y:S01]  /*2b740*/  LDL.LU R19, [R1+0x118] ;  /* 0x0001180001137983 */ /* 0x001ea20000300800 */
[----:B------:R-:W-:Y:S02]  /*2b750*/  ISETP.NE.AND P1, PT, R3, RZ, PT ;  /* 0x000000ff0300720c */ /* 0x000fe40003f25270 */
[----:B------:R-:W-:-:S02]  /*2b760*/  LOP3.LUT P6, RZ, R2, 0x4000, RZ, 0xc0, !PT ;  /* 0x0000400002ff7812 */ /* 0x000fc400078cc0ff */
[----:B----4-:R-:W-:Y:S02]  /*2b770*/  @!P3 FSEL R12, R25, RZ, P5 ;  /* 0x000000ff190cb208 */ /* 0x010fe40002800000 */
[----:B-----5:R-:W-:Y:S02]  /*2b780*/  @!P3 FSEL R15, R24, RZ, P5 ;  /* 0x000000ff180fb208 */ /* 0x020fe40002800000 */
[----:B---3--:R-:W-:Y:S02]  /*2b790*/  ISETP.LT.U32.AND P5, PT, R13, 0x15, P1 ;  /* 0x000000150d00780c */ /* 0x008fe40000fa1070 */
[----:B------:R-:W-:Y:S02]  /*2b7a0*/  @!P3 FSEL R37, R23, RZ, P0 ;  /* 0x000000ff1725b208 */ /* 0x000fe40000000000 */
[----:B------:R-:W-:Y:S02]  /*2b7b0*/  @!P3 FSEL R36, R22, RZ, P0 ;  /* 0x000000ff1624b208 */ /* 0x000fe40000000000 */
[----:B------:R-:W-:-:S02]  /*2b7c0*/  ISETP.NE.AND P0, PT, R7, RZ, PT ;  /* 0x000000ff0700720c */ /* 0x000fc40003f05270 */
[----:B------:R-:W-:Y:S02]  /*2b7d0*/  FSEL R8, R8, RZ, P5 ;  /* 0x000000ff08087208 */ /* 0x000fe40002800000 */
[----:B------:R-:W-:Y:S01]  /*2b7e0*/  @!P3 FSEL R6, R28, RZ, P6 ;  /* 0x000000ff1c06b208 */ /* 0x000fe20003000000 */
[----:B------:R-:W-:Y:S01]  /*2b7f0*/  IMAD.MOV.U32 R28, RZ, RZ, 0x8 ;  /* 0x00000008ff1c7424 */ /* 0x000fe200078e00ff */
[----:B------:R-:W-:Y:S02]  /*2b800*/  @!P3 FSEL R26, R29, RZ, P6 ;  /* 0x000000ff1d1ab208 */ /* 0x000fe40003000000 */
[----:B------:R-:W-:-:S04]  /*2b810*/  ISETP.LT.U32.AND P6, PT, R0, 0x15, P1 ;  /* 0x000000150000780c */ /* 0x000fc80000fc1070 */
[----:B------:R-:W-:Y:S02]  /*2b820*/  FSEL R3, R20, RZ, P6 ;  /* 0x000000ff14037208 */ /* 0x000fe40003000000 */
[----:B------:R-:W-:Y:S02]  /*2b830*/  @!P1 FSEL R3, R17, RZ, P4 ;  /* 0x000000ff11039208 */ /* 0x000fe40002000000 */
[----:B------:R-:W-:Y:S02]  /*2b840*/  @!P1 FSEL R8, R16, RZ, P2 ;  /* 0x000000ff10089208 */ /* 0x000fe40001000000 */
[----:B------:R-:W-:Y:S02]  /*2b850*/  ISETP.NE.AND P3, PT, R5, RZ, PT ;  /* 0x000000ff0500720c */ /* 0x000fe40003f65270 */
[----:B--2---:R-:W-:Y:S02]  /*2b860*/  FSEL R7, R19, RZ, P5 ;  /* 0x000000ff13077208 */ /* 0x004fe40002800000 */
[----:B------:R-:W-:-:S02]  /*2b870*/  @!P1 FSEL R7, R9, RZ, P2 ;  /* 0x000000ff09079208 */ /* 0x000fc40001000000 */
[----:B------:R-:W-:-:S05]  /*2b880*/  LOP3.LUT P5, R9, R27, 0x1, RZ, 0xc0, !PT ;  /* 0x000000011b097812 */ /* 0x000fca00078ac0ff */
[----:B------:R-:W-:-:S04]  /*2b890*/  IMAD.SHL.U32 R9, R9, 0x8, RZ ;  /* 0x0000000809097824 */ /* 0x000fc800078e00ff */
[----:B------:R-:W-:Y:S01]  /*2b8a0*/  IMAD.WIDE.U32 R28, R9, R28, c[0x4][0x18] ;  /* 0x01000600091c7625 */ /* 0x000fe200078e001c */
[----:B------:R-:W-:-:S04]  /*2b8b0*/  FSEL R5, R21, RZ, P6 ;  /* 0x000000ff15057208 */ /* 0x000fc80003000000 */
[----:B------:R0:W2:Y:S01]  /*2b8c0*/  LDG.E.64.CONSTANT R16, [R28.64+0x8] ;  /* 0x000008081c107981 */ /* 0x0000a2000c1e9b00 */
[----:B------:R-:W-:-:S03]  /*2b8d0*/  @!P1 FSEL R5, R18, RZ, P4 ;  /* 0x000000ff12059208 */ /* 0x000fc60002000000 */
[----:B------:R0:W3:Y:S04]  /*2b8e0*/  LDG.E.64.CONSTANT R18, [R28.64+0x10] ;  /* 0x000010081c127981 */ /* 0x0000e8000c1e9b00 */
[----:B------:R0:W4:Y:S04]  /*2b8f0*/  LDG.E.64.CONSTANT R30, [R28.64+0x18] ;  /* 0x000018081c1e7981 */ /* 0x000128000c1e9b00 */
[----:B------:R0:W5:Y:S01]  /*2b900*/  LDG.E.64.CONSTANT R32, [R28.64+0x20] ;  /* 0x000020081c207981 */ /* 0x000162000c1e9b00 */
[----:B------:R-:W-:Y:S02]  /*2b910*/  IMAD.MOV.U32 R24, RZ, RZ, 0x79785eba ;  /* 0x79785ebaff187424 */ /* 0x000fe400078e00ff */
[----:B------:R-:W-:Y:S01]  /*2b920*/  IMAD.MOV.U32 R9, RZ, RZ, 0x3de5db65 ;  /* 0x3de5db65ff097424 */ /* 0x000fe200078e00ff */
[----:B------:R-:W2:Y:S01]  /*2b930*/  DMUL R22, R10, R10 ;  /* 0x0000000a0a167228 */ /* 0x000ea20000000000 */
[----:B------:R0:W5:Y:S01]  /*2b940*/  LDG.E.64.CONSTANT R34, [R28.64+0x28] ;  /* 0x000028081c227981 */ /* 0x000162000c1e9b00 */
[----:B------:R-:W-:-:S02]  /*2b950*/  FSEL R24, -R24, 4.2945490664224492434e-19, !P5 ;  /* 0x20fd816418187808 */ /* 0x000fc40006800100 */
[----:B------:R-:W-:Y:S01]  /*2b960*/  FSEL R25, R9, -0.082518599927425384521, !P5 ;  /* 0xbda8ff8309197808 */ /* 0x000fe20006800000 */
[----:B------:R0:W5:Y:S04]  /*2b970*/  LDG.E.64.CONSTANT R20, [R28.64+0x30] ;  /* 0x000030081c147981 */ /* 0x000168000c1e9b00 */
[----:B------:R1:W-:Y:S04]  /*2b980*/  STL [R1+0x1094], R26 ;  /* 0x0010941a01007387 */ /* 0x0003e80000100800 */
[----:B0-----:R-:W5:Y:S04]  /*2b990*/  LDL.LU R29, [R1+0x2a8] ;  /* 0x0002a800011d7983 */ /* 0x001f680000300800 */
[----:B-1----:R-:W5:Y:S04]  /*2b9a0*/  LDL.LU R26, [R1+0x298] ;  /* 0x00029800011a7983 */ /* 0x002f680000300800 */
[----:B------:R-:W5:Y:S01]  /*2b9b0*/  LDL.LU R28, [R1+0x1a0] ;  /* 0x0001a000011c7983 */ /* 0x000f620000300800 */
[----:B--2---:R0:W3:-:S03]  /*2b9c0*/  DFMA R16, R22, R24, R16 ;  /* 0x000000181610722b */ /* 0x0040c60000000010 */
[----:B0-----:R-:W2:Y:S03]  /*2b9d0*/  LDL.LU R24, [R1+0x198] ;  /* 0x0001980001187983 */ /* 0x001ea60000300800 */
[C---:B---3--:R-:W4:Y:S01]  /*2b9e0*/  DFMA R16, R22.reuse, R16, R18 ;  /* 0x000000101610722b */ /* 0x048f220000000012 */
[----:B------:R-:W3:Y:S05]  /*2b9f0*/  LDL.LU R25, [R1+0x280] ;  /* 0x0002800001197983 */ /* 0x000eea0000300800 */
[C---:B----4-:R0:W5:Y:S02]  /*2ba00*/  DFMA R16, R22.reuse, R16, R30 ;  /* 0x000000101610722b */ /* 0x050164000000001e */
[----:B0-----:R-:W4:Y:S04]  /*2ba10*/  LDL.LU R30, [R1+0x290] ;  /* 0x00029000011e7983 */ /* 0x001f280000300800 */
[C---:B-----5:R0:W1:Y:S01]  /*2ba20*/  DFMA R16, R22.reuse, R16, R32 ;  /* 0x000000101610722b */ /* 0x0600620000000020 */
[----:B------:R-:W5:Y:S04]  /*2ba30*/  LDL.LU R31, [R1+0x2a0] ;  /* 0x0002a000011f7983 */ /* 0x000f680000300800 */
[----:B0-----:R-:W2:Y:S04]  /*2ba40*/  LDL.LU R32, [R1+0x644] ;  /* 0x0006440001207983 */ /* 0x001ea80000300800 */
[----:B------:R-:W3:Y:S01]  /*2ba50*/  LDL.LU R33, [R1+0x640] ;  /* 0x0006400001217983 */ /* 0x000ee20000300800 */
[----:B-1----:R-:W0:Y:S01]  /*2ba60*/  DFMA R16, R22, R16, R34 ;  /* 0x000000101610722b */ /* 0x002e220000000022 */
[----:B------:R-:W-:-:S02]  /*2ba70*/  LOP3.LUT P6, RZ, R2, 0x20, RZ, 0xc0, !PT ;  /* 0x0000002002ff7812 */ /* 0x000fc400078cc0ff */
[----:B------:R1:W-:Y:S03]  /*2ba80*/  STL [R1+0x1090], R37 ;  /* 0x0010902501007387 */ /* 0x0003e60000100800 */
[----:B0-----:R-:W0:Y:S01]  /*2ba90*/  DFMA R16, R22, R16, R20 ;  /* 0x000000101610722b */ /* 0x001e220000000014 */
[----:B------:R-:W-:Y:S01]  /*2baa0*/  LOP3.LUT P2, RZ, R2, 0x40, RZ, 0xc0, !PT ;  /* 0x0000004002ff7812 */ /* 0x000fe2000784c0ff */
[----:B------:R-:W4:Y:S04]  /*2bab0*/  LDL.LU R35, [R1+0x19c] ;  /* 0x00019c0001237983 */ /* 0x000f280000300800 */
[----:B0-----:R-:W-:Y:S01]  /*2bac0*/  DFMA R10, R16, R10, R10 ;  /* 0x0000000a100a722b */ /* 0x001fe2000000000a */
[----:B-1----:R-:W4:Y:S03]  /*2bad0*/  LDL.LU R37, [R1+0x1ac] ;  /* 0x0001ac0001257983 */ /* 0x002f260000300800 */
[----:B------:R0:W1:Y:S01]  /*2bae0*/  DFMA R16, R22, R16, 1 ;  /* 0x3ff000001610742b */ /* 0x0000620000000010 */
[----:B------:R-:W5:Y:S04]  /*2baf0*/  LDL.LU R34, [R1+0x128] ;  /* 0x0001280001227983 */ /* 0x000f680000300800 */
[----:B0-----:R-:W5:Y:S05]  /*2bb00*/  LDL.LU.64 R22, [R1+0xb8] ;  /* 0x0000b80001167983 */ /* 0x001f6a0000300a00 */
[----:B-1----:R-:W-:-:S02]  /*2bb10*/  FSEL R18, R10, R16, !P5 ;  /* 0x000000100a127208 */ /* 0x002fc40006800000 */
[----:B------:R-:W-:Y:S02]  /*2bb20*/  FSEL R19, R11, R17, !P5 ;  /* 0x000000110b137208 */ /* 0x000fe40006800000 */
[----:B------:R-:W5:Y:S01]  /*2bb30*/  LDL.LU R11, [R1+0x98] ;  /* 0x00009800010b7983 */ /* 0x000f620000300800 */
[----:B--2---:R-:W-:Y:S02]  /*2bb40*/  ISETP.LT.AND P4, PT, R32, 0x6, P1 ;  /* 0x000000062000780c */ /* 0x004fe40000f81270 */
[----:B---3--:R-:W-:Y:S02]  /*2bb50*/  ISETP.LT.AND P5, PT, R33, 0x6, P1 ;  /* 0x000000062100780c */ /* 0x008fe40000fa1270 */
[----:B------:R-:W-:Y:S02]  /*2bb60*/  FSEL R9, R26, RZ, P4 ;  /* 0x000000ff1a097208 */ /* 0x000fe40002000000 */
[----:B------:R-:W-:Y:S01]  /*2bb70*/  FSEL R16, R29, RZ, P5 ;  /* 0x000000ff1d107208 */ /* 0x000fe20002800000 */
[----:B------:R-:W2:Y:S01]  /*2bb80*/  LDL.LU R26, [R1+0x618] ;  /* 0x00061800011a7983 */ /* 0x000ea20000300800 */
[----:B------:R-:W-:-:S03]  /*2bb90*/  @!P1 FSEL R9, R28, RZ, P6 ;  /* 0x000000ff1c099208 */ /* 0x000fc60003000000 */
[----:B------:R-:W3:Y:S04]  /*2bba0*/  LDL.LU R29, [R1+0xb0] ;  /* 0x0000b000011d7983 */ /* 0x000ee80000300800 */
[----:B------:R-:W2:Y:S01]  /*2bbb0*/  LDL.LU R28, [R1+0xa4] ;  /* 0x0000a400011c7983 */ /* 0x000ea20000300800 */
[----:B----4-:R-:W-:Y:S02]  /*2bbc0*/  FSEL R10, R30, RZ, P4 ;  /* 0x000000ff1e0a7208 */ /* 0x010fe40002000000 */
[----:B------:R-:W-:Y:S02]  /*2bbd0*/  LOP3.LUT P4, RZ, R4, 0x80000000, RZ, 0xc0, !PT ;  /* 0x8000000004ff7812 */ /* 0x000fe4000788c0ff */
[----:B------:R-:W4:Y:S01]  /*2bbe0*/  LDL.LU R4, [R1+0xa0] ;  /* 0x0000a00001047983 */ /* 0x000f220000300800 */
[----:B------:R-:W-:-:S02]  /*2bbf0*/  @!P1 FSEL R10, R24, RZ, P6 ;  /* 0x000000ff180a9208 */ /* 0x000fc40003000000 */
[----:B------:R-:W-:Y:S01]  /*2bc00*/  @!P1 FSEL R16, R25, RZ, P2 ;  /* 0x000000ff19109208 */ /* 0x000fe20001000000 */
[----:B------:R-:W4:Y:S04]  /*2bc10*/  LDL.LU R24, [R1+0x80] ;  /* 0x0000800001187983 */ /* 0x000f280000300800 */
[----:B------:R-:W4:Y:S01]  /*2bc20*/  LDL.LU R25, [R1+0x8c] ;  /* 0x00008c0001197983 */ /* 0x000f220000300800 */
[----:B------:R-:W0:Y:S01]  /*2bc30*/  DFMA R20, R18, -1, RZ ;  /* 0xbff000001214782b */ /* 0x000e2200000000ff */
[----:B-----5:R-:W-:Y:S02]  /*2bc40*/  FSEL R17, R31, RZ, P5 ;  /* 0x000000ff1f117208 */ /* 0x020fe40002800000 */
[----:B------:R-:W5:Y:S01]  /*2bc50*/  LDL.LU.64 R30, [R1+0xc8] ;  /* 0x0000c800011e7983 */ /* 0x000f620000300a00 */
[----:B------:R-:W-:-:S02]  /*2bc60*/  LOP3.LUT P5, RZ, R27, 0x2, RZ, 0xc0, !PT ;  /* 0x000000021bff7812 */ /* 0x000fc400078ac0ff */
[----:B------:R-:W-:Y:S01]  /*2bc70*/  ISETP.GT.AND P6, PT, R32, 0x1a, P1 ;  /* 0x0000001a2000780c */ /* 0x000fe20000fc4270 */
[----:B------:R-:W5:Y:S03]  /*2bc80*/  LDL.LU R27, [R1+0x120] ;  /* 0x00012000011b7983 */ /* 0x000f660000300800 */
[----:B0-----:R-:W-:Y:S02]  /*2bc90*/  FSEL R18, R18, R20, !P5 ;  /* 0x0000001412127208 */ /* 0x001fe40006800000 */
[----:B------:R-:W-:Y:S02]  /*2bca0*/  FSEL R19, R19, R21, !P5 ;  /* 0x0000001513137208 */ /* 0x000fe40006800000 */
[----:B------:R-:W-:-:S04]  /*2bcb0*/  ISETP.GT.AND P5, PT, R33, 0x1a, P1 ;  /* 0x0000001a2100780c */ /* 0x000fc80000fa4270 */
[----:B---3--:R-:W-:Y:S02]  /*2bcc0*/  FSEL R20, R29, RZ, P5 ;  /* 0x000000ff1d147208 */ /* 0x008fe40002800000 */
[----:B--2---:R-:W-:Y:S02]  /*2bcd0*/  FSEL R21, R28, RZ, P5 ;  /* 0x000000ff1c157208 */ /* 0x004fe40002800000 */
[----:B------:R-:W2:Y:S01]  /*2bce0*/  LDL.LU.64 R28, [R1+0x158] ;  /* 0x00015800011c7983 */ /* 0x000ea20000300a00 */
[----:B------:R-:W-:Y:S02]  /*2bcf0*/  @!P1 FSEL R17, R37, RZ, P2 ;  /* 0x000000ff25119208 */ /* 0x000fe40001000000 */
[----:B------:R-:W-:Y:S01]  /*2bd00*/  ISETP.GT.AND P2, PT, R26, 0x2, P3 ;  /* 0x000000021a00780c */ /* 0x000fe20001f44270 */
[----:B------:R-:W3:Y:S01]  /*2bd10*/  LDL.LU R37, [R1+0x5ac] ;  /* 0x0005ac0001257983 */ /* 0x000ee20000300800 */
[----:B----4-:R-:W-:Y:S02]  /*2bd20*/  FSEL R4, R4, RZ, P6 ;  /* 0x000000ff04047208 */ /* 0x010fe40003000000 */
[----:B------:R-:W-:-:S02]  /*2bd30*/  FSEL R11, R11, RZ, P6 ;  /* 0x000000ff0b0b7208 */ /* 0x000fc40003000000 */
[----:B------:R-:W-:Y:S02]  /*2bd40*/  @!P1 FSEL R4, R18, RZ, P4 ;  /* 0x000000ff12049208 */ /* 0x000fe40002000000 */
[----:B------:R-:W-:Y:S01]  /*2bd50*/  @!P1 FSEL R11, R19, RZ, P4 ;  /* 0x000000ff130b9208 */ /* 0x000fe20002000000 */
[----:B------:R0:W1:Y:S01]  /*2bd60*/  DADD R18, RZ, -R22 ;  /* 0x00000000ff127229 */ /* 0x0000620000000816 */
[----:B------:R-:W-:Y:S01]  /*2bd70*/  @!P1 FSEL R20, R25, RZ, P2 ;  /* 0x000000ff19149208 */ /* 0x000fe20001000000 */
[----:B0-----:R-:W4:Y:S01]  /*2bd80*/  LDL.LU.64 R22, [R1+0x48] ;  /* 0x0000480001167983 */ /* 0x001f220000300a00 */
[----:B------:R-:W-:-:S03]  /*2bd90*/  @!P1 FSEL R21, R24, RZ, P2 ;  /* 0x000000ff18159208 */ /* 0x000fc60001000000 */
[----:B------:R-:W3:Y:S01]  /*2bda0*/  LDL.LU.64 R24, [R1+0x168] ;  /* 0x0001680001187983 */ /* 0x000ee20000300a00 */
[----:B------:R-:W-:Y:S02]  /*2bdb0*/  ISETP.LT.U32.AND P2, PT, R0, 0x15, P0 ;  /* 0x000000150000780c */ /* 0x000fe40000741070 */
[----:B------:R-:W-:Y:S01]  /*2bdc0*/  ISETP.LT.U32.AND P4, PT, R13, 0x15, P0 ;  /* 0x000000150d00780c */ /* 0x000fe20000781070 */
[----:B------:R-:W4:Y:S01]  /*2bdd0*/  LDL.LU R0, [R1+0x109c] ;  /* 0x00109c0001007983 */ /* 0x000f220000300800 */
[----:B-1----:R-:W-:Y:S02]  /*2bde0*/  @P0 FSEL R5, R18, RZ, P2 ;  /* 0x000000ff12050208 */ /* 0x002fe40001000000 */
[----:B------:R-:W-:Y:S01]  /*2bdf0*/  @P0 FSEL R3, R19, RZ, P2 ;  /* 0x000000ff13030208 */ /* 0x000fe20001000000 */
[----:B-----5:R0:W1:Y:S01]  /*2be00*/  DADD R18, RZ, -R30 ;  /* 0x00000000ff127229 */ /* 0x020062000000081e */
[----:B------:R-:W-:Y:S01]  /*2be10*/  ISETP.LT.AND P2, PT, R32, 0x6, P0 ;  /* 0x000000062000780c */ /* 0x000fe20000741270 */
[----:B0-----:R-:W5:Y:S08]  /*2be20*/  LDL.LU.64 R30, [R1+0x50] ;  /* 0x00005000011e7983 */ /* 0x001f700000300a00 */
[----:B-1----:R-:W-:-:S02]  /*2be30*/  @P0 FSEL R8, R18, RZ, P4 ;  /* 0x000000ff12080208 */ /* 0x002fc40002000000 */
[----:B------:R-:W-:Y:S01]  /*2be40*/  @P0 FSEL R7, R19, RZ, P4 ;  /* 0x000000ff13070208 */ /* 0x000fe20002000000 */
[----:B--2---:R0:W1:Y:S02]  /*2be50*/  DADD R18, RZ, -R28 ;  /* 0x00000000ff127229 */ /* 0x004064000000081c */
[----:B0-----:R-:W2:Y:S08]  /*2be60*/  LDL.LU.64 R28, [R1+0x40] ;  /* 0x00004000011c7983 */ /* 0x001eb00000300a00 */
[----:B-1----:R-:W-:-:S02]  /*2be70*/  @P0 FSEL R9, R18, RZ, P2 ;  /* 0x000000ff12090208 */ /* 0x002fc40001000000 */
[----:B------:R-:W-:Y:S01]  /*2be80*/  @P0 FSEL R10, R19, RZ, P2 ;  /* 0x000000ff130a0208 */ /* 0x000fe20001000000 */
[----:B---3--:R0:W1:Y:S01]  /*2be90*/  DADD R18, RZ, -R24 ;  /* 0x00000000ff127229 */ /* 0x0080620000000818 */
[C---:B------:R-:W-:Y:S01]  /*2bea0*/  ISETP.LT.AND P2, PT, R33.reuse, 0x6, P0 ;  /* 0x000000062100780c */ /* 0x040fe20000741270 */
[----:B0-----:R-:W3:Y:S01]  /*2beb0*/  LDL.LU R25, [R1+0x134] ;  /* 0x0001340001197983 */ /* 0x001ee20000300800 */
[----:B------:R-:W-:-:S03]  /*2bec0*/  ISETP.GT.AND P4, PT, R33, 0x1a, P0 ;  /* 0x0000001a2100780c */ /* 0x000fc60000784270 */
[----:B------:R-:W3:Y:S04]  /*2bed0*/  LDL.LU R24, [R1+0x130] ;  /* 0x0001300001187983 */ /* 0x000ee80000300800 */
[----:B-1----:R-:W-:Y:S02]  /*2bee0*/  @P0 FSEL R16, R18, RZ, P2 ;  /* 0x000000ff12100208 */ /* 0x002fe40001000000 */
[----:B------:R-:W-:Y:S01]  /*2bef0*/  @P0 FSEL R17, R19, RZ, P2 ;  /* 0x000000ff13110208 */ /* 0x000fe20001000000 */
[----:B----4-:R0:W1:Y:S01]  /*2bf00*/  DADD R18, RZ, -R22 ;  /* 0x00000000ff127229 */ /* 0x0100620000000816 */
[----:B------:R-:W-:Y:S01]  /*2bf10*/  ISETP.GT.AND P2, PT, R32, 0x1a, P0 ;  /* 0x0000001a2000780c */ /* 0x000fe20000744270 */
[----:B0-----:R-:W4:Y:S01]  /*2bf20*/  LDL.LU R22, [R1+0x260] ;  /* 0x0002600001167983 */ /* 0x001f220000300800 */
[----:B------:R-:W-:-:S02]  /*2bf30*/  ISETP.GE.AND P5, PT, R26, 0x1, PT ;  /* 0x000000011a00780c */ /* 0x000fc40003fa6270 */
[----:B------:R-:W-:Y:S01]  /*2bf40*/  LOP3.LUT P6, RZ, R2, 0x2, RZ, 0xc0, !PT ;  /* 0x0000000202ff7812 */ /* 0x000fe200078cc0ff */
[----:B------:R-:W4:Y:S04]  /*2bf50*/  LDL.LU R23, [R1+0x268] ;  /* 0x0002680001177983 */ /* 0x000f280000300800 */
[----:B-1----:R-:W-:Y:S02]  /*2bf60*/  @P0 FSEL R20, R18, RZ, P4 ;  /* 0x000000ff12140208 */ /* 0x002fe40002000000 */
[----:B------:R-:W-:Y:S01]  /*2bf70*/  @P0 FSEL R21, R19, RZ, P4 ;  /* 0x000000ff13150208 */ /* 0x000fe20002000000 */
[----:B--2---:R0:W1:Y:S02]  /*2bf80*/  DADD R18, RZ, -R28 ;  /* 0x00000000ff127229 */ /* 0x004064000000081c */
[----:B0-----:R-:W2:Y:S08]  /*2bf90*/  LDL.LU.64 R28, [R1+0x70] ;  /* 0x00007000011c7983 */ /* 0x001eb00000300a00 */
[----:B-1----:R-:W-:-:S02]  /*2bfa0*/  @P0 FSEL R11, R19, RZ, P2 ;  /* 0x000000ff130b0208 */ /* 0x002fc40001000000 */
[----:B------:R-:W2:Y:S01]  /*2bfb0*/  LDL.LU R19, [R1+0x1a8] ;  /* 0x0001a80001137983 */ /* 0x000ea20000300800 */
[----:B------:R-:W-:Y:S02]  /*2bfc0*/  @P0 FSEL R4, R18, RZ, P2 ;  /* 0x000000ff12040208 */ /* 0x000fe40001000000 */
[C---:B------:R-:W-:Y:S02]  /*2bfd0*/  ISETP.GE.AND P0, PT, R37.reuse, 0x1, PT ;  /* 0x000000012500780c */ /* 0x040fe40003f06270 */
[----:B------:R-:W-:Y:S02]  /*2bfe0*/  ISETP.LT.AND P4, PT, R26, 0x1, P3 ;  /* 0x000000011a00780c */ /* 0x000fe40001f81270 */
[----:B------:R-:W-:Y:S02]  /*2bff0*/  ISETP.LT.AND P2, PT, R37, 0x1, P3 ;  /* 0x000000012500780c */ /* 0x000fe40001f41270 */
[----:B------:R-:W-:Y:S02]  /*2c000*/  @!P5 FSEL R7, R35, RZ, P6 ;  /* 0x000000ff2307d208 */ /* 0x000fe40003000000 */
[----:B------:R-:W-:-:S02]  /*2c010*/  @!P5 FSEL R21, R27, RZ, P4 ;  /* 0x000000ff1b15d208 */ /* 0x000fc40002000000 */
[----:B---3--:R-:W-:Y:S02]  /*2c020*/  FSEL R27, R25, RZ, P2 ;  /* 0x000000ff191b7208 */ /* 0x008fe40001000000 */
[----:B------:R-:W-:Y:S02]  /*2c030*/  FSEL R25, R24, RZ, P2 ;  /* 0x000000ff18197208 */ /* 0x000fe40001000000 */
[----:B------:R-:W-:Y:S02]  /*2c040*/  ISETP.GE.U32.AND P2, PT, R13, 0x15, PT ;  /* 0x000000150d00780c */ /* 0x000fe40003f46070 */
[----:B------:R-:W3:Y:S01]  /*2c050*/  LDL.LU R13, [R1+0x1098] ;  /* 0x00109800010d7983 */ /* 0x000ee20000300800 */
[----:B------:R-:W-:-:S03]  /*2c060*/  @!P5 FSEL R20, R34, RZ, P4 ;  /* 0x000000ff2214d208 */ /* 0x000fc60002000000 */
[----:B------:R-:W3:Y:S01]  /*2c070*/  LDL.LU.64 R34, [R1+0x110] ;  /* 0x0001100001227983 */ /* 0x000ee20000300a00 */
[----:B--2---:R-:W-:Y:S01]  /*2c080*/  @!P5 FSEL R8, R19, RZ, P6 ;  /* 0x000000ff1308d208 */ /* 0x004fe20003000000 */
[----:B-----5:R-:W0:Y:S01]  /*2c090*/  DADD R18, RZ, -R30 ;  /* 0x00000000ff127229 */ /* 0x020e22000000081e */
[----:B------:R-:W-:-:S09]  /*2c0a0*/  ISETP.GT.AND P6, PT, R37, RZ, PT ;  /* 0x000000ff2500720c */ /* 0x000fd20003fc4270 */
[----:B0-----:R-:W-:-:S04]  /*2c0b0*/  FSEL R30, R19, RZ, P3 ;  /* 0x000000ff131e7208 */ /* 0x001fc80001800000 */
[----:B------:R-:W-:Y:S02]  /*2c0c0*/  @P0 FSEL R25, R30, RZ, P6 ;  /* 0x000000ff1e190208 */ /* 0x000fe40003000000 */
[----:B------:R-:W2:Y:S01]  /*2c0d0*/  LDL.LU.64 R30, [R1+0xd0] ;  /* 0x0000d000011e7983 */ /* 0x000ea20000300a00 */
[----:B------:R-:W-:-:S04]  /*2c0e0*/  LOP3.LUT P1, RZ, R2, 0x4, RZ, 0xc0, !PT ;  /* 0x0000000402ff7812 */ /* 0x000fc8000782c0ff */
[----:B----4-:R-:W-:Y:S02]  /*2c0f0*/  FSEL R24, R22, RZ, P1 ;  /* 0x000000ff16187208 */ /* 0x010fe40000800000 */
[----:B------:R0:W-:Y:S01]  /*2c100*/  F2F.F32.F64 R22, R28 ;  /* 0x0000001c00167310 */ /* 0x0001e20000301000 */
[----:B------:R-:W-:Y:S01]  /*2c110*/  IMAD.MOV.U32 R19, RZ, RZ, R15 ;  /* 0x000000ffff137224 */ /* 0x000fe200078e000f */
[----:B0-----:R-:W-:Y:S01]  /*2c120*/  FSEL R29, R18, RZ, P3 ;  /* 0x000000ff121d7208 */ /* 0x001fe20001800000 */
[----:B------:R-:W-:-:S03]  /*2c130*/  IMAD.MOV.U32 R18, RZ, RZ, R12 ;  /* 0x000000ffff127224 */ /* 0x000fc600078e000c */
[----:B------:R-:W-:Y:S02]  /*2c140*/  @P0 FSEL R27, R29, RZ, P6 ;  /* 0x000000ff1d1b0208 */ /* 0x000fe40003000000 */
[----:B------:R0:W-:Y:S01]  /*2c150*/  F2F.F32.F64 R28, R18 ;  /* 0x00000012001c7310 */ /* 0x0001e20000301000 */
[----:B------:R-:W-:Y:S01]  /*2c160*/  IMAD.MOV.U32 R15, RZ, RZ, R14 ;  /* 0x000000ffff0f7224 */ /* 0x000fe200078e000e */
[----:B------:R-:W-:Y:S01]  /*2c170*/  FSEL R23, R23, RZ, P1 ;  /* 0x000000ff17177208 */ /* 0x000fe20000800000 */
[----:B------:R-:W3:Y:S01]  /*2c180*/  LDL.LU R29, [R1+0x308] ;  /* 0x00030800011d7983 */ /* 0x000ee20000300800 */
[----:B0-----:R-:W-:Y:S02]  /*2c190*/  IMAD.MOV.U32 R18, RZ, RZ, R27 ;  /* 0x000000ffff127224 */ /* 0x001fe400078e001b */
[----:B------:R-:W-:-:S04]  /*2c1a0*/  IMAD.MOV.U32 R19, RZ, RZ, R25 ;  /* 0x000000ffff137224 */ /* 0x000fc800078e0019 */
[----:B------:R-:W-:Y:S01]  /*2c1b0*/  F2F.F32.F64 R27, R18 ;  /* 0x00000012001b7310 */ /* 0x000fe20000301000 */
[----:B---3--:R-:W-:-:S07]  /*2c1c0*/  IMAD.MOV.U32 R14, RZ, RZ, R13 ;  /* 0x000000ffff0e7224 */ /* 0x008fce00078e000d */
[----:B------:R-:W-:Y:S08]  /*2c1d0*/  F2F.F32.F64 R14, R14 ;  /* 0x0000000e000e7310 */ /* 0x000ff00000301000 */
[----:B------:R0:W1:Y:S02]  /*2c1e0*/  F2F.F32.F64 R12, R34 ;  /* 0x00000022000c7310 */ /* 0x0000640000301000 */
[----:B0-----:R-:W3:Y:S04]  /*2c1f0*/  LDL.LU R35, [R1+0x140] ;  /* 0x0001400001237983 */ /* 0x001ee80000300800 */
[----:B------:R-:W5:Y:S01]  /*2c200*/  LDL.LU R34, [R1+0x138] ;  /* 0x0001380001227983 */ /* 0x000f620000300800 */
[----:B--2---:R0:W2:-:S03]  /*2c210*/  DADD R18, RZ, -R30 ;  /* 0x00000000ff127229 */ /* 0x004086000000081e */
[----:B0-----:R-:W4:Y:S07]  /*2c220*/  LDL.LU.64 R30, [R1+0x1b0] ;  /* 0x0001b000011e7983 */ /* 0x001f2e0000300a00 */
[----:B--2---:R-:W-:Y:S02]  /*2c230*/  FSEL R18, R18, RZ, !P2 ;  /* 0x000000ff12127208 */ /* 0x004fe40005000000 */
[----:B------:R-:W-:Y:S02]  /*2c240*/  FSEL R19, R19, RZ, !P2 ;  /* 0x000000ff13137208 */ /* 0x000fe40005000000 */
[----:B------:R-:W-:Y:S01]  /*2c250*/  @P0 FSEL R23, R18, RZ, P6 ;  /* 0x000000ff12170208 */ /* 0x000fe20003000000 */
[----:B------:R-:W-:Y:S01]  /*2c260*/  IMAD.MOV.U32 R18, RZ, RZ, R8 ;  /* 0x000000ffff127224 */ /* 0x000fe200078e0008 */
[----:B------:R-:W-:Y:S01]  /*2c270*/  @P0 FSEL R24, R19, RZ, P6 ;  /* 0x000000ff13180208 */ /* 0x000fe20003000000 */
[----:B------:R-:W-:Y:S01]  /*2c280*/  IMAD.MOV.U32 R19, RZ, RZ, R7 ;  /* 0x000000ffff137224 */ /* 0x000fe200078e0007 */
[----:B------:R-:W2:Y:S03]  /*2c290*/  LDL.LU R8, [R1+0x230] ;  /* 0x0002300001087983 */ /* 0x000ea60000300800 */
[----:B------:R0:W-:Y:S01]  /*2c2a0*/  F2F.F32.F64 R15, R18 ;  /* 0x00000012000f7310 */ /* 0x0001e20000301000 */
[----:B------:R-:W-:Y:S01]  /*2c2b0*/  IMAD.MOV.U32 R25, RZ, RZ, R24 ;  /* 0x000000ffff197224 */ /* 0x000fe200078e0018 */
[----:B------:R-:W2:Y:S01]  /*2c2c0*/  LDL.LU R7, [R1+0x2fc] ;  /* 0x0002fc0001077983 */ /* 0x000ea20000300800 */
[----:B------:R-:W-:-:S03]  /*2c2d0*/  IMAD.MOV.U32 R24, RZ, RZ, R23 ;  /* 0x000000ffff187224 */ /* 0x000fc600078e0017 */
[----:B------:R-:W2:Y:S04]  /*2c2e0*/  LDL.LU R23, [R1+0x2f0] ;  /* 0x0002f00001177983 */ /* 0x000ea80000300800 */
[----:B0-----:R-:W2:Y:S01]  /*2c2f0*/  LDL.LU R18, [R1+0x68] ;  /* 0x0000680001127983 */ /* 0x001ea20000300800 */
[----:B------:R0:W1:Y:S03]  /*2c300*/  F2F.F32.F64 R13, R24 ;  /* 0x00000018000d7310 */ /* 0x0000660000301000 */
[----:B------:R-:W4:Y:S04]  /*2c310*/  LDL.LU R19, [R1+0x238] ;  /* 0x0002380001137983 */ /* 0x000f280000300800 */
[----:B0-----:R-:W4:Y:S01]  /*2c320*/  LDL.LU.64 R24, [R1+0x170] ;  /* 0x0001700001187983 */ /* 0x001f220000300a00 */
[----:B------:R0:W0:Y:S01]  /*2c330*/  F2F.F32.F64 R20, R20 ;  /* 0x0000001400147310 */ /* 0x0000220000301000 */
[----:B-1----:R-:W-:-:S02]  /*2c340*/  @P2 FSEL R12, R22, RZ, P3 ;  /* 0x000000ff160c2208 */ /* 0x002fc40001800000 */
[----:B------:R-:W-:Y:S02]  /*2c350*/  @P2 FSEL R14, R28, RZ, P3 ;  /* 0x000000ff1c0e2208 */ /* 0x000fe40001800000 */
[----:B------:R-:W-:Y:S02]  /*2c360*/  @P2 FSEL R13, R27, RZ, P3 ;  /* 0x000000ff1b0d2208 */ /* 0x000fe40001800000 */
[----:B------:R-:W-:Y:S01]  /*2c370*/  LOP3.LUT P4, RZ, R2, 0x20000, RZ, 0xc0, !PT ;  /* 0x0002000002ff7812 */ /* 0x000fe2000788c0ff */
[----:B------:R-:W4:Y:S01]  /*2c380*/  LDL.LU R27, [R1+0x2e0] ;  /* 0x0002e000011b7983 */ /* 0x000f220000300800 */
[----:B------:R-:W-:-:S03]  /*2c390*/  LOP3.LUT P1, RZ, R0, 0x8000, RZ, 0xc0, !PT ;  /* 0x0000800000ff7812 */ /* 0x000fc6000782c0ff */
[----:B0-----:R-:W4:Y:S01]  /*2c3a0*/  LDL.LU R21, [R1+0x304] ;  /* 0x0003040001157983 */ /* 0x001f220000300800 */
[----:B------:R-:W-:Y:S02]  /*2c3b0*/  @P2 FSEL R15, R20, RZ, P3 ;  /* 0x000000ff140f2208 */ /* 0x000fe40001800000 */
[----:B---3--:R-:W-:Y:S02]  /*2c3c0*/  @!P5 FSEL R4, R35, RZ, P1 ;  /* 0x000000ff2304d208 */ /* 0x008fe40000800000 */
[----:B------:R-:W-:Y:S01]  /*2c3d0*/  LOP3.LUT P0, RZ, R2, 0x40000, RZ, 0xc0, !PT ;  /* 0x0004000002ff7812 */ /* 0x000fe2000780c0ff */
[----:B------:R-:W3:Y:S01]  /*2c3e0*/  LDL.LU R35, [R1+0x6c] ;  /* 0x00006c0001237983 */ /* 0x000ee20000300800 */
[----:B-----5:R-:W-:-:S03]  /*2c3f0*/  @!P5 FSEL R11, R34, RZ, P1 ;  /* 0x000000ff220bd208 */ /* 0x020fc60000800000 */
[----:B------:R-:W5:Y:S01]  /*2c400*/  LDL.LU R34, [R1+0x154] ;  /* 0x0001540001227983 */ /* 0x000f620000300800 */
[----:B------:R-:W-:-:S03]  /*2c410*/  FSEL R20, R29, RZ, P0 ;  /* 0x000000ff1d147208 */ /* 0x000fc60000000000 */
[----:B------:R-:W3:Y:S01]  /*2c420*/  LDL.LU.64 R28, [R1+0x58] ;  /* 0x00005800011c7983 */ /* 0x000ee20000300a00 */
[----:B--2---:R-:W-:-:S04]  /*2c430*/  ISETP.NE.AND P2, PT, R18, RZ, PT ;  /* 0x000000ff1200720c */ /* 0x004fc80003f45270 */
[----:B------:R-:W-:Y:S02]  /*2c440*/  ISETP.LT.AND P3, PT, R26, 0x1, !P2 ;  /* 0x000000011a00780c */ /* 0x000fe40005761270 */
[----:B------:R-:W2:Y:S02]  /*2c450*/  LDL.LU R26, [R1+0x1094] ;  /* 0x00109400011a7983 */ /* 0x000ea40000300800 */
[----:B----4-:R-:W-:Y:S01]  /*2c460*/  @!P5 FSEL R5, R19, RZ, P3 ;  /* 0x000000ff1305d208 */ /* 0x010fe20001800000 */
[----:B------:R0:W1:Y:S01]  /*2c470*/  DADD R18, RZ, -R24 ;  /* 0x00000000ff127229 */ /* 0x0000620000000818 */
[----:B------:R-:W-:Y:S01]  /*2c480*/  @!P5 FSEL R3, R8, RZ, P3 ;  /* 0x000000ff0803d208 */ /* 0x000fe20001800000 */
[----:B0-----:R-:W4:Y:S01]  /*2c490*/  LDL.LU.64 R24, [R1+0x60] ;  /* 0x0000600001187983 */ /* 0x001f220000300a00 */
[----:B------:R-:W-:Y:S02]  /*2c4a0*/  @!P5 FSEL R16, R7, RZ, P4 ;  /* 0x000000ff0710d208 */ /* 0x000fe40002000000 */
[----:B------:R-:W-:-:S02]  /*2c4b0*/  @!P5 FSEL R17, R23, RZ, P4 ;  /* 0x000000ff1711d208 */ /* 0x000fc40002000000 */
[----:B------:R-:W-:Y:S01]  /*2c4c0*/  P2R R8, PR, RZ, 0x20 ;  /* 0x00000020ff087803 */ /* 0x000fe20000000000 */
[----:B------:R-:W3:Y:S01]  /*2c4d0*/  LDL.LU.64 R22, [R1+0xf0] ;  /* 0x0000f00001167983 */ /* 0x000ee20000300a00 */
[----:B------:R-:W-:Y:S02]  /*2c4e0*/  ISETP.GE.AND P5, PT, R33, 0x6, PT ;  /* 0x000000062100780c */ /* 0x000fe40003fa6270 */
[----:B------:R-:W-:Y:S01]  /*2c4f0*/  LOP3.LUT P4, RZ, R0, 0x10000, RZ, 0xc0, !PT ;  /* 0x0001000000ff7812 */ /* 0x000fe2000788c0ff */
[----:B------:R-:W3:Y:S01]  /*2c500*/  LDL.LU R33, [R1+0x248] ;  /* 0x0002480001217983 */ /* 0x000ee20000300800 */
[----:B-1----:R-:W-:Y:S02]  /*2c510*/  FSEL R0, R18, RZ, !P5 ;  /* 0x000000ff12007208 */ /* 0x002fe40006800000 */
[----:B------:R-:W-:Y:S02]  /*2c520*/  FSEL R18, R19, RZ, !P5 ;  /* 0x000000ff13127208 */ /* 0x000fe40006800000 */
[----:B------:R-:W3:Y:S01]  /*2c530*/  LDL.LU R19, [R1+0x17c] ;  /* 0x00017c0001137983 */ /* 0x000ee20000300800 */
[----:B------:R-:W-:-:S02]  /*2c540*/  ISETP.GE.AND P3, PT, R37, 0x1, PT ;  /* 0x000000012500780c */ /* 0x000fc40003f66270 */
[----:B------:R-:W-:Y:S02]  /*2c550*/  ISETP.LT.AND P1, PT, R37, 0x1, !P2 ;  /* 0x000000012500780c */ /* 0x000fe40005721270 */
[----:B------:R-:W4:Y:S01]  /*2c560*/  LDL.LU R37, [R1+0x1090] ;  /* 0x0010900001257983 */ /* 0x000f220000300800 */
[----:B------:R0:W-:Y:S03]  /*2c570*/  @!P5 F2F.F32.F64 R12, R30 ;  /* 0x0000001e000cd310 */ /* 0x0001e60000301000 */
[----:B0-----:R-:W4:Y:S01]  /*2c580*/  LDL.LU R31, [R1+0x240] ;  /* 0x00024000011f7983 */ /* 0x001f220000300800 */
[----:B------:R-:W-:Y:S01]  /*2c590*/  FSEL R21, R21, RZ, P0 ;  /* 0x000000ff15157208 */ /* 0x000fe20000000000 */
[----:B------:R-:W-:-:S03]  /*2c5a0*/  IMAD.MOV.U32 R7, RZ, RZ, R6 ;  /* 0x000000ffff077224 */ /* 0x000fc600078e0006 */
[----:B------:R-:W-:Y:S01]  /*2c5b0*/  @P3 FSEL R20, R0, RZ, P6 ;  /* 0x000000ff00143208 */ /* 0x000fe20003000000 */
[----:B------:R-:W-:Y:S01]  /*2c5c0*/  @!P5 F2F.F32.F64 R15, R16 ;  /* 0x00000010000fd310 */ /* 0x000fe20000301000 */
[----:B------:R-:W-:Y:S01]  /*2c5d0*/  @P3 FSEL R21, R18, RZ, P6 ;  /* 0x000000ff12153208 */ /* 0x000fe20003000000 */
[----:B------:R-:W4:Y:S01]  /*2c5e0*/  LDL.LU R30, [R1+0x2e8] ;  /* 0x0002e800011e7983 */ /* 0x000f220000300800 */
[----:B-----5:R-:W-:Y:S02]  /*2c5f0*/  FSEL R18, R34, RZ, P4 ;  /* 0x000000ff22127208 */ /* 0x020fe40002000000 */
[----:B------:R-:W-:Y:S01]  /*2c600*/  LOP3.LUT P0, RZ, R2, 0x10000, RZ, 0xc0, !PT ;  /* 0x0001000002ff7812 */ /* 0x000fe2000780c0ff */
[----:B--2---:R-:W-:-:S04]  /*2c610*/  IMAD.MOV.U32 R6, RZ, RZ, R26 ;  /* 0x000000ffff067224 */ /* 0x004fc800078e001a */
[----:B------:R0:W-:Y:S02]  /*2c620*/  @!P5 F2F.F32.F64 R14, R6 ;  /* 0x00000006000ed310 */ /* 0x0001e40000301000 */
[----:B0-----:R-:W-:Y:S02]  /*2c630*/  IMAD.MOV.U32 R6, RZ, RZ, R20 ;  /* 0x000000ffff067224 */ /* 0x001fe400078e0014 */
[----:B------:R-:W-:-:S04]  /*2c640*/  IMAD.MOV.U32 R7, RZ, RZ, R21 ;  /* 0x000000ffff077224 */ /* 0x000fc800078e0015 */
[----:B------:R0:W-:Y:S01]  /*2c650*/  @!P5 F2F.F32.F64 R13, R6 ;  /* 0x00000006000dd310 */ /* 0x0001e20000301000 */
[----:B---3--:R-:W-:Y:S02]  /*2c660*/  FSEL R20, R19, RZ, P4 ;  /* 0x000000ff13147208 */ /* 0x008fe40002000000 */
[----:B------:R-:W-:Y:S02]  /*2c670*/  ISETP.NE.AND P4, PT, R35, RZ, PT ;  /* 0x000000ff2300720c */ /* 0x000fe40003f85270 */
[----:B------:R-:W2:Y:S01]  /*2c680*/  LDL.LU.64 R34, [R1+0xc0] ;  /* 0x0000c00001227983 */ /* 0x000ea20000300a00 */
[----:B0-----:R0:W1:Y:S02]  /*2c690*/  DADD R6, RZ, -R28 ;  /* 0x00000000ff067229 */ /* 0x001064000000081c */
[----:B------:R3:W-:Y:S01]  /*2c6a0*/  F2F.F32.F64 R16, R22 ;  /* 0x0000001600107310 */ /* 0x0007e20000301000 */
[----:B------:R-:W-:Y:S01]  /*2c6b0*/  FSEL R17, R33, RZ, P1 ;  /* 0x000000ff21117208 */ /* 0x000fe20000800000 */
[----:B0-----:R-:W5:Y:S01]  /*2c6c0*/  LDL.LU.64 R28, [R1+0x190] ;  /* 0x00019000011c7983 */ /* 0x001f620000300a00 */
[----:B------:R-:W-:-:S05]  /*2c6d0*/  ISETP.NE.AND P5, PT, R8, RZ, PT ;  /* 0x000000ff0800720c */ /* 0x000fca0003fa5270 */
[----:B-1----:R-:W-:Y:S01]  /*2c6e0*/  FSEL R21, R6, RZ, P4 ;  /* 0x000000ff06157208 */ /* 0x002fe20002000000 */
[----:B----4-:R-:W-:Y:S01]  /*2c6f0*/  IMAD.MOV.U32 R6, RZ, RZ, R37 ;  /* 0x000000ffff067224 */ /* 0x010fe200078e0025 */
[----:B---3--:R-:W-:Y:S01]  /*2c700*/  FSEL R23, R7, RZ, P4 ;  /* 0x000000ff07177208 */ /* 0x008fe20002000000 */
[----:B------:R-:W-:Y:S01]  /*2c710*/  IMAD.MOV.U32 R7, RZ, RZ, R36 ;  /* 0x000000ffff077224 */ /* 0x000fe200078e0024 */
[----:B------:R-:W3:Y:S04]  /*2c720*/  LDL.LU R37, [R1+0x1088] ;  /* 0x0010880001257983 */ /* 0x000ee80000300800 */
[----:B------:R-:W3:Y:S01]  /*2c730*/  LDL.LU R36, [R1+0x108c] ;  /* 0x00108c0001247983 */ /* 0x000ee20000300800 */
[----:B------:R-:W-:Y:S02]  /*2c740*/  FSEL R19, R31, RZ, P1 ;  /* 0x000000ff1f137208 */ /* 0x000fe40000800000 */
[----:B------:R-:W-:Y:S01]  /*2c750*/  LOP3.LUT P1, RZ, R2, 0x8000, RZ, 0xc0, !PT ;  /* 0x0000800002ff7812 */ /* 0x000fe2000782c0ff */
[----:B------:R-:W4:Y:S01]  /*2c760*/  LDL.LU R33, [R1+0x38] ;  /* 0x0000380001217983 */ /* 0x000f220000300800 */
[----:B------:R0:W1:Y:S01]  /*2c770*/  F2F.F32.F64 R2, R24 ;  /* 0x0000001800027310 */ /* 0x0000620000301000 */
[----:B------:R-:W-:-:S02]  /*2c780*/  FSEL R8, R27, RZ, P0 ;  /* 0x000000ff1b087208 */ /* 0x000fc40000000000 */
[----:B------:R-:W4:Y:S04]  /*2c790*/  LDL.LU.64 R26, [R1+0x160] ;  /* 0x00016000011a7983 */ /* 0x000f280000300a00 */
[----:B------:R-:W4:Y:S04]  /*2c7a0*/  LDL.LU R31, [R1+0x3c] ;  /* 0x00003c00011f7983 */ /* 0x000f280000300800 */
[----:B0-----:R-:W4:Y:S04]  /*2c7b0*/  LDL.LU R25, [R1+0x2dc] ;  /* 0x0002dc0001197983 */ /* 0x001f280000300800 */
[----:B------:R-:W5:Y:S01]  /*2c7c0*/  LDL.LU R24, [R1+0x2d0] ;  /* 0x0002d00001187983 */ /* 0x000f620000300800 */
[----:B------:R-:W-:-:S02]  /*2c7d0*/  @P3 FSEL R20, R21, RZ, P6 ;  /* 0x000000ff15143208 */ /* 0x000fc40003000000 */
[----:B------:R-:W-:Y:S01]  /*2c7e0*/  @P3 FSEL R18, R23, RZ, P6 ;  /* 0x000000ff17123208 */ /* 0x000fe20003000000 */
[----:B------:R0:W-:Y:S02]  /*2c7f0*/  F2F.F32.F64 R22, R6 ;  /* 0x0000000600167310 */ /* 0x0001e40000301000 */
[----:B0-----:R-:W-:Y:S02]  /*2c800*/  IMAD.MOV.U32 R6, RZ, RZ, R20 ;  /* 0x000000ffff067224 */ /* 0x001fe400078e0014 */
[----:B------:R-:W-:-:S04]  /*2c810*/  IMAD.MOV.U32 R7, RZ, RZ, R18 ;  /* 0x000000ffff077224 */ /* 0x000fc800078e0012 */
[----:B------:R2:W-:Y:S01]  /*2c820*/  F2F.F32.F64 R23, R6 ;  /* 0x0000000600177310 */ /* 0x0005e20000301000 */
[----:B------:R-:W-:Y:S01]  /*2c830*/  IMAD.MOV.U32 R20, RZ, RZ, R4 ;  /* 0x000000ffff147224 */ /* 0x000fe200078e0004 */
[----:B-1----:R-:W-:Y:S01]  /*2c840*/  @P2 FSEL R16, R2, RZ, P4 ;  /* 0x000000ff02102208 */ /* 0x002fe20002000000 */
[----:B------:R-:W-:Y:S01]  /*2c850*/  IMAD.MOV.U32 R21, RZ, RZ, R11 ;  /* 0x000000ffff157224 */ /* 0x000fe200078e000b */
[----:B------:R-:W-:-:S04]  /*2c860*/  FSEL R0, R30, RZ, P0 ;  /* 0x000000ff1e007208 */ /* 0x000fc80000000000 */
[----:B------:R-:W-:Y:S01]  /*2c870*/  F2F.F32.F64 R20, R20 ;  /* 0x0000001400147310 */ /* 0x000fe20000301000 */
[----:B------:R-:W-:Y:S01]  /*2c880*/  ISETP.GE.AND P0, PT, R32, 0x6, PT ;  /* 0x000000062000780c */ /* 0x000fe20003f06270 */
[----:B--2---:R-:W0:-:S10]  /*2c890*/  DADD R6, RZ, -R34 ;  /* 0x00000000ff067229 */ /* 0x004e140000000822 */
[----:B0-----:R-:W-:Y:S02]  /*2c8a0*/  FSEL R2, R6, RZ, !P2 ;  /* 0x000000ff06027208 */ /* 0x001fe40005000000 */
[----:B------:R-:W-:Y:S02]  /*2c8b0*/  FSEL R4, R7, RZ, !P2 ;  /* 0x000000ff07047208 */ /* 0x000fe40005000000 */
[----:B------:R-:W-:Y:S02]  /*2c8c0*/  @P3 FSEL R17, R2, RZ, P6 ;  /* 0x000000ff02113208 */ /* 0x000fe40003000000 */
[----:B------:R-:W-:Y:S02]  /*2c8d0*/  @P3 FSEL R19, R4, RZ, P6 ;  /* 0x000000ff04133208 */ /* 0x000fe40003000000 */
[----:B---3--:R-:W-:Y:S01]  /*2c8e0*/  LOP3.LUT R37, R37, R36, RZ, 0x3c, !PT ;  /* 0x0000002425257212 */ /* 0x008fe200078e3cff */
[----:B------:R-:W-:-:S03]  /*2c8f0*/  IMAD.MOV.U32 R6, RZ, RZ, R17 ;  /* 0x000000ffff067224 */ /* 0x000fc600078e0011 */
[C---:B------:R-:W-:Y:S01]  /*2c900*/  LOP3.LUT R36, R37.reuse, R36, RZ, 0x3c, !PT ;  /* 0x0000002425247212 */ /* 0x040fe200078e3cff */
[----:B------:R-:W-:Y:S02]  /*2c910*/  IMAD.MOV.U32 R7, RZ, RZ, R19 ;  /* 0x000000ffff077224 */ /* 0x000fe400078e0013 */
[----:B------:R-:W-:Y:S01]  /*2c920*/  IMAD.MOV.U32 R2, RZ, RZ, R5 ;  /* 0x000000ffff027224 */ /* 0x000fe200078e0005 */
[----:B------:R-:W-:Y:S01]  /*2c930*/  LOP3.LUT R37, R37, R36, RZ, 0x3c, !PT ;  /* 0x0000002425257212 */ /* 0x000fe200078e3cff */
[----:B------:R0:W-:Y:S01]  /*2c940*/  F2F.F32.F64 R17, R6 ;  /* 0x0000000600117310 */ /* 0x0001e20000301000 */
[----:B----4-:R-:W-:-:S07]  /*2c950*/  @!P5 FSEL R9, R25, RZ, P1 ;  /* 0x000000ff1909d208 */ /* 0x010fce0000800000 */
[----:B------:R-:W1:Y:S01]  /*2c960*/  F2F.F32.F64 R18, R36 ;  /* 0x0000002400127310 */ /* 0x000e620000301000 */
[----:B------:R-:W2:Y:S01]  /*2c970*/  S2R R25, SR_TID.X ;  /* 0x0000000000197919 */ /* 0x000ea20000002100 */
[----:B0-----:R-:W0:Y:S01]  /*2c980*/  DADD R6, RZ, -R26 ;  /* 0x00000000ff067229 */ /* 0x001e22000000081a */
[----:B-----5:R-:W-:Y:S02]  /*2c990*/  @!P5 FSEL R10, R24, RZ, P1 ;  /* 0x000000ff180ad208 */ /* 0x020fe40000800000 */
[----:B------:R-:W3:Y:S03]  /*2c9a0*/  S2R R24, SR_CTAID.X ;  /* 0x0000000000187919 */ /* 0x000ee60000002500 */
[----:B------:R-:W4:Y:S04]  /*2c9b0*/  F2F.F32.F64 R19, R2 ;  /* 0x0000000200137310 */ /* 0x000f280000301000 */
[----:B0-----:R-:W-:-:S02]  /*2c9c0*/  FSEL R4, R6, RZ, !P0 ;  /* 0x000000ff06047208 */ /* 0x001fc40004000000 */
[----:B------:R-:W-:Y:S02]  /*2c9d0*/  FSEL R5, R7, RZ, !P0 ;  /* 0x000000ff07057208 */ /* 0x000fe40004000000 */
[----:B------:R-:W-:Y:S02]  /*2c9e0*/  @P3 FSEL R0, R4, RZ, P6 ;  /* 0x000000ff04003208 */ /* 0x000fe40003000000 */
[----:B------:R-:W-:Y:S01]  /*2c9f0*/  @P3 FSEL R8, R5, RZ, P6 ;  /* 0x000000ff05083208 */ /* 0x000fe20003000000 */
[----:B------:R-:W-:Y:S01]  /*2ca00*/  IMAD.MOV.U32 R11, RZ, RZ, R10 ;  /* 0x000000ffff0b7224 */ /* 0x000fe200078e000a */
[----:B-1----:R-:W-:Y:S02]  /*2ca10*/  @P2 FSEL R18, R22, RZ, P4 ;  /* 0x000000ff16122208 */ /* 0x002fe40002000000 */
[----:B------:R-:W-:Y:S02]  /*2ca20*/  @P2 FSEL R17, R23, RZ, P4 ;  /* 0x000000ff17112208 */ /* 0x000fe40002000000 */
[----:B----4-:R-:W-:Y:S01]  /*2ca30*/  @P2 FSEL R19, R20, RZ, P4 ;  /* 0x000000ff14132208 */ /* 0x010fe20002000000 */
[----:B------:R-:W-:-:S02]  /*2ca40*/  IMAD.MOV.U32 R2, RZ, RZ, R31 ;  /* 0x000000ffff027224 */ /* 0x000fc400078e001f */
[----:B------:R-:W-:Y:S02]  /*2ca50*/  IMAD.MOV.U32 R3, RZ, RZ, R33 ;  /* 0x000000ffff037224 */ /* 0x000fe400078e0021 */
[----:B------:R-:W-:Y:S02]  /*2ca60*/  IMAD.MOV.U32 R4, RZ, RZ, R0 ;  /* 0x000000ffff047224 */ /* 0x000fe400078e0000 */
[----:B------:R-:W-:Y:S02]  /*2ca70*/  IMAD.MOV.U32 R5, RZ, RZ, R8 ;  /* 0x000000ffff057224 */ /* 0x000fe400078e0008 */
[----:B------:R-:W-:Y:S01]  /*2ca80*/  IMAD.MOV.U32 R10, RZ, RZ, R9 ;  /* 0x000000ffff0a7224 */ /* 0x000fe200078e0009 */
[----:B------:R-:W-:Y:S01]  /*2ca90*/  @!P0 F2F.F32.F64 R16, R28 ;  /* 0x0000001c00108310 */ /* 0x000fe20000301000 */
[----:B--2---:R-:W-:Y:S02]  /*2caa0*/  IMAD.SHL.U32 R25, R25, 0x4, RZ ;  /* 0x0000000419197824 */ /* 0x004fe400078e00ff */
[----:B---3--:R-:W-:-:S05]  /*2cab0*/  IMAD.SHL.U32 R24, R24, 0x400, RZ ;  /* 0x0000040018187824 */ /* 0x008fca00078e00ff */
[----:B------:R0:W-:Y:S01]  /*2cac0*/  @!P0 F2F.F32.F64 R18, R2 ;  /* 0x0000000200128310 */ /* 0x0001e20000301000 */
[----:B------:R-:W-:-:S07]  /*2cad0*/  LOP3.LUT R24, R24, 0x1fc, R25, 0xf8, !PT ;  /* 0x000001fc18187812 */ /* 0x000fce00078ef819 */
[----:B------:R-:W-:Y:S08]  /*2cae0*/  @!P0 F2F.F32.F64 R17, R4 ;  /* 0x0000000400118310 */ /* 0x000ff00000301000 */
[----:B------:R-:W1:Y:S01]  /*2caf0*/  @!P0 F2F.F32.F64 R19, R10 ;  /* 0x0000000a00138310 */ /* 0x000e620000301000 */
[----:B0-----:R-:W-:-:S04]  /*2cb00*/  IMAD.MOV.U32 R2, RZ, RZ, 0x4 ;  /* 0x00000004ff027424 */ /* 0x001fc800078e00ff */
[----:B------:R-:W-:-:S05]  /*2cb10*/  IMAD.WIDE R2, R24, R2, c[0x0][0x168] ;  /* 0x00005a0018027625 */ /* 0x000fca00078e0202 */
[----:B------:R-:W-:Y:S04]  /*2cb20*/  STG.E.128 [R2.64], R12 ;  /* 0x0000000c02007986 */ /* 0x000fe8000c101d08 */
[----:B-1----:R-:W-:Y:S01]  /*2cb30*/  STG.E.128 [R2.64+0x800], R16 ;  /* 0x0008001002007986 */ /* 0x002fe2000c101d08 */
[----:B------:R-:W-:Y:S05]  /*2cb40*/  EXIT ;  /* 0x000000000000794d */ /* 0x000fea0003800000 */
        .weak           $__internal_0_$__cuda_sm20_div_rn_f64_full
        .type           $__internal_0_$__cuda_sm20_div_rn_f64_full,@function
        .size           $__internal_0_$__cuda_sm20_div_rn_f64_full,($triton_poi_fused_cat_8$__internal_accurate_pow - $__internal_0_$__cuda_sm20_div_rn_f64_full)
$__internal_0_$__cuda_sm20_div_rn_f64_full:
[C---:B------:R-:W-:Y:S01]  /*2cb50*/  FSETP.GEU.AND P5, PT, |R19|.reuse, 1.469367938527859385e-39, PT ;  /* 0x001000001300780b */ /* 0x040fe20003fae200 */
[--C-:B------:R-:W-:Y:S01]  /*2cb60*/  IMAD.MOV.U32 R30, RZ, RZ, R18.reuse ;  /* 0x000000ffff1e7224 */ /* 0x100fe200078e0012 */
[C---:B------:R-:W-:Y:S01]  /*2cb70*/  LOP3.LUT R28, R19.reuse, 0x800fffff, RZ, 0xc0, !PT ;  /* 0x800fffff131c7812 */ /* 0x040fe200078ec0ff */
[----:B------:R-:W-:Y:S01]  /*2cb80*/  IMAD.MOV.U32 R31, RZ, RZ, R19 ;  /* 0x000000ffff1f7224 */ /* 0x000fe200078e0013 */
[----:B------:R-:W-:Y:S01]  /*2cb90*/  LOP3.LUT R3, R19, 0x7ff00000, RZ, 0xc0, !PT ;  /* 0x7ff0000013037812 */ /* 0x000fe200078ec0ff */
[----:B------:R-:W-:Y:S01]  /*2cba0*/  IMAD.MOV.U32 R10, RZ, RZ, 0x1 ;  /* 0x00000001ff0a7424 */ /* 0x000fe200078e00ff */
[----:B------:R-:W-:Y:S01]  /*2cbb0*/  LOP3.LUT R29, R28, 0x3ff00000, RZ, 0xfc, !PT ;  /* 0x3ff000001c1d7812 */ /* 0x000fe200078efcff */
[----:B------:R-:W-:-:S02]  /*2cbc0*/  IMAD.MOV.U32 R28, RZ, RZ, R18 ;  /* 0x000000ffff1c7224 */ /* 0x000fc400078e0012 */
[----:B------:R-:W-:Y:S02]  /*2cbd0*/  IMAD.U32 R19, RZ, RZ, UR7 ;  /* 0x00000007ff137e24 */ /* 0x000fe4000f8e00ff */
[----:B------:R-:W-:Y:S02]  /*2cbe0*/  IMAD.MOV.U32 R6, RZ, RZ, R3 ;  /* 0x000000ffff067224 */ /* 0x000fe400078e0003 */
[----:B------:R-:W0:Y:S01]  /*2cbf0*/  @!P5 DMUL R28, R30, 8.98846567431157953865e+307 ;  /* 0x7fe000001e1cd828 */ /* 0x000e220000000000 */
[----:B------:R-:W-:Y:S01]  /*2cc00*/  LOP3.LUT R37, R19, 0x7ff00000, RZ, 0xc0, !PT ;  /* 0x7ff0000013257812 */ /* 0x000fe200078ec0ff */
[----:B------:R-:W-:Y:S02]  /*2cc10*/  IMAD.MOV.U32 R36, RZ, RZ, 0x1ca00000 ;  /* 0x1ca00000ff247424 */ /* 0x000fe400078e00ff */
[----:B------:R-:W-:Y:S02]  /*2cc20*/  IMAD.U32 R18, RZ, RZ, UR4 ;  /* 0x00000004ff127e24 */ /* 0x000fe4000f8e00ff */
[----:B0-----:R-:W0:Y:S01]  /*2cc30*/  MUFU.RCP64H R11, R29 ;  /* 0x0000001d000b7308 */ /* 0x001e220000001800 */
[----:B------:R1:W-:Y:S03]  /*2cc40*/  STL [R1+0x30], R37 ;  /* 0x0000302501007387 */ /* 0x0003e60000100800 */
[----:B------:R-:W-:-:S02]  /*2cc50*/  @!P5 LOP3.LUT R6, R29, 0x7ff00000, RZ, 0xc0, !PT ;  /* 0x7ff000001d06d812 */ /* 0x000fc400078ec0ff */
[----:B------:R-:W-:-:S04]  /*2cc60*/  ISETP.GE.U32.AND P5, PT, R37, R3, PT ;  /* 0x000000032500720c */ /* 0x000fc80003fa6070 */
[----:B------:R-:W-:Y:S02]  /*2cc70*/  SEL R3, R36, 0x63400000, !P5 ;  /* 0x6340000024037807 */ /* 0x000fe40006800000 */
[----:B------:R-:W-:Y:S01]  /*2cc80*/  FSETP.GEU.AND P5, PT, |R19|, 1.469367938527859385e-39, PT ;  /* 0x001000001300780b */ /* 0x000fe20003fae200 */
[----:B0-----:R-:W0:-:S06]  /*2cc90*/  DFMA R32, R10, -R28, 1 ;  /* 0x3ff000000a20742b */ /* 0x001e0c000000081c */
[----:B0-----:R-:W0:-:S06]  /*2cca0*/  DFMA R32, R32, R32, R32 ;  /* 0x000000202020722b */ /* 0x001e0c0000000020 */
[----:B0-----:R0:W2:Y:S02]  /*2ccb0*/  DFMA R10, R10, R32, R10 ;  /* 0x000000200a0a722b */ /* 0x0010a4000000000a */
[----:B0-----:R-:W-:Y:S01]  /*2ccc0*/  LOP3.LUT R33, R3, 0x800fffff, R19, 0xf8, !PT ;  /* 0x800fffff03217812 */ /* 0x001fe200078ef813 */
[----:B------:R-:W-:Y:S02]  /*2ccd0*/  IMAD.MOV.U32 R3, RZ, RZ, R37 ;  /* 0x000000ffff037224 */ /* 0x000fe400078e0025 */
[----:B------:R-:W-:Y:S01]  /*2cce0*/  IMAD.MOV.U32 R32, RZ, RZ, R18 ;  /* 0x000000ffff207224 */ /* 0x000fe200078e0012 */
[----:B--2---:R-:W0:-:S06]  /*2ccf0*/  DFMA R34, R10, -R28, 1 ;  /* 0x3ff000000a22742b */ /* 0x004e0c000000081c */
[----:B0-----:R1:W0:Y:S01]  /*2cd00*/  DFMA R34, R10, R34, R10 ;  /* 0x000000220a22722b */ /* 0x001222000000000a */
[----:B------:R-:W-:Y:S05]  /*2cd10*/  @P5 BRA `(.L_x_504) ;  /* 0x0000008000005947 */ /* 0x000fea0003800000 */
[----:B------:R-:W-:-:S04]  /*2cd20*/  LOP3.LUT R3, R31, 0x7ff00000, RZ, 0xc0, !PT ;  /* 0x7ff000001f037812 */ /* 0x000fc800078ec0ff */
[----:B------:R-:W-:-:S04]  /*2cd30*/  ISETP.GE.U32.AND P5, PT, R37, R3, PT ;  /* 0x000000032500720c */ /* 0x000fc80003fa6070 */
[----:B-1----:R-:W-:-:S04]  /*2cd40*/  SEL R10, R36, 0x63400000, !P5 ;  /* 0x63400000240a7807 */ /* 0x002fc80006800000 */
[----:B------:R-:W-:-:S04]  /*2cd50*/  LOP3.LUT R10, R10, 0x80000000, R19, 0xf8, !PT ;  /* 0x800000000a0a7812 */ /* 0x000fc800078ef813 */
[----:B------:R-:W-:Y:S01]  /*2cd60*/  LOP3.LUT R11, R10, 0x100000, RZ, 0xfc, !PT ;  /* 0x001000000a0b7812 */ /* 0x000fe200078efcff */
[----:B------:R-:W-:-:S06]  /*2cd70*/  IMAD.MOV.U32 R10, RZ, RZ, RZ ;  /* 0x000000ffff0a7224 */ /* 0x000fcc00078e00ff */
[----:B------:R-:W1:-:S10]  /*2cd80*/  DFMA R32, R32, 2, -R10 ;  /* 0x400000002020782b */ /* 0x000e54000000080a */
[----:B-1----:R-:W-:Y:S02]  /*2cd90*/  LOP3.LUT R3, R33, 0x7ff00000, RZ, 0xc0, !PT ;  /* 0x7ff0000021037812 */ /* 0x002fe400078ec0ff */
.L_x_504:
[----:B01----:R-:W0:Y:S01]  /*2cda0*/  DMUL R10, R34, R32 ;  /* 0x00000020220a7228 */ /* 0x003e220000000000 */
[----:B------:R-:W-:Y:S05]  /*2cdb0*/  BSSY B0, `(.L_x_505) ;  /* 0x0000040000007945 */ /* 0x000fea0003800000 */
[----:B0-----:R-:W0:-:S06]  /*2cdc0*/  DFMA R36, R10, -R28, R32 ;  /* 0x8000001c0a24722b */ /* 0x001e0c0000000020 */
[----:B0-----:R0:W1:Y:S02]  /*2cdd0*/  DFMA R34, R34, R36, R10 ;  /* 0x000000242222722b */ /* 0x001064000000000a */
[----:B0-----:R-:W-:Y:S02]  /*2cde0*/  IADD3 R11, R3, -0x1, RZ ;  /* 0xffffffff030b7810 */ /* 0x001fe40007ffe0ff */
[----:B------:R-:W-:Y:S02]  /*2cdf0*/  IADD3 R10, R6, -0x1, RZ ;  /* 0xffffffff060a7810 */ /* 0x000fe40007ffe0ff */
[----:B------:R-:W-:-:S04]  /*2ce00*/  ISETP.GT.U32.AND P5, PT, R11, 0x7feffffe, PT ;  /* 0x7feffffe0b00780c */ /* 0x000fc80003fa4070 */
[----:B------:R-:W-:-:S13]  /*2ce10*/  ISETP.GT.U32.OR P5, PT, R10, 0x7feffffe, P5 ;  /* 0x7feffffe0a00780c */ /* 0x000fda0002fa4470 */
[----:B------:R-:W-:Y:S05]  /*2ce20*/  @P5 BRA `(.L_x_506) ;  /* 0x0000020000005947 */ /* 0x000fea0003800000 */
[----:B-1----:R-:W2:Y:S01]  /*2ce30*/  LDL.LU R37, [R1+0x30] ;  /* 0x0000300001257983 */ /* 0x002ea20000300800 */
[----:B------:R-:W-:Y:S01]  /*2ce40*/  LOP3.LUT R3, R31, 0x7ff00000, RZ, 0xc0, !PT ;  /* 0x7ff000001f037812 */ /* 0x000fe200078ec0ff */
[----:B------:R-:W-:Y:S02]  /*2ce50*/  IMAD.MOV.U32 R36, RZ, RZ, 0x1ca00000 ;  /* 0x1ca00000ff247424 */ /* 0x000fe400078e00ff */
[----:B------:R-:W-:Y:S01]  /*2ce60*/  IMAD.MOV.U32 R18, RZ, RZ, RZ ;  /* 0x000000ffff127224 */ /* 0x000fe200078e00ff */
[C---:B--2---:R-:W-:Y:S01]  /*2ce70*/  ISETP.GE.U32.AND P5, PT, R37.reuse, R3, PT ;  /* 0x000000032500720c */ /* 0x044fe20003fa6070 */
[----:B------:R-:W-:-:S05]  /*2ce80*/  IMAD.IADD R3, R37, 0x1, -R3 ;  /* 0x0000000125037824 */ /* 0x000fca00078e0a03 */
[----:B------:R-:W-:Y:S02]  /*2ce90*/  IMNMX R3, R3, -0x46a00000, !PT ;  /* 0xb960000003037817 */ /* 0x000fe40007800200 */
[----:B------:R-:W-:Y:S02]  /*2cea0*/  SEL R6, R36, 0x63400000, !P5 ;  /* 0x6340000024067807 */ /* 0x000fe40006800000 */
[----:B------:R-:W-:-:S05]  /*2ceb0*/  IMNMX R3, R3, 0x46a00000, PT ;  /* 0x46a0000003037817 */ /* 0x000fca0003800200 */
[----:B------:R-:W-:-:S05]  /*2cec0*/  IMAD.IADD R3, R3, 0x1, -R6 ;  /* 0x0000000103037824 */ /* 0x000fca00078e0a06 */
[----:B------:R-:W-:-:S06]  /*2ced0*/  IADD3 R19, R3, 0x7fe00000, RZ ;  /* 0x7fe0000003137810 */ /* 0x000fcc0007ffe0ff */
[----:B------:R-:W0:-:S10]  /*2cee0*/  DMUL R10, R34, R18 ;  /* 0x00000012220a7228 */ /* 0x000e140000000000 */
[----:B0-----:R-:W-:-:S13]  /*2cef0*/  FSETP.GTU.AND P5, PT, |R11|, 1.469367938527859385e-39, PT ;  /* 0x001000000b00780b */ /* 0x001fda0003fac200 */
[----:B------:R-:W-:Y:S05]  /*2cf00*/  @P5 BRA `(.L_x_507) ;  /* 0x000002a000005947 */ /* 0x000fea0003800000 */
[----:B------:R0:W1:Y:S02]  /*2cf10*/  DFMA R32, R34, -R28, R32 ;  /* 0x8000001c2220722b */ /* 0x0000640000000020 */
[----:B0-----:R-:W-:-:S08]  /*2cf20*/  IMAD.MOV.U32 R28, RZ, RZ, RZ ;  /* 0x000000ffff1c7224 */ /* 0x001fd000078e00ff */
[C---:B-1----:R-:W-:Y:S02]  /*2cf30*/  FSETP.NEU.AND P5, PT, R33.reuse, RZ, PT ;  /* 0x000000ff2100720b */ /* 0x042fe40003fad000 */
[----:B------:R-:W-:-:S04]  /*2cf40*/  LOP3.LUT R30, R33, 0x80000000, R31, 0x48, !PT ;  /* 0x80000000211e7812 */ /* 0x000fc800078e481f */
[----:B------:R-:W-:-:S07]  /*2cf50*/  LOP3.LUT R29, R30, R19, RZ, 0xfc, !PT ;  /* 0x000000131e1d7212 */ /* 0x000fce00078efcff */
[----:B------:R-:W-:Y:S05]  /*2cf60*/  @!P5 BRA `(.L_x_507) ;  /* 0x000002400000d947 */ /* 0x000fea0003800000 */
[----:B------:R-:W-:Y:S01]  /*2cf70*/  IMAD.MOV R19, RZ, RZ, -R3 ;  /* 0x000000ffff137224 */ /* 0x000fe200078e0a03 */
[----:B------:R-:W0:Y:S01]  /*2cf80*/  DMUL.RP R28, R34, R28 ;  /* 0x0000001c221c7228 */ /* 0x000e220000008000 */
[----:B------:R-:W-:Y:S01]  /*2cf90*/  IMAD.MOV.U32 R18, RZ, RZ, RZ ;  /* 0x000000ffff127224 */ /* 0x000fe200078e00ff */
[----:B------:R-:W-:-:S05]  /*2cfa0*/  IADD3 R3, -R3, -0x43300000, RZ ;  /* 0xbcd0000003037810 */ /* 0x000fca0007ffe1ff */
[----:B------:R-:W1:-:S03]  /*2cfb0*/  DFMA R18, R10, -R18, R34 ;  /* 0x800000120a12722b */ /* 0x000e460000000022 */
[----:B0-----:R-:W-:-:S07]  /*2cfc0*/  LOP3.LUT R30, R29, R30, RZ, 0x3c, !PT ;  /* 0x0000001e1d1e7212 */ /* 0x001fce00078e3cff */
[----:B-1----:R-:W-:-:S04]  /*2cfd0*/  FSETP.NEU.AND P5, PT, |R19|, R3, PT ;  /* 0x000000031300720b */ /* 0x002fc80003fad200 */
[----:B------:R-:W-:Y:S02]  /*2cfe0*/  FSEL R28, R28, R10, !P5 ;  /* 0x0000000a1c1c7208 */ /* 0x000fe40006800000 */
[----:B------:R-:W-:-:S05]  /*2cff0*/  FSEL R10, R30, R11, !P5 ;  /* 0x0000000b1e0a7208 */ /* 0x000fca0006800000 */
[----:B------:R-:W-:Y:S02]  /*2d000*/  IMAD.MOV.U32 R11, RZ, RZ, R10 ;  /* 0x000000ffff0b7224 */ /* 0x000fe400078e000a */
[----:B------:R-:W-:Y:S01]  /*2d010*/  IMAD.MOV.U32 R10, RZ, RZ, R28 ;  /* 0x000000ffff0a7224 */ /* 0x000fe200078e001c */
[----:B------:R-:W-:Y:S05]  /*2d020*/  BRA `(.L_x_507) ;  /* 0x0000018000007947 */ /* 0x000fea0003800000 */
.L_x_506:
[----:B-1----:R-:W0:-:S14]  /*2d030*/  DSETP.NAN.AND P5, PT, R18, R18, PT ;  /* 0x000000121200722a */ /* 0x002e1c0003fa8000 */
[----:B0-----:R-:W-:Y:S05]  /*2d040*/  @P5 BRA `(.L_x_508) ;  /* 0x0000013000005947 */ /* 0x001fea0003800000 */
[----:B------:R-:W0:-:S14]  /*2d050*/  DSETP.NAN.AND P5, PT, R30, R30, PT ;  /* 0x0000001e1e00722a */ /* 0x000e1c0003fa8000 */
[----:B0-----:R-:W-:Y:S05]  /*2d060*/  @P5 BRA `(.L_x_509) ;  /* 0x000000d000005947 */ /* 0x001fea0003800000 */
[----:B------:R-:W-:Y:S01]  /*2d070*/  ISETP.NE.AND P5, PT, R3, R6, PT ;  /* 0x000000060300720c */ /* 0x000fe20003fa5270 */
[----:B------:R-:W-:Y:S02]  /*2d080*/  IMAD.MOV.U32 R10, RZ, RZ, 0x0 ;  /* 0x00000000ff0a7424 */ /* 0x000fe400078e00ff */
[----:B------:R-:W-:-:S10]  /*2d090*/  IMAD.MOV.U32 R11, RZ, RZ, -0x80000 ;  /* 0xfff80000ff0b7424 */ /* 0x000fd400078e00ff */
[----:B------:R-:W-:Y:S05]  /*2d0a0*/  @!P5 BRA `(.L_x_507) ;  /* 0x000001000000d947 */ /* 0x000fea0003800000 */
[----:B------:R-:W-:Y:S02]  /*2d0b0*/  ISETP.NE.AND P5, PT, R3, 0x7ff00000, PT ;  /* 0x7ff000000300780c */ /* 0x000fe40003fa5270 */
[----:B------:R-:W-:Y:S02]  /*2d0c0*/  LOP3.LUT R10, R19, 0x80000000, R31, 0x48, !PT ;  /* 0x80000000130a7812 */ /* 0x000fe400078e481f */
[----:B------:R-:W-:-:S13]  /*2d0d0*/  ISETP.EQ.OR P5, PT, R6, RZ, !P5 ;  /* 0x000000ff0600720c */ /* 0x000fda0006fa2670 */
[----:B------:R-:W-:Y:S01]  /*2d0e0*/  @P5 LOP3.LUT R3, R10, 0x7ff00000, RZ, 0xfc, !PT ;  /* 0x7ff000000a035812 */ /* 0x000fe200078efcff */
[----:B------:R-:W-:Y:S02]  /*2d0f0*/  @!P5 IMAD.MOV.U32 R11, RZ, RZ, R10 ;  /* 0x000000ffff0bd224 */ /* 0x000fe400078e000a */
[----:B------:R-:W-:Y:S02]  /*2d100*/  @!P5 IMAD.MOV.U32 R10, RZ, RZ, RZ ;  /* 0x000000ffff0ad224 */ /* 0x000fe400078e00ff */
[----:B------:R-:W-:Y:S02]  /*2d110*/  @P5 IMAD.MOV.U32 R10, RZ, RZ, RZ ;  /* 0x000000ffff0a5224 */ /* 0x000fe400078e00ff */
[----:B------:R-:W-:Y:S01]  /*2d120*/  @P5 IMAD.MOV.U32 R11, RZ, RZ, R3 ;  /* 0x000000ffff0b5224 */ /* 0x000fe200078e0003 */
[----:B------:R-:W-:Y:S05]  /*2d130*/  BRA `(.L_x_507) ;  /* 0x0000007000007947 */ /* 0x000fea0003800000 */
.L_x_509:
[----:B------:R-:W-:-:S05]  /*2d140*/  LOP3.LUT R10, R31, 0x80000, RZ, 0xfc, !PT ;  /* 0x000800001f0a7812 */ /* 0x000fca00078efcff */
[----:B------:R-:W-:Y:S02]  /*2d150*/  IMAD.MOV.U32 R11, RZ, RZ, R10 ;  /* 0x000000ffff0b7224 */ /* 0x000fe400078e000a */
[----:B------:R-:W-:Y:S01]  /*2d160*/  IMAD.MOV.U32 R10, RZ, RZ, R30 ;  /* 0x000000ffff0a7224 */ /* 0x000fe200078e001e */
[----:B------:R-:W-:Y:S05]  /*2d170*/  BRA `(.L_x_507) ;  /* 0x0000003000007947 */ /* 0x000fea0003800000 */
.L_x_508:
[----:B------:R-:W-:-:S05]  /*2d180*/  LOP3.LUT R10, R19, 0x80000, RZ, 0xfc, !PT ;  /* 0x00080000130a7812 */ /* 0x000fca00078efcff */
[----:B------:R-:W-:Y:S02]  /*2d190*/  IMAD.MOV.U32 R11, RZ, RZ, R10 ;  /* 0x000000ffff0b7224 */ /* 0x000fe400078e000a */
[----:B------:R-:W-:Y:S02]  /*2d1a0*/  IMAD.MOV.U32 R10, RZ, RZ, R18 ;  /* 0x000000ffff0a7224 */ /* 0x000fe400078e0012 */
.L_x_507:
[----:B------:R-:W-:Y:S05]  /*2d1b0*/  BSYNC B0 ;  /* 0x0000000000007941 */ /* 0x000fea0003800000 */
.L_x_505:
[----:B------:R-:W-:Y:S02]  /*2d1c0*/  IMAD.MOV.U32 R3, RZ, RZ, R10 ;  /* 0x000000ffff037224 */ /* 0x000fe400078e000a */
[----:B------:R-:W-:Y:S02]  /*2d1d0*/  IMAD.MOV.U32 R6, RZ, RZ, R11 ;  /* 0x000000ffff067224 */ /* 0x000fe400078e000b */
[----:B------:R-:W-:Y:S02]  /*2d1e0*/  IMAD.MOV.U32 R10, RZ, RZ, R5 ;  /* 0x000000ffff0a7224 */ /* 0x000fe400078e0005 */
[----:B------:R-:W-:-:S04]  /*2d1f0*/  IMAD.MOV.U32 R11, RZ, RZ, 0x0 ;  /* 0x00000000ff0b7424 */ /* 0x000fc800078e00ff */
[----:B------:R-:W-:Y:S05]  /*2d200*/  RET.REL.NODEC R10 `(triton_poi_fused_cat_8) ;  /* 0xfffd2df00a007950 */ /* 0x000fea0003c3ffff */
        .type           $triton_poi_fused_cat_8$__internal_accurate_pow,@function
        .size           $triton_poi_fused_cat_8$__internal_accurate_pow,($triton_poi_fused_cat_8$__internal_trig_reduction_slowpathd - $triton_poi_fused_cat_8$__internal_accurate_pow)
$triton_poi_fused_cat_8$__internal_accurate_pow:
[----:B------:R-:W-:Y:S01]  /*2d210*/  IMAD.MOV.U32 R28, RZ, RZ, 0x40c38800 ;  /* 0x40c38800ff1c7424 */ /* 0x000fe200078e00ff */
[----:B------:R0:W-:Y:S01]  /*2d220*/  STL [R1+0x1088], R0 ;  /* 0x0010880001007387 */ /* 0x0001e20000100800 */
[----:B------:R-:W-:Y:S02]  /*2d230*/  IMAD.U32 R10, RZ, RZ, UR5 ;  /* 0x00000005ff0a7e24 */ /* 0x000fe4000f8e00ff */
[--C-:B------:R-:W-:Y:S01]  /*2d240*/  IMAD.MOV.U32 R11, RZ, RZ, R28.reuse ;  /* 0x000000ffff0b7224 */ /* 0x100fe200078e001c */
[----:B------:R-:W-:Y:S01]  /*2d250*/  ISETP.GT.U32.AND P6, PT, R28, 0xfffff, PT ;  /* 0x000fffff1c00780c */ /* 0x000fe20003fc4070 */
[----:B------:R-:W-:Y:S01]  /*2d260*/  IMAD.MOV.U32 R30, RZ, RZ, 0x40c38800 ;  /* 0x40c38800ff1e7424 */ /* 0x000fe200078e00ff */
[----:B------:R-:W-:Y:S01]  /*2d270*/  SHF.R.U32.HI R28, RZ, 0x14, R28 ;  /* 0x00000014ff1c7819 */ /* 0x000fe2000001161c */
[----:B------:R-:W-:Y:S01]  /*2d280*/  IMAD.U32 R29, RZ, RZ, UR5 ;  /* 0x00000005ff1d7e24 */ /* 0x000fe2000f8e00ff */
[----:B------:R1:W-:Y:S01]  /*2d290*/  STL.64 [R1+0x10a8], R14 ;  /* 0x0010a80e01007387 */ /* 0x0003e20000100a00 */
[----:B------:R-:W-:-:S03]  /*2d2a0*/  IMAD.MOV.U32 R31, RZ, RZ, R5 ;  /* 0x000000ffff1f7224 */ /* 0x000fc600078e0005 */
[----:B------:R2:W-:Y:S02]  /*2d2b0*/  STL.64 [R1+0x1090], R2 ;  /* 0x0010900201007387 */ /* 0x0005e40000100a00 */
[----:B------:R-:W-:Y:S02]  /*2d2c0*/  LOP3.LUT R5, R31, 0xff0fffff, RZ, 0xc0, !PT ;  /* 0xff0fffff1f057812 */ /* 0x000fe400078ec0ff */
[----:B------:R3:W-:Y:S01]  /*2d2d0*/  STL.64 [R1+0x10a0], R12 ;  /* 0x0010a00c01007387 */ /* 0x0007e20000100a00 */
[----:B------:R-:W4:-:S03]  /*2d2e0*/  @!P6 DMUL R10, R10, 1.80143985094819840000e+16 ;  /* 0x435000000a0ae828 */ /* 0x000f060000000000 */
[----:B------:R0:W-:Y:S04]  /*2d2f0*/  STL.64 [R1+0x1098], R8 ;  /* 0x0010980801007387 */ /* 0x0001e80000100a00 */
[----:B------:R1:W-:Y:S03]  /*2d300*/  STL.64 [R1+0x10b0], R16 ;  /* 0x0010b01001007387 */ /* 0x0003e60000100a00 */
[----:B----4-:R-:W-:Y:S01]  /*2d310*/  @!P6 IMAD.MOV.U32 R30, RZ, RZ, R11 ;  /* 0x000000ffff1ee224 */ /* 0x010fe200078e000b */
[----:B------:R-:W-:Y:S01]  /*2d320*/  @!P6 LEA.HI R28, R11, 0xffffffca, RZ, 0xc ;  /* 0xffffffca0b1ce811 */ /* 0x000fe200078f60ff */
[----:B------:R-:W-:-:S03]  /*2d330*/  @!P6 IMAD.MOV.U32 R29, RZ, RZ, R10 ;  /* 0x000000ffff1de224 */ /* 0x000fc600078e000a */
[----:B------:R-:W-:Y:S01]  /*2d340*/  LOP3.LUT R30, R30, 0x800fffff, RZ, 0xc0, !PT ;  /* 0x800fffff1e1e7812 */ /* 0x000fe200078ec0ff */
[----:B------:R-:W-:Y:S01]  /*2d350*/  IMAD.MOV.U32 R10, RZ, RZ, R29 ;  /* 0x000000ffff0a7224 */ /* 0x000fe200078e001d */
[----:B0-----:R-:W-:Y:S02]  /*2d360*/  IADD3 R0, R28, -0x3ff, RZ ;  /* 0xfffffc011c007810 */ /* 0x001fe40007ffe0ff */
[----:B------:R-:W-:-:S04]  /*2d370*/  LOP3.LUT R30, R30, 0x3ff00000, RZ, 0xfc, !PT ;  /* 0x3ff000001e1e7812 */ /* 0x000fc800078efcff */
[----:B------:R-:W-:Y:S01]  /*2d380*/  ISETP.GE.U32.AND P6, PT, R30, 0x3ff6a09f, PT ;  /* 0x3ff6a09f1e00780c */ /* 0x000fe20003fc6070 */
[----:B------:R-:W-:Y:S02]  /*2d390*/  IMAD.MOV.U32 R11, RZ, RZ, R30 ;  /* 0x000000ffff0b7224 */ /* 0x000fe400078e001e */
[----:B------:R-:W-:Y:S02]  /*2d3a0*/  IMAD.MOV.U32 R30, RZ, RZ, R6 ;  /* 0x000000ffff1e7224 */ /* 0x000fe400078e0006 */
[----:B------:R-:W-:-:S08]  /*2d3b0*/  IMAD.SHL.U32 R6, R31, 0x2, RZ ;  /* 0x000000021f067824 */ /* 0x000fd000078e00ff */
[----:B------:R-:W-:Y:S02]  /*2d3c0*/  @P6 IADD3 R0, R28, -0x3fe, RZ ;  /* 0xfffffc021c006810 */ /* 0x000fe40007ffe0ff */
[----:B------:R-:W-:-:S05]  /*2d3d0*/  @P6 IADD3 R28, R11, -0x100000, RZ ;  /* 0xfff000000b1c6810 */ /* 0x000fca0007ffe0ff */
[----:B------:R-:W-:Y:S01]  /*2d3e0*/  @P6 IMAD.MOV.U32 R11, RZ, RZ, R28 ;  /* 0x000000ffff0b6224 */ /* 0x000fe200078e001c */
[----:B------:R-:W-:Y:S01]  /*2d3f0*/  ISETP.GT.U32.AND P6, PT, R6, -0x2000001, PT ;  /* 0xfdffffff0600780c */ /* 0x000fe20003fc4070 */
[----:B------:R-:W-:-:S03]  /*2d400*/  IMAD.MOV.U32 R28, RZ, RZ, RZ ;  /* 0x000000ffff1c7224 */ /* 0x000fc600078e00ff */
[----:B------:R-:W-:Y:S01]  /*2d410*/  SEL R31, R5, R31, P6 ;  /* 0x0000001f051f7207 */ /* 0x000fe20003000000 */
[----:B------:R-:W0:-:S04]  /*2d420*/  DADD R32, R10, 1 ;  /* 0x3ff000000a207429 */ /* 0x000e080000000000 */
[----:B------:R-:W-:Y:S02]  /*2d430*/  DADD R36, R10, -1 ;  /* 0xbff000000a247429 */ /* 0x000fe40000000000 */
[----:B0-----:R-:W0:Y:S02]  /*2d440*/  MUFU.RCP64H R29, R33 ;  /* 0x00000021001d7308 */ /* 0x001e240000001800 */
[----:B0-----:R-:W0:-:S06]  /*2d450*/  DFMA R32, -R32, R28, 1 ;  /* 0x3ff000002020742b */ /* 0x001e0c000000011c */
[----:B0-----:R0:W4:Y:S02]  /*2d460*/  DFMA R34, R32, R32, R32 ;  /* 0x000000202022722b */ /* 0x0011240000000020 */
[----:B0-----:R-:W-:Y:S02]  /*2d470*/  IMAD.MOV.U32 R32, RZ, RZ, 0x7d2cafe2 ;  /* 0x7d2cafe2ff207424 */ /* 0x001fe400078e00ff */
[----:B------:R-:W-:Y:S02]  /*2d480*/  IMAD.MOV.U32 R33, RZ, RZ, 0x3eb0f5ff ;  /* 0x3eb0f5ffff217424 */ /* 0x000fe400078e00ff */
[----:B----4-:R-:W0:-:S06]  /*2d490*/  DFMA R34, R28, R34, R28 ;  /* 0x000000221c22722b */ /* 0x010e0c000000001c */
[----:B0-----:R-:W0:-:S06]  /*2d4a0*/  DMUL R10, R36, R34 ;  /* 0x00000022240a7228 */ /* 0x001e0c0000000000 */
[----:B0-----:R-:W0:-:S06]  /*2d4b0*/  DFMA R10, R36, R34, R10 ;  /* 0x00000022240a722b */ /* 0x001e0c000000000a */
[----:B0-----:R-:W0:-:S06]  /*2d4c0*/  DMUL R28, R10, R10 ;  /* 0x0000000a0a1c7228 */ /* 0x001e0c0000000000 */
[----:B0-----:R-:W0:-:S06]  /*2d4d0*/  DFMA R32, R28, R32, c[0x2][0x30] ;  /* 0x00800c001c20762b */ /* 0x001e0c0000000020 */
[----:B0-----:R-:W0:-:S06]  /*2d4e0*/  DFMA R32, R28, R32, c[0x2][0x38] ;  /* 0x00800e001c20762b */ /* 0x001e0c0000000020 */
[----:B0-----:R-:W0:-:S06]  /*2d4f0*/  DFMA R32, R28, R32, c[0x2][0x40] ;  /* 0x008010001c20762b */ /* 0x001e0c0000000020 */
[----:B0-----:R-:W0:-:S06]  /*2d500*/  DFMA R32, R28, R32, c[0x2][0x48] ;  /* 0x008012001c20762b */ /* 0x001e0c0000000020 */
[----:B0-----:R-:W0:-:S06]  /*2d510*/  DFMA R32, R28, R32, c[0x2][0x50] ;  /* 0x008014001c20762b */ /* 0x001e0c0000000020 */
[----:B0-----:R-:W1:-:S06]  /*2d520*/  DFMA R32, R28, R32, c[0x2][0x58] ;  /* 0x008016001c20762b */ /* 0x001e4c0000000020 */
[----:B-1----:R-:W2:-:S06]  /*2d530*/  DFMA R14, R28, R32, c[0x2][0x0] ;  /* 0x008000001c0e762b */ /* 0x002e8c0000000020 */
[----:B--2---:R-:W3:-:S06]  /*2d540*/  DADD R2, -R14, c[0x2][0x0] ;  /* 0x008000000e027629 */ /* 0x004ecc0000000100 */
[----:B---3--:R-:W0:-:S04]  /*2d550*/  DFMA R12, R28, R32, R2 ;  /* 0x000000201c0c722b */ /* 0x008e080000000002 */
[----:B------:R-:W1:-:S04]  /*2d560*/  DADD R28, R36, -R10 ;  /* 0x00000000241c7229 */ /* 0x000e48000000080a */
[----:B0-----:R-:W-:-:S04]  /*2d570*/  DADD R12, R12, c[0x2][0x60] ;  /* 0x008018000c0c7629 */ /* 0x001fc80000000000 */
[----:B-1----:R-:W0:-:S06]  /*2d580*/  DADD R28, R28, R28 ;  /* 0x000000001c1c7229 */ /* 0x002e0c000000001c */
[----:B0-----:R-:W0:-:S04]  /*2d590*/  DFMA R2, R36, -R10, R28 ;  /* 0x8000000a2402722b */ /* 0x001e08000000001c */
[----:B------:R-:W1:-:S04]  /*2d5a0*/  DMUL R28, R10, R10 ;  /* 0x0000000a0a1c7228 */ /* 0x000e480000000000 */
[----:B0-----:R-:W-:-:S04]  /*2d5b0*/  DMUL R8, R34, R2 ;  /* 0x0000000222087228 */ /* 0x001fc80000000000 */
[----:B-1----:R-:W0:-:S06]  /*2d5c0*/  DMUL R32, R10, R28 ;  /* 0x0000001c0a207228 */ /* 0x002e0c0000000000 */
[----:B0-----:R-:W0:Y:S01]  /*2d5d0*/  DFMA R16, R10, R28, -R32 ;  /* 0x0000001c0a10722b */ /* 0x001e220000000820 */
[----:B------:R-:W-:Y:S01]  /*2d5e0*/  IADD3 R37, R9, 0x100000, RZ ;  /* 0x0010000009257810 */ /* 0x000fe20007ffe0ff */
[----:B------:R-:W-:-:S04]  /*2d5f0*/  IMAD.MOV.U32 R36, RZ, RZ, R8 ;  /* 0x000000ffff247224 */ /* 0x000fc800078e0008 */
[----:B0-----:R-:W-:-:S04]  /*2d600*/  DFMA R8, R8, R28, R16 ;  /* 0x0000001c0808722b */ /* 0x001fc80000000010 */
[----:B------:R-:W0:-:S06]  /*2d610*/  DFMA R28, R10, R10, -R28 ;  /* 0x0000000a0a1c722b */ /* 0x000e0c000000081c */
[----:B0-----:R-:W0:-:S04]  /*2d620*/  DFMA R36, R10, R36, R28 ;  /* 0x000000240a24722b */ /* 0x001e08000000001c */
[----:B------:R-:W1:-:S04]  /*2d630*/  DADD R28, R14, R12 ;  /* 0x000000000e1c7229 */ /* 0x000e48000000000c */
[----:B0-----:R-:W-:-:S04]  /*2d640*/  DFMA R8, R10, R36, R8 ;  /* 0x000000240a08722b */ /* 0x001fc80000000008 */
[----:B-1----:R-:W0:-:S06]  /*2d650*/  DMUL R36, R28, R32 ;  /* 0x000000201c247228 */ /* 0x002e0c0000000000 */
[----:B0-----:R-:W0:-:S06]  /*2d660*/  DFMA R16, R28, R32, -R36 ;  /* 0x000000201c10722b */ /* 0x001e0c0000000824 */
[----:B0-----:R0:W-:-:S04]  /*2d670*/  DFMA R8, R28, R8, R16 ;  /* 0x000000081c08722b */ /* 0x0011c80000000010 */
[----:B------:R1:W2:Y:S01]  /*2d680*/  DADD R28, R14, -R28 ;  /* 0x000000000e1c7229 */ /* 0x0002a2000000081c */
[----:B0-----:R0:W5:Y:S04]  /*2d690*/  LDL.LU.64 R16, [R1+0x10b0] ;  /* 0x0010b00001107983 */ /* 0x0011680000300a00 */
[----:B-1----:R0:W5:Y:S01]  /*2d6a0*/  LDL.LU.64 R14, [R1+0x10a8] ;  /* 0x0010a800010e7983 */ /* 0x0021620000300a00 */
[----:B--2---:R1:W2:-:S03]  /*2d6b0*/  DADD R28, R12, R28 ;  /* 0x000000000c1c7229 */ /* 0x004286000000001c */
[----:B-1----:R0:W5:Y:S03]  /*2d6c0*/  LDL.LU.64 R12, [R1+0x10a0] ;  /* 0x0010a000010c7983 */ /* 0x0021660000300a00 */
[----:B--2---:R1:W2:Y:S02]  /*2d6d0*/  DFMA R32, R28, R32, R8 ;  /* 0x000000201c20722b */ /* 0x0042a40000000008 */
[----:B-1----:R0:W5:Y:S04]  /*2d6e0*/  LDL.LU.64 R8, [R1+0x1098] ;  /* 0x0010980001087983 */ /* 0x0021680000300a00 */
[----:B--2---:R-:W1:-:S06]  /*2d6f0*/  DADD R28, R36, R32 ;  /* 0x00000000241c7229 */ /* 0x004e4c0000000020 */
[----:B-1----:R-:W1:-:S06]  /*2d700*/  DADD R36, R36, -R28 ;  /* 0x0000000024247229 */ /* 0x002e4c000000081c */
[----:B-1----:R-:W-:-:S04]  /*2d710*/  DADD R32, R32, R36 ;  /* 0x0000000020207229 */ /* 0x002fc80000000024 */
[----:B------:R-:W1:-:S06]  /*2d720*/  DADD R36, R10, R28 ;  /* 0x000000000a247229 */ /* 0x000e4c000000001c */
[----:B-1----:R-:W1:-:S06]  /*2d730*/  DADD R10, R10, -R36 ;  /* 0x000000000a0a7229 */ /* 0x002e4c0000000824 */
[----:B-1----:R-:W1:-:S06]  /*2d740*/  DADD R10, R28, R10 ;  /* 0x000000001c0a7229 */ /* 0x002e4c000000000a */
[----:B-1----:R-:W1:-:S06]  /*2d750*/  DADD R10, R32, R10 ;  /* 0x00000000200a7229 */ /* 0x002e4c000000000a */
[----:B-1----:R1:W2:Y:S02]  /*2d760*/  DFMA R34, R34, R2, R10 ;  /* 0x000000022222722b */ /* 0x0022a4000000000a */
[----:B-1----:R-:W-:Y:S01]  /*2d770*/  LOP3.LUT R10, R0, 0x80000000, RZ, 0x3c, !PT ;  /* 0x80000000000a7812 */ /* 0x002fe200078e3cff */
[----:B------:R0:W5:Y:S01]  /*2d780*/  LDL.LU.64 R2, [R1+0x1090] ;  /* 0x0010900001027983 */ /* 0x0001620000300a00 */
[----:B------:R-:W-:Y:S02]  /*2d790*/  IMAD.MOV.U32 R11, RZ, RZ, 0x43300000 ;  /* 0x43300000ff0b7424 */ /* 0x000fe400078e00ff */
[----:B--2---:R-:W1:Y:S01]  /*2d7a0*/  DADD R32, R36, R34 ;  /* 0x0000000024207229 */ /* 0x004e620000000022 */
[----:B------:R0:W5:Y:S03]  /*2d7b0*/  LDL.LU R0, [R1+0x1088] ;  /* 0x0010880001007983 */ /* 0x0001660000300800 */
[----:B------:R-:W2:-:S04]  /*2d7c0*/  DADD R10, R10, c[0x2][0x68] ;  /* 0x00801a000a0a7629 */ /* 0x000e880000000000 */
[----:B-1----:R-:W1:-:S04]  /*2d7d0*/  DADD R36, R36, -R32 ;  /* 0x0000000024247229 */ /* 0x002e480000000820 */
[----:B--2---:R-:W2:-:S04]  /*2d7e0*/  DFMA R28, R10, c[0x2][0x70], R32 ;  /* 0x00801c000a1c7a2b */ /* 0x004e880000000020 */
[----:B-1----:R-:W-:-:S04]  /*2d7f0*/  DADD R36, R34, R36 ;  /* 0x0000000022247229 */ /* 0x002fc80000000024 */
[----:B--2---:R-:W1:-:S06]  /*2d800*/  DFMA R34, -R10, c[0x2][0x70], R28 ;  /* 0x00801c000a227a2b */ /* 0x004e4c000000011c */
[----:B-1----:R-:W1:-:S06]  /*2d810*/  DADD R32, -R32, R34 ;  /* 0x0000000020207229 */ /* 0x002e4c0000000122 */
[----:B-1----:R-:W1:-:S06]  /*2d820*/  DADD R32, R36, -R32 ;  /* 0x0000000024207229 */ /* 0x002e4c0000000820 */
[----:B-1----:R-:W1:-:S06]  /*2d830*/  DFMA R32, R10, c[0x2][0x78], R32 ;  /* 0x00801e000a207a2b */ /* 0x002e4c0000000020 */
[----:B-1----:R-:W1:-:S06]  /*2d840*/  DADD R10, R28, R32 ;  /* 0x000000001c0a7229 */ /* 0x002e4c0000000020 */
[----:B-1----:R-:W1:-:S04]  /*2d850*/  DADD R28, R28, -R10 ;  /* 0x000000001c1c7229 */ /* 0x002e48000000080a */
[----:B------:R-:W2:-:S04]  /*2d860*/  DMUL R34, R10, R30 ;  /* 0x0000001e0a227228 */ /* 0x000e880000000000 */
[----:B-1----:R-:W-:-:S04]  /*2d870*/  DADD R28, R32, R28 ;  /* 0x00000000201c7229 */ /* 0x002fc8000000001c */
[----:B--2---:R-:W1:-:S06]  /*2d880*/  DFMA R36, R10, R30, -R34 ;  /* 0x0000001e0a24722b */ /* 0x004e4c0000000822 */
[----:B-1----:R-:W1:Y:S01]  /*2d890*/  DFMA R36, R28, R30, R36 ;  /* 0x0000001e1c24722b */ /* 0x002e620000000024 */
[----:B------:R-:W-:Y:S02]  /*2d8a0*/  IMAD.MOV.U32 R32, RZ, RZ, 0x652b82fe ;  /* 0x652b82feff207424 */ /* 0x000fe400078e00ff */
[----:B------:R-:W-:-:S03]  /*2d8b0*/  IMAD.MOV.U32 R33, RZ, RZ, 0x3ff71547 ;  /* 0x3ff71547ff217424 */ /* 0x000fc600078e00ff */
[----:B-1----:R-:W1:-:S06]  /*2d8c0*/  DADD R28, R34, R36 ;  /* 0x00000000221c7229 */ /* 0x002e4c0000000024 */
[----:B-1----:R-:W1:-:S06]  /*2d8d0*/  DFMA R32, R28, R32, 6.75539944105574400000e+15 ;  /* 0x433800001c20742b */ /* 0x002e4c0000000020 */
[----:B-1----:R-:W1:-:S06]  /*2d8e0*/  DADD R30, R32, -6.75539944105574400000e+15 ;  /* 0xc3380000201e7429 */ /* 0x002e4c0000000000 */
[----:B-1----:R-:W1:-:S06]  /*2d8f0*/  DFMA R10, R30, c[0x2][0x80], R28 ;  /* 0x008020001e0a7a2b */ /* 0x002e4c000000001c */
[----:B-1----:R1:W2:Y:S02]  /*2d900*/  DFMA R10, R30, c[0x2][0x88], R10 ;  /* 0x008022001e0a7a2b */ /* 0x0022a4000000000a */
[----:B-1----:R-:W-:Y:S02]  /*2d910*/  IMAD.MOV.U32 R30, RZ, RZ, 0x69ce2bdf ;  /* 0x69ce2bdfff1e7424 */ /* 0x002fe400078e00ff */
[----:B------:R-:W-:-:S06]  /*2d920*/  IMAD.MOV.U32 R31, RZ, RZ, 0x3e5ade15 ;  /* 0x3e5ade15ff1f7424 */ /* 0x000fcc00078e00ff */
[----:B--2---:R-:W1:-:S06]  /*2d930*/  DFMA R30, R10, R30, c[0x2][0x90] ;  /* 0x008024000a1e762b */ /* 0x004e4c000000001e */
[----:B-1----:R-:W1:-:S06]  /*2d940*/  DFMA R30, R10, R30, c[0x2][0x98] ;  /* 0x008026000a1e762b */ /* 0x002e4c000000001e */
[----:B-1----:R-:W1:-:S06]  /*2d950*/  DFMA R30, R10, R30, c[0x2][0xa0] ;  /* 0x008028000a1e762b */ /* 0x002e4c000000001e */
[----:B-1----:R-:W1:-:S06]  /*2d960*/  DFMA R30, R10, R30, c[0x2][0xa8] ;  /* 0x00802a000a1e762b */ /* 0x002e4c000000001e */
[----:B-1----:R-:W1:-:S06]  /*2d970*/  DFMA R30, R10, R30, c[0x2][0xb0] ;  /* 0x00802c000a1e762b */ /* 0x002e4c000000001e */
[----:B-1----:R-:W1:-:S06]  /*2d980*/  DFMA R30, R10, R30, c[0x2][0xb8] ;  /* 0x00802e000a1e762b */ /* 0x002e4c000000001e */
[----:B-1----:R-:W1:-:S06]  /*2d990*/  DFMA R30, R10, R30, c[0x2][0xc0] ;  /* 0x008030000a1e762b */ /* 0x002e4c000000001e */
[----:B-1----:R-:W1:Y:S01]  /*2d9a0*/  DFMA R30, R10, R30, c[0x2][0xc8] ;  /* 0x008032000a1e762b */ /* 0x002e62000000001e */
[----:B------:R-:W-:-:S05]  /*2d9b0*/  FADD.FTZ R5, |R29|, -RZ ;  /* 0x800000ff1d057221 */ /* 0x000fca0000010200 */
[----:B-1----:R-:W1:Y:S01]  /*2d9c0*/  DFMA R30, R10, R30, c[0x2][0xd0] ;  /* 0x008034000a1e762b */ /* 0x002e62000000001e */
[----:B------:R-:W-:-:S05]  /*2d9d0*/  FSETP.GEU.AND P6, PT, R5, 4.1917929649353027344, PT ;  /* 0x4086232b0500780b */ /* 0x000fca0003fce000 */
[----:B-1----:R-:W1:-:S06]  /*2d9e0*/  DFMA R30, R10, R30, 1 ;  /* 0x3ff000000a1e742b */ /* 0x002e4c000000001e */
[----:B-1----:R-:W1:-:S10]  /*2d9f0*/  DFMA R30, R10, R30, 1 ;  /* 0x3ff000000a1e742b */ /* 0x002e54000000001e */
[----:B-1----:R-:W-:Y:S02]  /*2da00*/  IMAD R11, R32, 0x100000, R31 ;  /* 0x00100000200b7824 */ /* 0x002fe400078e021f */
[----:B------:R-:W-:Y:S01]  /*2da10*/  IMAD.MOV.U32 R10, RZ, RZ, R30 ;  /* 0x000000ffff0a7224 */ /* 0x000fe200078e001e */
[----:B------:R-:W-:Y:S05]  /*2da20*/  @!P6 BRA `(.L_x_510) ;  /* 0x000000d00000e947 */ /* 0x000fea0003800000 */
[----:B0-----:R-:W-:-:S04]  /*2da30*/  DADD R10, R28, +INF ;  /* 0x7ff000001c0a7429 */ /* 0x001fc80000000000 */
[----:B------:R-:W0:-:S06]  /*2da40*/  DSETP.GEU.AND P6, PT, R28, RZ, PT ;  /* 0x000000ff1c00722a */ /* 0x000e0c0003fce000 */
[----:B0-----:R-:W-:Y:S02]  /*2da50*/  FSEL R10, R10, RZ, P6 ;  /* 0x000000ff0a0a7208 */ /* 0x001fe40003000000 */
[----:B------:R-:W-:Y:S02]  /*2da60*/  FSEL R11, R11, RZ, P6 ;  /* 0x000000ff0b0b7208 */ /* 0x000fe40003000000 */
[----:B------:R-:W-:-:S13]  /*2da70*/  FSETP.GEU.AND P6, PT, R5, 4.2275390625, PT ;  /* 0x408748000500780b */ /* 0x000fda0003fce000 */
[----:B------:R-:W-:-:S04]  /*2da80*/  @!P6 LEA.HI R33, R32, R32, RZ, 0x1 ;  /* 0x000000202021e211 */ /* 0x000fc800078f08ff */
[----:B------:R-:W-:-:S05]  /*2da90*/  @!P6 SHF.R.S32.HI R33, RZ, 0x1, R33 ;  /* 0x00000001ff21e819 */ /* 0x000fca0000011421 */
[----:B------:R-:W-:Y:S02]  /*2daa0*/  @!P6 IMAD.IADD R32, R32, 0x1, -R33 ;  /* 0x000000012020e824 */ /* 0x000fe400078e0a21 */
[----:B------:R-:W-:-:S03]  /*2dab0*/  @!P6 IMAD R33, R33, 0x100000, R31 ;  /* 0x001000002121e824 */ /* 0x000fc600078e021f */
[----:B------:R-:W-:Y:S01]  /*2dac0*/  @!P6 LEA R31, R32, 0x3ff00000, 0x14 ;  /* 0x3ff00000201fe811 */ /* 0x000fe200078ea0ff */
[----:B------:R-:W-:Y:S02]  /*2dad0*/  @!P6 IMAD.MOV.U32 R32, RZ, RZ, R30 ;  /* 0x000000ffff20e224 */ /* 0x000fe400078e001e */
[----:B------:R-:W-:-:S06]  /*2dae0*/  @!P6 IMAD.MOV.U32 R30, RZ, RZ, RZ ;  /* 0x000000ffff1ee224 */ /* 0x000fcc00078e00ff */
[----:B------:R0:W1:-:S09]  /*2daf0*/  @!P6 DMUL R10, R32, R30 ;  /* 0x0000001e200ae228 */ /* 0x0000520000000000 */
.L_x_510:
[----:B0-----:R-:W0:Y:S01]  /*2db00*/  DADD R28, R34, -R28 ;  /* 0x00000000221c7229 */ /* 0x001e22000000081c */
[----:B-1----:R-:W-:-:S05]  /*2db10*/  ISETP.NE.AND P6, PT, R10, RZ, PT ;  /* 0x000000ff0a00720c */ /* 0x002fca0003fc5270 */
[----:B0-----:R-:W0:-:S06]  /*2db20*/  DADD R28, R36, R28 ;  /* 0x00000000241c7229 */ /* 0x001e0c000000001c */
[----:B0-----:R-:W0:-:S10]  /*2db30*/  DFMA R28, R28, R10, R10 ;  /* 0x0000000a1c1c722b */ /* 0x001e14000000000a */
[----:B0-----:R-:W-:Y:S02]  /*2db40*/  FSEL R6, R10, R28, !P6 ;  /* 0x0000001c0a067208 */ /* 0x001fe40007000000 */
[C---:B------:R-:W-:Y:S02]  /*2db50*/  LOP3.LUT R10, R11.reuse, 0x7fffffff, RZ, 0xc0, !PT ;  /* 0x7fffffff0b0a7812 */ /* 0x040fe400078ec0ff */
[----:B------:R-:W-:Y:S01]  /*2db60*/  FSEL R5, R11, R29, !P6 ;  /* 0x0000001d0b057208 */ /* 0x000fe20007000000 */
[----:B------:R-:W-:Y:S01]  /*2db70*/  IMAD.MOV.U32 R11, RZ, RZ, 0x0 ;  /* 0x00000000ff0b7424 */ /* 0x000fe200078e00ff */
[----:B------:R-:W-:Y:S01]  /*2db80*/  ISETP.NE.AND P6, PT, R10, 0x7ff00000, PT ;  /* 0x7ff000000a00780c */ /* 0x000fe20003fc5270 */
[----:B-----5:R-:W-:-:S03]  /*2db90*/  IMAD.MOV.U32 R10, RZ, RZ, R3 ;  /* 0x000000ffff0a7224 */ /* 0x020fc600078e0003 */
[----:B------:R-:W-:Y:S02]  /*2dba0*/  FSEL R6, R6, R28, !P6 ;  /* 0x0000001c06067208 */ /* 0x000fe40007000000 */
[----:B------:R-:W-:Y:S01]  /*2dbb0*/  FSEL R5, R5, R29, !P6 ;  /* 0x0000001d05057208 */ /* 0x000fe20007000000 */
[----:B------:R-:W-:Y:S06]  /*2dbc0*/  RET.REL.NODEC R10 `(triton_poi_fused_cat_8) ;  /* 0xfffd24300a007950 */ /* 0x000fec0003c3ffff */
        .type           $triton_poi_fused_cat_8$__internal_trig_reduction_slowpathd,@function
        .size           $triton_poi_fused_cat_8$__internal_trig_reduction_slowpathd,(.L_x_520 - $triton_poi_fused_cat_8$__internal_trig_reduction_slowpathd)
$triton_poi_fused_cat_8$__internal_trig_reduction_slowpathd:
[--C-:B------:R-:W-:Y:S01]  /*2dbd0*/  SHF.R.U32.HI R12, RZ, 0x14, R3.reuse ;  /* 0x00000014ff0c7819 */ /* 0x100fe20000011603 */
[----:B------:R-:W-:Y:S02]  /*2dbe0*/  IMAD.MOV.U32 R10, RZ, RZ, R6 ;  /* 0x000000ffff0a7224 */ /* 0x000fe400078e0006 */
[----:B------:R-:W-:Y:S01]  /*2dbf0*/  IMAD.MOV.U32 R11, RZ, RZ, R3 ;  /* 0x000000ffff0b7224 */ /* 0x000fe200078e0003 */
[----:B------:R-:W-:-:S04]  /*2dc00*/  SGXT.U32 R12, R12, 0xb ;  /* 0x0000000b0c0c781a */ /* 0x000fc80000000000 */
[----:B------:R-:W-:-:S13]  /*2dc10*/  ISETP.NE.AND P5, PT, R12, 0x7ff, PT ;  /* 0x000007ff0c00780c */ /* 0x000fda0003fa5270 */
[----:B------:R-:W-:Y:S05]  /*2dc20*/  @!P5 BRA `(.L_x_511) ;  /* 0x00000ba00000d947 */ /* 0x000fea0003800000 */
[----:B------:R-:W-:Y:S01]  /*2dc30*/  IADD3 R6, R12, -0x400, RZ ;  /* 0xfffffc000c067810 */ /* 0x000fe20007ffe0ff */
[----:B------:R-:W-:Y:S03]  /*2dc40*/  BSSY B0, `(.L_x_512) ;  /* 0x000004a000007945 */ /* 0x000fe60003800000 */
[----:B------:R-:W-:Y:S02]  /*2dc50*/  SHF.R.U32.HI R34, RZ, 0x6, R6 ;  /* 0x00000006ff227819 */ /* 0x000fe40000011606 */
[----:B------:R-:W-:Y:S02]  /*2dc60*/  ISETP.GE.U32.AND P5, PT, R6, 0x80, PT ;  /* 0x000000800600780c */ /* 0x000fe40003fa6070 */
[----:B------:R-:W-:Y:S01]  /*2dc70*/  IADD3 R12, -R34, 0x13, RZ ;  /* 0x00000013220c7810 */ /* 0x000fe20007ffe1ff */
[----:B------:R0:W-:Y:S03]  /*2dc80*/  STL [R1+0x80c], R34 ;  /* 0x00080c2201007387 */ /* 0x0001e60000100800 */
[----:B------:R-:W-:-:S02]  /*2dc90*/  SEL R35, R12, 0x12, P5 ;  /* 0x000000120c237807 */ /* 0x000fc40002800000 */
[----:B------:R-:W-:-:S04]  /*2dca0*/  IADD3 R12, -R34, 0xf, RZ ;  /* 0x0000000f220c7810 */ /* 0x000fc80007ffe1ff */
[----:B------:R-:W-:-:S13]  /*2dcb0*/  ISETP.GE.AND P5, PT, R12, R35, PT ;  /* 0x000000230c00720c */ /* 0x000fda0003fa6270 */
[----:B------:R-:W-:Y:S02]  /*2dcc0*/  @P5 IMAD.MOV.U32 R35, RZ, RZ, R12 ;  /* 0x000000ffff235224 */ /* 0x000fe400078e000c */
[----:B------:R-:W-:-:S03]  /*2dcd0*/  @P5 CS2R R12, SRZ ;  /* 0x00000000000c5805 */ /* 0x000fc6000001ff00 */
[----:B------:R0:W-:Y:S01]  /*2dce0*/  STL [R1+0x7a0], R35 ;  /* 0x0007a02301007387 */ /* 0x0001e20000100800 */
[----:B------:R-:W-:Y:S05]  /*2dcf0*/  @P5 BRA `(.L_x_513) ;  /* 0x000003e000005947 */ /* 0x000fea0003800000 */
[----:B------:R-:W-:Y:S02]  /*2dd00*/  LOP3.LUT R2, R2, 0xfff7ffff, RZ, 0xc0, !PT ;  /* 0xfff7ffff02027812 */ /* 0x000fe400078ec0ff */
[----:B------:R-:W-:Y:S02]  /*2dd10*/  SHF.R.U64 R6, R6, 0x6, RZ ;  /* 0x0000000606067819 */ /* 0x000fe400000012ff */
[----:B------:R-:W-:Y:S02]  /*2dd20*/  @P0 LOP3.LUT R2, R2, 0x80000, RZ, 0xfc, !PT ;  /* 0x0008000002020812 */ /* 0x000fe400078efcff */
[--C-:B------:R-:W-:Y:S01]  /*2dd30*/  SHF.R.S32.HI R36, RZ, 0x1f, R35.reuse ;  /* 0x0000001fff247819 */ /* 0x100fe20000011423 */
[C---:B------:R-:W-:Y:S01]  /*2dd40*/  IMAD.SHL.U32 R12, R6.reuse, 0x8, RZ ;  /* 0x00000008060c7824 */ /* 0x040fe200078e00ff */
[C---:B0-----:R-:W-:Y:S02]  /*2dd50*/  IADD3 R35, P0, P5, R6.reuse, -0xf, R35 ;  /* 0xfffffff106237810 */ /* 0x041fe40007d1e023 */
[----:B------:R-:W-:-:S02]  /*2dd60*/  SHF.L.U64.HI R37, R6, 0x3, RZ ;  /* 0x0000000306257819 */ /* 0x000fc400000102ff */
[----:B------:R-:W-:Y:S02]  /*2dd70*/  IADD3.X R36, RZ, -0x1, R36, P0, P5 ;  /* 0xffffffffff247810 */ /* 0x000fe400007ea424 */
[----:B------:R-:W-:-:S04]  /*2dd80*/  IADD3 R6, P0, -R12, c[0x4][0x10], RZ ;  /* 0x010004000c067a10 */ /* 0x000fc80007f1e1ff */
[----:B------:R-:W-:-:S04]  /*2dd90*/  IADD3 R6, P5, R6, 0x78, RZ ;  /* 0x0000007806067810 */ /* 0x000fc80007fbe0ff */
[----:B------:R-:W-:Y:S01]  /*2dda0*/  IADD3.X R37, RZ, c[0x4][0x14], ~R37, P5, P0 ;  /* 0x01000500ff257a10 */ /* 0x000fe20002fe0c25 */
[----:B------:R0:W-:Y:S01]  /*2ddb0*/  STL [R1+0x30], R6 ;  /* 0x0000300601007387 */ /* 0x0001e20000100800 */
[----:B------:R-:W-:Y:S02]  /*2ddc0*/  LOP3.LUT P0, RZ, R2, 0x80000, RZ, 0xc0, !PT ;  /* 0x0008000002ff7812 */ /* 0x000fe4000780c0ff */
[----:B0-----:R-:W-:Y:S01]  /*2ddd0*/  SHF.L.U64.HI R6, R10, 0xb, R11 ;  /* 0x0000000b0a067819 */ /* 0x001fe2000001020b */
[----:B------:R-:W-:Y:S02]  /*2dde0*/  IMAD R11, R34, 0x8, -R12 ;  /* 0x00000008220b7824 */ /* 0x000fe400078e0a0c */
[----:B------:R-:W-:Y:S01]  /*2ddf0*/  IMAD.SHL.U32 R34, R10, 0x800, RZ ;  /* 0x000008000a227824 */ /* 0x000fe200078e00ff */
[----:B------:R-:W-:Y:S01]  /*2de00*/  IADD3 R10, R1, 0x8, RZ ;  /* 0x00000008010a7810 */ /* 0x000fe20007ffe0ff */
[----:B------:R-:W-:Y:S01]  /*2de10*/  CS2R R12, SRZ ;  /* 0x00000000000c7805 */ /* 0x000fe2000001ff00 */
[----:B------:R-:W-:-:S03]  /*2de20*/  LOP3.LUT R6, R6, 0x80000000, RZ, 0xfc, !PT ;  /* 0x8000000006067812 */ /* 0x000fc600078efcff */
[----:B------:R-:W-:-:S05]  /*2de30*/  IMAD.IADD R10, R10, 0x1, R11 ;  /* 0x000000010a0a7824 */ /* 0x000fca00078e020b */
[----:B------:R0:W-:Y:S02]  /*2de40*/  STL [R1+0x34], R10 ;  /* 0x0000340a01007387 */ /* 0x0001e40000100800 */
.L_x_514:
[----:B-----5:R1:W-:Y:S04]  /*2de50*/  STL [R1+0x1094], R4 ;  /* 0x0010940401007387 */ /* 0x0203e80000100800 */
[----:B-1----:R-:W2:Y:S01]  /*2de60*/  LDL.LU R4, [R1+0x30] ;  /* 0x0000300001047983 */ /* 0x002ea20000300800 */
[----:B------:R-:W-:Y:S01]  /*2de70*/  IMAD.MOV.U32 R11, RZ, RZ, R37 ;  /* 0x000000ffff0b7224 */ /* 0x000fe200078e0025 */
[----:B------:R-:W-:Y:S01]  /*2de80*/  ULDC.64 UR10, c[0x0][0x118] ;  /* 0x00004600000a7ab9 */ /* 0x000fe20000000a00 */
[----:B------:R-:W-:Y:S01]  /*2de90*/  IADD3 R35, P5, R35, -0x1, RZ ;  /* 0xffffffff23237810 */ /* 0x000fe20007fbe0ff */
[----:B------:R1:W-:Y:S03]  /*2dea0*/  STL [R1+0x1088], R0 ;  /* 0x0010880001007387 */ /* 0x0003e60000100800 */
[----:B------:R-:W-:Y:S01]  /*2deb0*/  IADD3.X R36, R36, -0x1, RZ, P5, !PT ;  /* 0xffffffff24247810 */ /* 0x000fe20002ffe4ff */
[----:B------:R3:W-:Y:S04]  /*2dec0*/  STL [R1+0x108c], R2 ;  /* 0x00108c0201007387 */ /* 0x0007e80000100800 */
[----:B------:R-:W-:Y:S04]  /*2ded0*/  STL [R1+0x1090], R3 ;  /* 0x0010900301007387 */ /* 0x000fe80000100800 */
[----:B-1----:R-:W4:Y:S01]  /*2dee0*/  LDL.LU R0, [R1+0x34] ;  /* 0x0000340001007983 */ /* 0x002f220000300800 */
[----:B0-2---:R-:W-:Y:S01]  /*2def0*/  IMAD.MOV.U32 R10, RZ, RZ, R4 ;  /* 0x000000ffff0a7224 */ /* 0x005fe200078e0004 */
[----:B------:R-:W-:-:S05]  /*2df00*/  IADD3 R4, P5, R4, 0x8, RZ ;  /* 0x0000000804047810 */ /* 0x000fca0007fbe0ff */
[----:B------:R-:W3:Y:S01]  /*2df10*/  LDG.E.64.CONSTANT R10, [R10.64] ;  /* 0x0000000a0a0a7981 */ /* 0x000ee2000c1e9b00 */
[----:B------:R-:W-:-:S03]  /*2df20*/  IMAD.X R37, RZ, RZ, R37, P5 ;  /* 0x000000ffff257224 */ /* 0x000fc600028e0625 */
[----:B------:R0:W-:Y:S01]  /*2df30*/  STL [R1+0x30], R4 ;  /* 0x0000300401007387 */ /* 0x0001e20000100800 */
[----:B---3--:R-:W-:-:S04]  /*2df40*/  IMAD.HI.U32 R2, R10, R6, RZ ;  /* 0x000000060a027227 */ /* 0x008fc800078e00ff */
[----:B------:R-:W-:-:S04]  /*2df50*/  IMAD.WIDE.U32 R12, P5, R10, R34, R12 ;  /* 0x000000220a0c7225 */ /* 0x000fc800078a000c */
[----:B0-----:R-:W-:Y:S02]  /*2df60*/  IMAD R4, R10, R6, RZ ;  /* 0x000000060a047224 */ /* 0x001fe400078e02ff */
[----:B------:R-:W-:Y:S02]  /*2df70*/  IMAD.X R3, RZ, RZ, R2, P5 ;  /* 0x000000ffff037224 */ /* 0x000fe400028e0602 */
[----:B------:R-:W-:Y:S01]  /*2df80*/  IMAD.HI.U32 R2, R11, R34, RZ ;  /* 0x000000220b027227 */ /* 0x000fe200078e00ff */
[----:B------:R-:W-:-:S03]  /*2df90*/  IADD3 R4, P5, R4, R13, RZ ;  /* 0x0000000d04047210 */ /* 0x000fc60007fbe0ff */
[----:B------:R-:W-:Y:S01]  /*2dfa0*/  IMAD.HI.U32 R10, R11, R6, RZ ;  /* 0x000000060b0a7227 */ /* 0x000fe200078e00ff */
[----:B------:R-:W-:-:S03]  /*2dfb0*/  IADD3.X R3, P5, R2, R3, RZ, P5, !PT ;  /* 0x0000000302037210 */ /* 0x000fc60002fbe4ff */
[C---:B------:R-:W-:Y:S02]  /*2dfc0*/  IMAD R13, R11.reuse, R34, RZ ;  /* 0x000000220b0d7224 */ /* 0x040fe400078e02ff */
[----:B------:R-:W-:Y:S02]  /*2dfd0*/  IMAD.X R2, RZ, RZ, R10, P5 ;  /* 0x000000ffff027224 */ /* 0x000fe400028e060a */
[----:B------:R-:W-:Y:S01]  /*2dfe0*/  IMAD R10, R11, R6, RZ ;  /* 0x000000060b0a7224 */ /* 0x000fe200078e02ff */
[----:B------:R-:W-:Y:S02]  /*2dff0*/  IADD3 R13, P5, R13, R4, RZ ;  /* 0x000000040d0d7210 */ /* 0x000fe40007fbe0ff */
[----:B------:R0:W5:Y:S02]  /*2e000*/  LDL.LU R4, [R1+0x1094] ;  /* 0x0010940001047983 */ /* 0x0001640000300800 */
[----:B------:R-:W-:Y:S02]  /*2e010*/  IADD3.X R11, P5, R10, R3, RZ, P5, !PT ;  /* 0x000000030a0b7210 */ /* 0x000fe40002fbe4ff */
[----:B----4-:R1:W-:Y:S03]  /*2e020*/  STL.64 [R0], R12 ;  /* 0x0000000c00007387 */ /* 0x0103e60000100a00 */
[----:B------:R-:W-:Y:S01]  /*2e030*/  IMAD.X R10, RZ, RZ, R2, P5 ;  /* 0x000000ffff0a7224 */ /* 0x000fe200028e0602 */
[----:B------:R0:W5:Y:S04]  /*2e040*/  LDL.LU R3, [R1+0x1090] ;  /* 0x0010900001037983 */ /* 0x0001680000300800 */
[----:B------:R0:W5:Y:S01]  /*2e050*/  LDL.LU R2, [R1+0x108c] ;  /* 0x00108c0001027983 */ /* 0x0001620000300800 */
[----:B-1----:R-:W-:-:S05]  /*2e060*/  IADD3 R0, R0, 0x8, RZ ;  /* 0x0000000800007810 */ /* 0x002fca0007ffe0ff */
[----:B------:R1:W-:Y:S04]  /*2e070*/  STL [R1+0x34], R0 ;  /* 0x0000340001007387 */ /* 0x0003e80000100800 */
[----:B-1----:R0:W5:Y:S01]  /*2e080*/  LDL.LU R0, [R1+0x1088] ;  /* 0x0010880001007983 */ /* 0x0021620000300800 */
[----:B------:R-:W-:-:S04]  /*2e090*/  ISETP.NE.U32.AND P5, PT, R35, RZ, PT ;  /* 0x000000ff2300720c */ /* 0x000fc80003fa5070 */
[----:B------:R-:W-:Y:S01]  /*2e0a0*/  ISETP.NE.AND.EX P5, PT, R36, RZ, PT, P5 ;  /* 0x000000ff2400720c */ /* 0x000fe20003fa5350 */
[----:B------:R-:W-:Y:S02]  /*2e0b0*/  IMAD.MOV.U32 R12, RZ, RZ, R11 ;  /* 0x000000ffff0c7224 */ /* 0x000fe400078e000b */
[----:B------:R-:W-:-:S10]  /*2e0c0*/  IMAD.MOV.U32 R13, RZ, RZ, R10 ;  /* 0x000000ffff0d7224 */ /* 0x000fd400078e000a */
[----:B0-----:R-:W-:Y:S05]  /*2e0d0*/  @P5 BRA `(.L_x_514) ;  /* 0xfffffd7000005947 */ /* 0x001fea000383ffff */
.L_x_513:
[----:B------:R-:W-:Y:S05]  /*2e0e0*/  BSYNC B0 ;  /* 0x0000000000007941 */ /* 0x000fea0003800000 */
.L_x_512:
[----:B------:R-:W2:Y:S04]  /*2e0f0*/  LDL.LU R11, [R1+0x7a0] ;  /* 0x0007a000010b7983 */ /* 0x000ea80000300800 */
[----:B------:R-:W2:Y:S01]  /*2e100*/  LDL.LU R10, [R1+0x80c] ;  /* 0x00080c00010a7983 */ /* 0x000ea20000300800 */
[----:B0-----:R-:W-:-:S03]  /*2e110*/  IADD3 R34, R1, 0x8, RZ ;  /* 0x0000000801227810 */ /* 0x001fc60007ffe0ff */
[----:B-----5:R-:W-:Y:S01]  /*2e120*/  STL [R1+0x108c], R2 ;  /* 0x00108c0201007387 */ /* 0x020fe20000100800 */
[----:B------:R-:W-:-:S03]  /*2e130*/  IADD3 R35, R34, 0x10, RZ ;  /* 0x0000001022237810 */ /* 0x000fc60007ffe0ff */
[----:B------:R-:W-:Y:S01]  /*2e140*/  STL [R1+0x1088], R0 ;  /* 0x0010880001007387 */ /* 0x000fe20000100800 */
[----:B--2---:R-:W-:-:S04]  /*2e150*/  IMAD.IADD R6, R10, 0x1, R11 ;  /* 0x000000010a067824 */ /* 0x004fc800078e020b */
[----:B------:R-:W-:-:S05]  /*2e160*/  IMAD R6, R6, 0x8, R34 ;  /* 0x0000000806067824 */ /* 0x000fca00078e0222 */
[----:B------:R0:W-:Y:S04]  /*2e170*/  STL.64 [R6+-0x78], R12 ;  /* 0xffff880c06007387 */ /* 0x0001e80000100a00 */
[----:B------:R1:W2:Y:S01]  /*2e180*/  LDL.64 R10, [R34+0x10] ;  /* 0x00001000220a7983 */ /* 0x0002a20000100a00 */
[----:B0-----:R-:W-:-:S03]  /*2e190*/  SHF.R.U32.HI R6, RZ, 0x14, R3 ;  /* 0x00000014ff067819 */ /* 0x001fc60000011603 */
[----:B------:R1:W3:Y:S01]  /*2e1a0*/  LDL.64 R12, [R34+0x18] ;  /* 0x00001800220c7983 */ /* 0x0002e20000100a00 */
[----:B------:R-:W-:-:S13]  /*2e1b0*/  LOP3.LUT P5, R6, R6, 0x3f, RZ, 0xc0, !PT ;  /* 0x0000003f06067812 */ /* 0x000fda00078ac0ff */
[----:B-1----:R-:W4:Y:S01]  /*2e1c0*/  @P5 LDL.64 R34, [R35+-0x8] ;  /* 0xfffff80023225983 */ /* 0x002f220000100a00 */
[----:B------:R-:W-:-:S04]  /*2e1d0*/  @P5 IADD3 R2, -R6, 0x40, RZ ;  /* 0x0000004006025810 */ /* 0x000fc80007ffe1ff */
[----:B--2---:R-:W-:Y:S02]  /*2e1e0*/  @P5 SHF.R.U64 R37, R10, R2, R11 ;  /* 0x000000020a255219 */ /* 0x004fe4000000120b */
[CC--:B---3--:R-:W-:Y:S02]  /*2e1f0*/  @P5 SHF.L.U32 R36, R12.reuse, R6.reuse, RZ ;  /* 0x000000060c245219 */ /* 0x0c8fe400000006ff */
[----:B------:R-:W-:Y:S02]  /*2e200*/  @P5 SHF.L.U64.HI R0, R12, R6, R13 ;  /* 0x000000060c005219 */ /* 0x000fe4000001020d */
[----:B------:R-:W-:Y:S02]  /*2e210*/  @P5 LOP3.LUT R12, R36, R37, RZ, 0xfc, !PT ;  /* 0x00000025240c5212 */ /* 0x000fe400078efcff */
[-C--:B----4-:R-:W-:Y:S02]  /*2e220*/  @P5 SHF.R.U64 R36, R34, R2.reuse, R35 ;  /* 0x0000000222245219 */ /* 0x090fe40000001223 */
[----:B------:R-:W-:-:S02]  /*2e230*/  @P5 SHF.R.U32.HI R34, RZ, R2, R11 ;  /* 0x00000002ff225219 */ /* 0x000fc4000001160b */
[----:B------:R-:W-:Y:S02]  /*2e240*/  @P5 SHF.R.U32.HI R35, RZ, R2, R35 ;  /* 0x00000002ff235219 */ /* 0x000fe40000011623 */
[----:B------:R-:W-:Y:S01]  /*2e250*/  @P5 LOP3.LUT R13, R0, R34, RZ, 0xfc, !PT ;  /* 0x00000022000d5212 */ /* 0x000fe200078efcff */
[----:B------:R0:W5:Y:S04]  /*2e260*/  LDL.LU R2, [R1+0x108c] ;  /* 0x00108c0001027983 */ /* 0x0001680000300800 */
[----:B------:R0:W5:Y:S01]  /*2e270*/  LDL.LU R0, [R1+0x1088] ;  /* 0x0010880001007983 */ /* 0x0001620000300800 */
[CC--:B------:R-:W-:Y:S02]  /*2e280*/  @P5 SHF.L.U32 R34, R10.reuse, R6.reuse, RZ ;  /* 0x000000060a225219 */ /* 0x0c0fe400000006ff */
[----:B------:R-:W-:-:S02]  /*2e290*/  @P5 SHF.L.U64.HI R6, R10, R6, R11 ;  /* 0x000000060a065219 */ /* 0x000fc4000001020b */
[----:B------:R-:W-:Y:S02]  /*2e2a0*/  @P5 LOP3.LUT R10, R36, R34, RZ, 0xfc, !PT ;  /* 0x00000022240a5212 */ /* 0x000fe400078efcff */
[----:B------:R-:W-:Y:S02]  /*2e2b0*/  LOP3.LUT R34, R3, 0x80000000, RZ, 0xc0, !PT ;  /* 0x8000000003227812 */ /* 0x000fe400078ec0ff */
[----:B------:R-:W-:Y:S02]  /*2e2c0*/  @P5 LOP3.LUT R11, R35, R6, RZ, 0xfc, !PT ;  /* 0x00000006230b5212 */ /* 0x000fe400078efcff */
[----:B------:R-:W-:Y:S02]  /*2e2d0*/  SHF.R.U32.HI R6, RZ, 0x1d, R13 ;  /* 0x0000001dff067819 */ /* 0x000fe4000001160d */
[----:B------:R-:W-:Y:S02]  /*2e2e0*/  ISETP.NE.AND P5, PT, R34, RZ, PT ;  /* 0x000000ff2200720c */ /* 0x000fe40003fa5270 */
[----:B------:R-:W-:-:S04]  /*2e2f0*/  LOP3.LUT R6, R6, 0x1, RZ, 0xc0, !PT ;  /* 0x0000000106067812 */ /* 0x000fc800078ec0ff */
[----:B------:R-:W-:Y:S01]  /*2e300*/  LEA.HI R3, R13, R6, RZ, 0x2 ;  /* 0x000000060d037211 */ /* 0x000fe200078f10ff */
[----:B------:R-:W-:Y:S02]  /*2e310*/  IMAD.MOV.U32 R36, RZ, RZ, R8 ;  /* 0x000000ffff247224 */ /* 0x000fe400078e0008 */
[----:B------:R-:W-:Y:S01]  /*2e320*/  IMAD.MOV.U32 R37, RZ, RZ, R7 ;  /* 0x000000ffff257224 */ /* 0x000fe200078e0007 */
[----:B------:R-:W-:-:S03]  /*2e330*/  ULDC.64 UR10, c[0x0][0x118] ;  /* 0x00004600000a7ab9 */ /* 0x000fc60000000a00 */
[----:B------:R-:W-:Y:S02]  /*2e340*/  @P5 IMAD.MOV R3, RZ, RZ, -R3 ;  /* 0x000000ffff035224 */ /* 0x000fe400078e0a03 */
[----:B------:R-:W-:-:S03]  /*2e350*/  IMAD.SHL.U32 R6, R12, 0x4, RZ ;  /* 0x000000040c067824 */ /* 0x000fc600078e00ff */
[----:B------:R1:W-:Y:S01]  /*2e360*/  ST.E [R36.64], R3 ;  /* 0x0000000324007985 */ /* 0x0003e2000c10190a */
[----:B------:R-:W-:Y:S02]  /*2e370*/  SHF.L.U64.HI R12, R12, 0x2, R13 ;  /* 0x000000020c0c7819 */ /* 0x000fe4000001020d */
[----:B-1----:R-:W-:-:S04]  /*2e380*/  SHF.R.U32.HI R3, RZ, 0x1e, R11 ;  /* 0x0000001eff037819 */ /* 0x002fc8000001160b */
[----:B------:R-:W-:-:S04]  /*2e390*/  LOP3.LUT R3, R6, R3, RZ, 0xfc, !PT ;  /* 0x0000000306037212 */ /* 0x000fc800078efcff */
[----:B------:R-:W-:-:S04]  /*2e3a0*/  ISETP.GT.U32.AND P5, PT, R3, -0x1, PT ;  /* 0xffffffff0300780c */ /* 0x000fc80003fa4070 */
[----:B------:R-:W-:Y:S01]  /*2e3b0*/  ISETP.GT.AND.EX P5, PT, R12, -0x1, PT, P5 ;  /* 0xffffffff0c00780c */ /* 0x000fe20003fa4350 */
[----:B------:R-:W-:Y:S01]  /*2e3c0*/  BSSY B0, `(.L_x_515) ;  /* 0x000000d000007945 */ /* 0x000fe20003800000 */
[C---:B------:R-:W-:Y:S01]  /*2e3d0*/  SHF.L.U64.HI R11, R10.reuse, 0x2, R11 ;  /* 0x000000020a0b7819 */ /* 0x040fe2000001020b */
[----:B------:R-:W-:-:S10]  /*2e3e0*/  IMAD.SHL.U32 R10, R10, 0x4, RZ ;  /* 0x000000040a0a7824 */ /* 0x000fd400078e00ff */
[----:B------:R-:W-:Y:S05]  /*2e3f0*/  @P5 BRA `(.L_x_516) ;  /* 0x0000009000005947 */ /* 0x000fea0003800000 */
[----:B0-----:R-:W-:Y:S02]  /*2e400*/  LOP3.LUT R11, RZ, R11, RZ, 0x33, !PT ;  /* 0x0000000bff0b7212 */ /* 0x001fe400078e33ff */
[----:B------:R-:W-:Y:S01]  /*2e410*/  IADD3 RZ, P5, RZ, -R10, RZ ;  /* 0x8000000affff7210 */ /* 0x000fe20007fbe0ff */
[----:B------:R-:W-:Y:S01]  /*2e420*/  IMAD.MOV R10, RZ, RZ, -R10 ;  /* 0x000000ffff0a7224 */ /* 0x000fe200078e0a0a */
[----:B------:R-:W-:Y:S02]  /*2e430*/  LOP3.LUT R3, RZ, R3, RZ, 0x33, !PT ;  /* 0x00000003ff037212 */ /* 0x000fe400078e33ff */
[----:B------:R-:W-:Y:S02]  /*2e440*/  IADD3.X R11, P5, RZ, R11, RZ, P5, !PT ;  /* 0x0000000bff0b7210 */ /* 0x000fe40002fbe4ff */
[----:B------:R-:W-:Y:S02]  /*2e450*/  LOP3.LUT R12, RZ, R12, RZ, 0x33, !PT ;  /* 0x0000000cff0c7212 */ /* 0x000fe400078e33ff */
[----:B------:R-:W-:-:S02]  /*2e460*/  IADD3.X R3, P5, RZ, R3, RZ, P5, !PT ;  /* 0x00000003ff037210 */ /* 0x000fc40002fbe4ff */
[----:B------:R-:W-:-:S03]  /*2e470*/  LOP3.LUT R34, R34, 0x80000000, RZ, 0x3c, !PT ;  /* 0x8000000022227812 */ /* 0x000fc600078e3cff */
[----:B------:R-:W-:-:S03]  /*2e480*/  IMAD.X R12, RZ, RZ, R12, P5 ;  /* 0x000000ffff0c7224 */ /* 0x000fc600028e060c */
.L_x_516:
[----:B0-----:R-:W-:Y:S05]  /*2e490*/  BSYNC B0 ;  /* 0x0000000000007941 */ /* 0x001fea0003800000 */
.L_x_515:
[----:B------:R-:W-:Y:S01]  /*2e4a0*/  ISETP.NE.U32.AND P5, PT, R12, RZ, PT ;  /* 0x000000ff0c00720c */ /* 0x000fe20003fa5070 */
[----:B------:R-:W-:Y:S01]  /*2e4b0*/  UMOV UR6, URZ ;  /* 0x0000003f00067c82 */ /* 0x000fe20008000000 */
[--C-:B------:R-:W-:Y:S02]  /*2e4c0*/  SHF.R.U64 R10, R10, 0x1, R11.reuse ;  /* 0x000000010a0a7819 */ /* 0x100fe4000000120b */
[----:B------:R-:W-:Y:S02]  /*2e4d0*/  SEL R6, R3, R12, !P5 ;  /* 0x0000000c03067207 */ /* 0x000fe40006800000 */
[----:B------:R-:W-:Y:S02]  /*2e4e0*/  SHF.R.U32.HI R11, RZ, 0x1, R11 ;  /* 0x00000001ff0b7819 */ /* 0x000fe4000001160b */
[----:B-----5:R-:W-:Y:S02]  /*2e4f0*/  LOP3.LUT R2, R2, 0xfff7ffff, RZ, 0xc0, !PT ;  /* 0xfff7ffff02027812 */ /* 0x020fe400078ec0ff */
[----:B------:R-:W0:Y:S02]  /*2e500*/  FLO.U32 R6, R6 ;  /* 0x0000000600067300 */ /* 0x000e2400000e0000 */
[----:B------:R-:W-:-:S02]  /*2e510*/  @P0 LOP3.LUT R2, R2, 0x80000, RZ, 0xfc, !PT ;  /* 0x0008000002020812 */ /* 0x000fc400078efcff */
[C---:B0-----:R-:W-:Y:S02]  /*2e520*/  IADD3 R13, -R6.reuse, 0x1f, RZ ;  /* 0x0000001f060d7810 */ /* 0x041fe40007ffe1ff */
[----:B------:R-:W-:-:S03]  /*2e530*/  IADD3 R6, -R6, 0x3f, RZ ;  /* 0x0000003f06067810 */ /* 0x000fc60007ffe1ff */
[----:B------:R-:W-:-:S05]  /*2e540*/  @P5 IMAD.MOV R6, RZ, RZ, R13 ;  /* 0x000000ffff065224 */ /* 0x000fca00078e020d */
[----:B------:R-:W-:-:S04]  /*2e550*/  LOP3.LUT R13, R6, 0x3f, RZ, 0xc0, !PT ;  /* 0x0000003f060d7812 */ /* 0x000fc800078ec0ff */
[CC--:B------:R-:W-:Y:S02]  /*2e560*/  SHF.L.U64.HI R12, R3.reuse, R13.reuse, R12 ;  /* 0x0000000d030c7219 */ /* 0x0c0fe4000001020c */
[----:B------:R-:W-:Y:S02]  /*2e570*/  SHF.L.U32 R35, R3, R13, RZ ;  /* 0x0000000d03237219 */ /* 0x000fe400000006ff */
[----:B------:R-:W-:-:S04]  /*2e580*/  LOP3.LUT R3, R6, 0x3f, RZ, 0xc, !PT ;  /* 0x0000003f06037812 */ /* 0x000fc800078e0cff */
[-CC-:B------:R-:W-:Y:S02]  /*2e590*/  SHF.R.U64 R10, R10, R3.reuse, R11.reuse ;  /* 0x000000030a0a7219 */ /* 0x180fe4000000120b */
[----:B------:R-:W-:Y:S01]  /*2e5a0*/  SHF.R.U32.HI R3, RZ, R3, R11 ;  /* 0x00000003ff037219 */ /* 0x000fe2000001160b */
[----:B------:R-:W-:Y:S01]  /*2e5b0*/  IMAD.MOV.U32 R11, RZ, RZ, RZ ;  /* 0x000000ffff0b7224 */ /* 0x000fe200078e00ff */
[----:B------:R-:W-:Y:S02]  /*2e5c0*/  LOP3.LUT R35, R35, R10, RZ, 0xfc, !PT ;  /* 0x0000000a23237212 */ /* 0x000fe400078efcff */
[----:B------:R-:W-:-:S03]  /*2e5d0*/  LOP3.LUT R3, R12, R3, RZ, 0xfc, !PT ;  /* 0x000000030c037212 */ /* 0x000fc600078efcff */
[----:B------:R-:W-:-:S04]  /*2e5e0*/  IMAD.WIDE.U32 R12, R35, 0x2168c235, RZ ;  /* 0x2168c235230c7825 */ /* 0x000fc800078e00ff */
[----:B------:R-:W-:Y:S02]  /*2e5f0*/  IMAD.MOV.U32 R10, RZ, RZ, R13 ;  /* 0x000000ffff0a7224 */ /* 0x000fe400078e000d */
[----:B------:R-:W-:-:S04]  /*2e600*/  IMAD.HI.U32 R13, R3, -0x36f0255e, RZ ;  /* 0xc90fdaa2030d7827 */ /* 0x000fc800078e00ff */
[----:B------:R-:W-:-:S06]  /*2e610*/  IMAD.WIDE.U32 R10, R35, -0x36f0255e, R10 ;  /* 0xc90fdaa2230a7825 */ /* 0x000fcc00078e000a */
[----:B------:R-:W-:-:S04]  /*2e620*/  IMAD.WIDE.U32 R10, P5, R3, 0x2168c235, R10 ;  /* 0x2168c235030a7825 */ /* 0x000fc800078a000a */
[----:B------:R-:W-:Y:S02]  /*2e630*/  IMAD R3, R3, -0x36f0255e, RZ ;  /* 0xc90fdaa203037824 */ /* 0x000fe400078e02ff */
[----:B------:R-:W-:-:S03]  /*2e640*/  IMAD.X R13, RZ, RZ, R13, P5 ;  /* 0x000000ffff0d7224 */ /* 0x000fc600028e060d */
[----:B------:R-:W-:-:S05]  /*2e650*/  IADD3 R3, P5, R3, R11, RZ ;  /* 0x0000000b03037210 */ /* 0x000fca0007fbe0ff */
[----:B------:R-:W-:Y:S01]  /*2e660*/  IMAD.X R11, RZ, RZ, R13, P5 ;  /* 0x000000ffff0b7224 */ /* 0x000fe200028e060d */
[----:B------:R-:W-:-:S04]  /*2e670*/  ISETP.GE.U32.AND P5, PT, R3, 0x1, PT ;  /* 0x000000010300780c */ /* 0x000fc80003fa6070 */
[----:B------:R-:W-:-:S13]  /*2e680*/  ISETP.GE.AND.EX P5, PT, R11, RZ, PT, P5 ;  /* 0x000000ff0b00720c */ /* 0x000fda0003fa6350 */
[----:B------:R-:W-:Y:S02]  /*2e690*/  @P5 IADD3 RZ, P0, R12, R12, RZ ;  /* 0x0000000c0cff5210 */ /* 0x000fe40007f1e0ff */
[----:B------:R-:W-:Y:S02]  /*2e6a0*/  @P5 IADD3 R6, R6, 0x1, RZ ;  /* 0x0000000106065810 */ /* 0x000fe40007ffe0ff */
[----:B------:R-:W-:Y:S01]  /*2e6b0*/  @P5 IADD3.X RZ, P0, R10, R10, RZ, P0, !PT ;  /* 0x0000000a0aff5210 */ /* 0x000fe2000071e4ff */
[----:B------:R-:W-:Y:S02]  /*2e6c0*/  IMAD.MOV.U32 R10, RZ, RZ, R3 ;  /* 0x000000ffff0a7224 */ /* 0x000fe400078e0003 */
[----:B------:R-:W-:-:S03]  /*2e6d0*/  IMAD.SHL.U32 R6, R6, 0x100000, RZ ;  /* 0x0010000006067824 */ /* 0x000fc600078e00ff */
[----:B------:R-:W-:-:S05]  /*2e6e0*/  @P5 IADD3.X R12, P0, R10, R10, RZ, P0, !PT ;  /* 0x0000000a0a0c5210 */ /* 0x000fca000071e4ff */
[----:B------:R-:W-:Y:S02]  /*2e6f0*/  @P5 IMAD.X R3, R11, 0x1, R11, P0 ;  /* 0x000000010b035824 */ /* 0x000fe400000e060b */
[----:B------:R-:W-:Y:S02]  /*2e700*/  @P5 IMAD.MOV.U32 R10, RZ, RZ, R12 ;  /* 0x000000ffff0a5224 */ /* 0x000fe400078e000c */
[----:B------:R-:W-:-:S03]  /*2e710*/  @P5 IMAD.MOV.U32 R11, RZ, RZ, R3 ;  /* 0x000000ffff0b5224 */ /* 0x000fc600078e0003 */
[----:B------:R-:W-:-:S05]  /*2e720*/  IADD3 R3, P0, R10, 0x1, RZ ;  /* 0x000000010a037810 */ /* 0x000fca0007f1e0ff */
[----:B------:R-:W-:-:S05]  /*2e730*/  IMAD.X R10, RZ, RZ, R11, P0 ;  /* 0x000000ffff0a7224 */ /* 0x000fca00000e060b */
[----:B------:R-:W-:-:S04]  /*2e740*/  SHF.R.U64 R3, R3, 0xa, R10 ;  /* 0x0000000a03037819 */ /* 0x000fc8000000120a */
[----:B------:R-:W-:-:S04]  /*2e750*/  IADD3 R3, P0, R3, 0x1, RZ ;  /* 0x0000000103037810 */ /* 0x000fc80007f1e0ff */
[----:B------:R-:W-:-:S04]  /*2e760*/  LEA.HI.X R10, R10, RZ, RZ, 0x16, P0 ;  /* 0x000000ff0a0a7211 */ /* 0x000fc800000fb4ff */
[--C-:B------:R-:W-:Y:S02]  /*2e770*/  SHF.R.U64 R11, R3, 0x1, R10.reuse ;  /* 0x00000001030b7819 */ /* 0x100fe4000000120a */
[----:B------:R-:W-:Y:S02]  /*2e780*/  SHF.R.U32.HI R3, RZ, 0x1, R10 ;  /* 0x00000001ff037819 */ /* 0x000fe4000001160a */
[----:B------:R-:W-:-:S04]  /*2e790*/  IADD3 R10, P0, P5, R11, -UR6, RZ ;  /* 0x800000060b0a7c10 */ /* 0x000fc8000fd1e0ff */
[----:B------:R-:W-:Y:S02]  /*2e7a0*/  IADD3.X R3, R3, 0x3fe00000, ~R6, P0, P5 ;  /* 0x3fe0000003037810 */ /* 0x000fe400007eac06 */
[----:B------:R-:W-:Y:S02]  /*2e7b0*/  LOP3.LUT P0, RZ, R2, 0x80000, RZ, 0xc0, !PT ;  /* 0x0008000002ff7812 */ /* 0x000fe4000780c0ff */
[----:B------:R-:W-:Y:S02]  /*2e7c0*/  LOP3.LUT R11, R3, R34, RZ, 0xfc, !PT ;  /* 0x00000022030b7212 */ /* 0x000fe400078efcff */
.L_x_511:
[----:B------:R-:W-:Y:S02]  /*2e7d0*/  IMAD.MOV.U32 R12, RZ, RZ, R5 ;  /* 0x000000ffff0c7224 */ /* 0x000fe400078e0005 */
[----:B------:R-:W-:-:S04]  /*2e7e0*/  IMAD.MOV.U32 R13, RZ, RZ, 0x0 ;  /* 0x00000000ff0d7424 */ /* 0x000fc800078e00ff */
[----:B------:R-:W-:Y:S05]  /*2e7f0*/  RET.REL.NODEC R12 `(triton_poi_fused_cat_8) ;  /* 0xfffd18000c007950 */ /* 0x000fea0003c3ffff */
.L_x_517:
[----:B------:R-:W-:-:S00]  /*2e800*/  BRA `(.L_x_517) ;  /* 0xfffffff000007947 */ /* 0x000fc0000383ffff */
[----:B------:R-:W-:-:S00]  /*2e810*/  NOP ;  /* 0x0000000000007918 */ /* 0x000fc00000000000 */
        /* <DEDUP_REMOVED lines=14> */
.L_x_520:


//--------------------- .nv.global.init           --------------------------
	.section	.nv.global.init,"aw",@progbits
	.align	8
.nv.global.init:
	.type		__cudart_sin_cos_coeffs,@object
	.size		__cudart_sin_cos_coeffs,(__cudart_i2opi_d - __cudart_sin_cos_coeffs)
__cudart_sin_cos_coeffs:
        /* <DEDUP_REMOVED lines=8> */
	.type		__cudart_i2opi_d,@object
	.size		__cudart_i2opi_d,(_$_str - __cudart_i2opi_d)
__cudart_i2opi_d:
        /* <DEDUP_REMOVED lines=9> */
	.type		_$_str,@object
	.size		_$_str,(_$_str_$_1 - _$_str)
_$_str:
        /*0110*/ 	.byte	0x5f, 0x5f, 0x43, 0x55, 0x44, 0x41, 0x5f, 0x46, 0x54, 0x5a, 0x00
	.type		_$_str_$_1,@object
	.size		_$_str_$_1,(.L_1 - _$_str_$_1)
_$_str_$_1:
        /*011b*/ 	.byte	0x5f, 0x5f, 0x43, 0x55, 0x44, 0x41, 0x5f, 0x41, 0x52, 0x43, 0x48, 0x00
.L_1:
